//
// Generated by NVIDIA NVVM Compiler
//
// Compiler Build ID: CL-36424714
// Cuda compilation tools, release 13.0, V13.0.88
// Based on NVVM 20.0.0
//

.version 9.0
.target sm_100
.address_size 64

	// .globl	_Z16computeHistogramPKcP9HistogramPi
.extern .func  (.param .b32 func_retval0) vprintf
(
	.param .b64 vprintf_param_0,
	.param .b64 vprintf_param_1
)
;
.const .align 4 .b8 RHO[104] = {0, 0, 0, 0, 0, 0, 0, 0, 1, 0, 0, 0, 0, 0, 0, 0, 0, 0, 0, 0, 0, 0, 0, 0, 2, 0, 0, 0, 0, 0, 0, 0, 0, 0, 0, 0, 0, 0, 0, 0, 0, 0, 0, 0, 0, 0, 0, 0, 0, 0, 0, 0, 0, 0, 0, 0, 0, 0, 0, 0, 0, 0, 0, 0, 0, 0, 0, 0, 0, 0, 0, 0, 0, 0, 0, 0, 3};
// _ZZ11findClosestPKcPiS1_P9HistogramP10IndexTableS1_E13samplesBuffer has been demoted
// _ZZ11findClosestPKcPiS1_P9HistogramP10IndexTableS1_E12min_distance has been demoted
// _ZZ11findClosestPKcPiS1_P9HistogramP10IndexTableS1_E6minIdx has been demoted
// _ZZ11findClosestPKcPiS1_P9HistogramP10IndexTableS1_E5count has been demoted
// _ZZ11findClosestPKcPiS1_P9HistogramP10IndexTableS1_E4read has been demoted
// _ZZN3cub18CUB_300001_SM_10006detail6reduce28DeviceReduceSingleTileKernelINS2_10policy_hubIijN4cuda3std3__44plusIiEEE10Policy1000EN6thrust24THRUST_300001_SM_1000_NS10device_ptrIiEEPijS9_iiNS7_10__identityEEEvT0_T1_T2_T3_T4_T6_E12temp_storage has been demoted
// _ZZN3cub18CUB_300001_SM_10006detail6reduce18DeviceReduceKernelINS2_10policy_hubIijN4cuda3std3__44plusIiEEE10Policy1000EN6thrust24THRUST_300001_SM_1000_NS10device_ptrIiEEjS9_iNS7_10__identityEEEvT0_PT3_T1_NS0_13GridEvenShareISK_EET2_T4_E12temp_storage has been demoted
// _ZZN3cub18CUB_300001_SM_10006detail6reduce28DeviceReduceSingleTileKernelINS2_10policy_hubIijN4cuda3std3__44plusIiEEE10Policy1000EPiSC_iS9_iiNS7_10__identityEEEvT0_T1_T2_T3_T4_T6_E12temp_storage has been demoted
// _ZZN3cub18CUB_300001_SM_10006detail6reduce28DeviceReduceSingleTileKernelINS2_10policy_hubIiyN4cuda3std3__44plusIiEEE10Policy1000EN6thrust24THRUST_300001_SM_1000_NS10device_ptrIiEEPiyS9_iiNS7_10__identityEEEvT0_T1_T2_T3_T4_T6_E12temp_storage has been demoted
// _ZZN3cub18CUB_300001_SM_10006detail6reduce18DeviceReduceKernelINS2_10policy_hubIiyN4cuda3std3__44plusIiEEE10Policy1000EN6thrust24THRUST_300001_SM_1000_NS10device_ptrIiEEyS9_iNS7_10__identityEEEvT0_PT3_T1_NS0_13GridEvenShareISK_EET2_T4_E12temp_storage has been demoted
// _ZZN3cub18CUB_300001_SM_10006detail6reduce28DeviceReduceSingleTileKernelINS2_10policy_hubIiyN4cuda3std3__44plusIiEEE10Policy1000EPiSC_iS9_iiNS7_10__identityEEEvT0_T1_T2_T3_T4_T6_E12temp_storage has been demoted
// _ZZN3cub18CUB_300001_SM_10006detail4scan16DeviceScanKernelINS2_10policy_hubIiiijN4cuda3std3__44plusIvEEE10Policy1000EN6thrust24THRUST_300001_SM_1000_NS10device_ptrIiEEPiNS0_13ScanTileStateIiLb1EEES9_NS1_10InputValueIiSG_EEjiLb0EiEEvT0_T1_T2_iT3_T4_T5_E12temp_storage has been demoted
// _ZZN3cub18CUB_300001_SM_10006detail4scan16DeviceScanKernelINS2_10policy_hubIiiimN4cuda3std3__44plusIvEEE10Policy1000EN6thrust24THRUST_300001_SM_1000_NS10device_ptrIiEEPiNS0_13ScanTileStateIiLb1EEES9_NS1_10InputValueIiSG_EEmiLb0EiEEvT0_T1_T2_iT3_T4_T5_E12temp_storage has been demoted
.global .align 1 .b8 _ZN34_INTERNAL_a340b67d_4_k_cu_7db401214cuda3std3__45__cpo5beginE[1];
.global .align 1 .b8 _ZN34_INTERNAL_a340b67d_4_k_cu_7db401214cuda3std3__45__cpo3endE[1];
.global .align 1 .b8 _ZN34_INTERNAL_a340b67d_4_k_cu_7db401214cuda3std3__45__cpo6cbeginE[1];
.global .align 1 .b8 _ZN34_INTERNAL_a340b67d_4_k_cu_7db401214cuda3std3__45__cpo4cendE[1];
.global .align 1 .b8 _ZN34_INTERNAL_a340b67d_4_k_cu_7db401214cuda3std3__45__cpo6rbeginE[1];
.global .align 1 .b8 _ZN34_INTERNAL_a340b67d_4_k_cu_7db401214cuda3std3__45__cpo4rendE[1];
.global .align 1 .b8 _ZN34_INTERNAL_a340b67d_4_k_cu_7db401214cuda3std3__45__cpo7crbeginE[1];
.global .align 1 .b8 _ZN34_INTERNAL_a340b67d_4_k_cu_7db401214cuda3std3__45__cpo5crendE[1];
.global .align 1 .b8 _ZN34_INTERNAL_a340b67d_4_k_cu_7db401214cuda3std3__436_GLOBAL__N__a340b67d_4_k_cu_7db401216ignoreE[1];
.global .align 1 .b8 _ZN34_INTERNAL_a340b67d_4_k_cu_7db401214cuda3std3__419piecewise_constructE[1];
.global .align 1 .b8 _ZN34_INTERNAL_a340b67d_4_k_cu_7db401214cuda3std3__48in_placeE[1];
.global .align 1 .b8 _ZN34_INTERNAL_a340b67d_4_k_cu_7db401214cuda3std3__420unreachable_sentinelE[1];
.global .align 1 .b8 _ZN34_INTERNAL_a340b67d_4_k_cu_7db401214cuda3std3__47nulloptE[1];
.global .align 1 .b8 _ZN34_INTERNAL_a340b67d_4_k_cu_7db401214cuda3std3__48unexpectE[1];
.global .align 1 .b8 _ZN34_INTERNAL_a340b67d_4_k_cu_7db401214cuda3std6ranges3__45__cpo4swapE[1];
.global .align 1 .b8 _ZN34_INTERNAL_a340b67d_4_k_cu_7db401214cuda3std6ranges3__45__cpo9iter_moveE[1];
.global .align 1 .b8 _ZN34_INTERNAL_a340b67d_4_k_cu_7db401214cuda3std6ranges3__45__cpo5beginE[1];
.global .align 1 .b8 _ZN34_INTERNAL_a340b67d_4_k_cu_7db401214cuda3std6ranges3__45__cpo3endE[1];
.global .align 1 .b8 _ZN34_INTERNAL_a340b67d_4_k_cu_7db401214cuda3std6ranges3__45__cpo6cbeginE[1];
.global .align 1 .b8 _ZN34_INTERNAL_a340b67d_4_k_cu_7db401214cuda3std6ranges3__45__cpo4cendE[1];
.global .align 1 .b8 _ZN34_INTERNAL_a340b67d_4_k_cu_7db401214cuda3std6ranges3__45__cpo7advanceE[1];
.global .align 1 .b8 _ZN34_INTERNAL_a340b67d_4_k_cu_7db401214cuda3std6ranges3__45__cpo9iter_swapE[1];
.global .align 1 .b8 _ZN34_INTERNAL_a340b67d_4_k_cu_7db401214cuda3std6ranges3__45__cpo4nextE[1];
.global .align 1 .b8 _ZN34_INTERNAL_a340b67d_4_k_cu_7db401214cuda3std6ranges3__45__cpo4prevE[1];
.global .align 1 .b8 _ZN34_INTERNAL_a340b67d_4_k_cu_7db401214cuda3std6ranges3__45__cpo4dataE[1];
.global .align 1 .b8 _ZN34_INTERNAL_a340b67d_4_k_cu_7db401214cuda3std6ranges3__45__cpo5cdataE[1];
.global .align 1 .b8 _ZN34_INTERNAL_a340b67d_4_k_cu_7db401214cuda3std6ranges3__45__cpo4sizeE[1];
.global .align 1 .b8 _ZN34_INTERNAL_a340b67d_4_k_cu_7db401214cuda3std6ranges3__45__cpo5ssizeE[1];
.global .align 1 .b8 _ZN34_INTERNAL_a340b67d_4_k_cu_7db401214cuda3std6ranges3__45__cpo8distanceE[1];
.global .align 1 .b8 _ZN34_INTERNAL_a340b67d_4_k_cu_7db401216thrust24THRUST_300001_SM_1000_NS8cuda_cub3parE[1];
.global .align 1 .b8 _ZN34_INTERNAL_a340b67d_4_k_cu_7db401216thrust24THRUST_300001_SM_1000_NS8cuda_cub10par_nosyncE[1];
.global .align 1 .b8 _ZN34_INTERNAL_a340b67d_4_k_cu_7db401216thrust24THRUST_300001_SM_1000_NS6system6detail10sequential3seqE[1];
.global .align 1 .b8 _ZN34_INTERNAL_a340b67d_4_k_cu_7db401216thrust24THRUST_300001_SM_1000_NS6system3cpp3parE[1];
.global .align 1 .b8 _ZN34_INTERNAL_a340b67d_4_k_cu_7db401216thrust24THRUST_300001_SM_1000_NS12placeholders2_1E[1];
.global .align 1 .b8 _ZN34_INTERNAL_a340b67d_4_k_cu_7db401216thrust24THRUST_300001_SM_1000_NS12placeholders2_2E[1];
.global .align 1 .b8 _ZN34_INTERNAL_a340b67d_4_k_cu_7db401216thrust24THRUST_300001_SM_1000_NS12placeholders2_3E[1];
.global .align 1 .b8 _ZN34_INTERNAL_a340b67d_4_k_cu_7db401216thrust24THRUST_300001_SM_1000_NS12placeholders2_4E[1];
.global .align 1 .b8 _ZN34_INTERNAL_a340b67d_4_k_cu_7db401216thrust24THRUST_300001_SM_1000_NS12placeholders2_5E[1];
.global .align 1 .b8 _ZN34_INTERNAL_a340b67d_4_k_cu_7db401216thrust24THRUST_300001_SM_1000_NS12placeholders2_6E[1];
.global .align 1 .b8 _ZN34_INTERNAL_a340b67d_4_k_cu_7db401216thrust24THRUST_300001_SM_1000_NS12placeholders2_7E[1];
.global .align 1 .b8 _ZN34_INTERNAL_a340b67d_4_k_cu_7db401216thrust24THRUST_300001_SM_1000_NS12placeholders2_8E[1];
.global .align 1 .b8 _ZN34_INTERNAL_a340b67d_4_k_cu_7db401216thrust24THRUST_300001_SM_1000_NS12placeholders2_9E[1];
.global .align 1 .b8 _ZN34_INTERNAL_a340b67d_4_k_cu_7db401216thrust24THRUST_300001_SM_1000_NS12placeholders3_10E[1];
.global .align 1 .b8 _ZN34_INTERNAL_a340b67d_4_k_cu_7db401216thrust24THRUST_300001_SM_1000_NS3seqE[1];
.global .align 1 .b8 _ZN34_INTERNAL_a340b67d_4_k_cu_7db401216thrust24THRUST_300001_SM_1000_NS6deviceE[1];
.global .align 1 .b8 $str[25] = {108, 101, 110, 103, 116, 104, 32, 105, 115, 32, 98, 105, 103, 103, 101, 114, 32, 116, 104, 101, 110, 32, 110, 10};
.global .align 1 .b8 $str$1[36] = {108, 101, 110, 103, 116, 104, 32, 105, 115, 32, 115, 109, 97, 108, 108, 101, 114, 32, 116, 104, 101, 110, 32, 110, 117, 109, 69, 108, 101, 109, 101, 110, 116, 115, 10};

.visible .entry _Z16computeHistogramPKcP9HistogramPi(
	.param .u64 .ptr .align 1 _Z16computeHistogramPKcP9HistogramPi_param_0,
	.param .u64 .ptr .align 1 _Z16computeHistogramPKcP9HistogramPi_param_1,
	.param .u64 .ptr .align 1 _Z16computeHistogramPKcP9HistogramPi_param_2
)
{
	.reg .pred 	%p<19>;
	.reg .b16 	%rs<58>;
	.reg .b32 	%r<14>;
	.reg .b64 	%rd<12>;

	ld.param.u64 	%rd4, [_Z16computeHistogramPKcP9HistogramPi_param_0];
	ld.param.u64 	%rd5, [_Z16computeHistogramPKcP9HistogramPi_param_1];
	ld.param.u64 	%rd6, [_Z16computeHistogramPKcP9HistogramPi_param_2];
	cvta.to.global.u64 	%rd7, %rd6;
	mov.u32 	%r7, %ctaid.x;
	mov.u32 	%r8, %ntid.x;
	mov.u32 	%r9, %tid.x;
	mad.lo.s32 	%r1, %r7, %r8, %r9;
	ld.global.u32 	%r10, [%rd7];
	setp.ge.s32 	%p1, %r1, %r10;
	@%p1 bra 	$L__BB0_4;
	cvta.to.global.u64 	%rd8, %rd5;
	mul.wide.s32 	%rd9, %r1, 4;
	add.s64 	%rd1, %rd8, %rd9;
	mov.b16 	%rs54, 0;
	st.global.u8 	[%rd1], %rs54;
	st.global.u8 	[%rd1+1], %rs54;
	st.global.u8 	[%rd1+3], %rs54;
	st.global.u8 	[%rd1+2], %rs54;
	mul.lo.s32 	%r12, %r1, 115;
	cvta.to.global.u64 	%rd10, %rd4;
	add.s64 	%rd2, %rd10, 3;
	mov.b32 	%r13, 0;
	mov.u16 	%rs55, %rs54;
	mov.u16 	%rs56, %rs54;
	mov.u16 	%rs57, %rs54;
$L__BB0_2:
	cvt.s64.s32 	%rd11, %r12;
	add.s64 	%rd3, %rd2, %rd11;
	ld.global.u8 	%rs14, [%rd3+-3];
	setp.eq.s16 	%p2, %rs14, 65;
	selp.u16 	%rs15, 1, 0, %p2;
	add.s16 	%rs16, %rs57, %rs15;
	st.global.u8 	[%rd1], %rs16;
	ld.global.u8 	%rs17, [%rd3+-3];
	setp.eq.s16 	%p3, %rs17, 84;
	selp.u16 	%rs18, 1, 0, %p3;
	add.s16 	%rs19, %rs56, %rs18;
	st.global.u8 	[%rd1+1], %rs19;
	ld.global.u8 	%rs20, [%rd3+-3];
	setp.eq.s16 	%p4, %rs20, 71;
	selp.u16 	%rs21, 1, 0, %p4;
	add.s16 	%rs22, %rs55, %rs21;
	st.global.u8 	[%rd1+3], %rs22;
	ld.global.u8 	%rs23, [%rd3+-3];
	setp.eq.s16 	%p5, %rs23, 67;
	selp.u16 	%rs24, 1, 0, %p5;
	add.s16 	%rs25, %rs54, %rs24;
	st.global.u8 	[%rd1+2], %rs25;
	ld.global.u8 	%rs26, [%rd3+-2];
	setp.eq.s16 	%p6, %rs26, 65;
	selp.u16 	%rs27, 1, 0, %p6;
	add.s16 	%rs28, %rs16, %rs27;
	st.global.u8 	[%rd1], %rs28;
	ld.global.u8 	%rs29, [%rd3+-2];
	setp.eq.s16 	%p7, %rs29, 84;
	selp.u16 	%rs30, 1, 0, %p7;
	add.s16 	%rs31, %rs19, %rs30;
	st.global.u8 	[%rd1+1], %rs31;
	ld.global.u8 	%rs32, [%rd3+-2];
	setp.eq.s16 	%p8, %rs32, 71;
	selp.u16 	%rs33, 1, 0, %p8;
	add.s16 	%rs34, %rs22, %rs33;
	st.global.u8 	[%rd1+3], %rs34;
	ld.global.u8 	%rs35, [%rd3+-2];
	setp.eq.s16 	%p9, %rs35, 67;
	selp.u16 	%rs36, 1, 0, %p9;
	add.s16 	%rs37, %rs25, %rs36;
	st.global.u8 	[%rd1+2], %rs37;
	ld.global.u8 	%rs38, [%rd3+-1];
	setp.eq.s16 	%p10, %rs38, 65;
	selp.u16 	%rs39, 1, 0, %p10;
	add.s16 	%rs5, %rs28, %rs39;
	st.global.u8 	[%rd1], %rs5;
	ld.global.u8 	%rs40, [%rd3+-1];
	setp.eq.s16 	%p11, %rs40, 84;
	selp.u16 	%rs41, 1, 0, %p11;
	add.s16 	%rs6, %rs31, %rs41;
	st.global.u8 	[%rd1+1], %rs6;
	ld.global.u8 	%rs42, [%rd3+-1];
	setp.eq.s16 	%p12, %rs42, 71;
	selp.u16 	%rs43, 1, 0, %p12;
	add.s16 	%rs7, %rs34, %rs43;
	st.global.u8 	[%rd1+3], %rs7;
	ld.global.u8 	%rs44, [%rd3+-1];
	setp.eq.s16 	%p13, %rs44, 67;
	selp.u16 	%rs45, 1, 0, %p13;
	add.s16 	%rs8, %rs37, %rs45;
	st.global.u8 	[%rd1+2], %rs8;
	setp.eq.s32 	%p14, %r13, 112;
	@%p14 bra 	$L__BB0_4;
	ld.global.u8 	%rs46, [%rd3];
	setp.eq.s16 	%p15, %rs46, 65;
	selp.u16 	%rs47, 1, 0, %p15;
	add.s16 	%rs57, %rs5, %rs47;
	st.global.u8 	[%rd1], %rs57;
	ld.global.u8 	%rs48, [%rd3];
	setp.eq.s16 	%p16, %rs48, 84;
	selp.u16 	%rs49, 1, 0, %p16;
	add.s16 	%rs56, %rs6, %rs49;
	st.global.u8 	[%rd1+1], %rs56;
	ld.global.u8 	%rs50, [%rd3];
	setp.eq.s16 	%p17, %rs50, 71;
	selp.u16 	%rs51, 1, 0, %p17;
	add.s16 	%rs55, %rs7, %rs51;
	st.global.u8 	[%rd1+3], %rs55;
	ld.global.u8 	%rs52, [%rd3];
	setp.eq.s16 	%p18, %rs52, 67;
	selp.u16 	%rs53, 1, 0, %p18;
	add.s16 	%rs54, %rs8, %rs53;
	st.global.u8 	[%rd1+2], %rs54;
	add.s32 	%r13, %r13, 4;
	add.s32 	%r12, %r12, 4;
	bra.uni 	$L__BB0_2;
$L__BB0_4:
	ret;

}
	// .globl	_Z17computeReadCountsPKcPiS1_
.visible .entry _Z17computeReadCountsPKcPiS1_(
	.param .u64 .ptr .align 1 _Z17computeReadCountsPKcPiS1__param_0,
	.param .u64 .ptr .align 1 _Z17computeReadCountsPKcPiS1__param_1,
	.param .u64 .ptr .align 1 _Z17computeReadCountsPKcPiS1__param_2
)
{
	.reg .pred 	%p<3>;
	.reg .b32 	%r<64>;
	.reg .b64 	%rd<37>;

	ld.param.u64 	%rd3, [_Z17computeReadCountsPKcPiS1__param_0];
	ld.param.u64 	%rd4, [_Z17computeReadCountsPKcPiS1__param_1];
	ld.param.u64 	%rd5, [_Z17computeReadCountsPKcPiS1__param_2];
	cvta.to.global.u64 	%rd6, %rd5;
	mov.u32 	%r8, %ctaid.x;
	mov.u32 	%r9, %ntid.x;
	mov.u32 	%r10, %tid.x;
	mad.lo.s32 	%r1, %r8, %r9, %r10;
	ld.global.u32 	%r11, [%rd6];
	setp.ge.s32 	%p1, %r1, %r11;
	@%p1 bra 	$L__BB1_3;
	mul.lo.s32 	%r62, %r1, 115;
	ld.const.u32 	%r13, [RHO];
	shl.b32 	%r3, %r13, 4;
	cvta.to.global.u64 	%rd7, %rd3;
	add.s64 	%rd1, %rd7, 5;
	cvta.to.global.u64 	%rd2, %rd4;
	mov.b32 	%r63, 0;
	mov.u64 	%rd11, RHO;
$L__BB1_2:
	cvt.s64.s32 	%rd8, %r62;
	add.s64 	%rd9, %rd1, %rd8;
	ld.global.s8 	%r14, [%rd9+-5];
	ld.global.s8 	%r15, [%rd9+-4];
	ld.global.s8 	%r16, [%rd9+-3];
	ld.global.s8 	%r17, [%rd9+-2];
	ld.global.s8 	%r18, [%rd9+-1];
	ld.global.s8 	%r19, [%rd9];
	ld.global.s8 	%r20, [%rd9+1];
	ld.global.s8 	%r21, [%rd9+2];
	ld.global.s8 	%r22, [%rd9+3];
	ld.global.s8 	%r23, [%rd9+4];
	ld.global.s8 	%r24, [%rd9+5];
	ld.global.s8 	%r25, [%rd9+6];
	mul.wide.s32 	%rd10, %r25, 4;
	add.s64 	%rd12, %rd11, %rd10;
	ld.const.u32 	%r26, [%rd12+-260];
	mul.wide.s32 	%rd13, %r24, 4;
	add.s64 	%rd14, %rd11, %rd13;
	ld.const.u32 	%r27, [%rd14+-260];
	shl.b32 	%r28, %r26, 2;
	add.s32 	%r29, %r3, %r28;
	add.s32 	%r30, %r29, %r27;
	mul.wide.s32 	%rd15, %r23, 4;
	add.s64 	%rd16, %rd11, %rd15;
	ld.const.u32 	%r31, [%rd16+-260];
	mul.wide.s32 	%rd17, %r22, 4;
	add.s64 	%rd18, %rd11, %rd17;
	ld.const.u32 	%r32, [%rd18+-260];
	shl.b32 	%r33, %r30, 4;
	shl.b32 	%r34, %r31, 2;
	add.s32 	%r35, %r33, %r34;
	add.s32 	%r36, %r35, %r32;
	mul.wide.s32 	%rd19, %r21, 4;
	add.s64 	%rd20, %rd11, %rd19;
	ld.const.u32 	%r37, [%rd20+-260];
	mul.wide.s32 	%rd21, %r20, 4;
	add.s64 	%rd22, %rd11, %rd21;
	ld.const.u32 	%r38, [%rd22+-260];
	shl.b32 	%r39, %r36, 4;
	shl.b32 	%r40, %r37, 2;
	add.s32 	%r41, %r39, %r40;
	add.s32 	%r42, %r41, %r38;
	mul.wide.s32 	%rd23, %r19, 4;
	add.s64 	%rd24, %rd11, %rd23;
	ld.const.u32 	%r43, [%rd24+-260];
	mul.wide.s32 	%rd25, %r18, 4;
	add.s64 	%rd26, %rd11, %rd25;
	ld.const.u32 	%r44, [%rd26+-260];
	shl.b32 	%r45, %r42, 4;
	shl.b32 	%r46, %r43, 2;
	add.s32 	%r47, %r45, %r46;
	add.s32 	%r48, %r47, %r44;
	mul.wide.s32 	%rd27, %r17, 4;
	add.s64 	%rd28, %rd11, %rd27;
	ld.const.u32 	%r49, [%rd28+-260];
	mul.wide.s32 	%rd29, %r16, 4;
	add.s64 	%rd30, %rd11, %rd29;
	ld.const.u32 	%r50, [%rd30+-260];
	shl.b32 	%r51, %r48, 4;
	shl.b32 	%r52, %r49, 2;
	add.s32 	%r53, %r51, %r52;
	add.s32 	%r54, %r53, %r50;
	mul.wide.s32 	%rd31, %r15, 4;
	add.s64 	%rd32, %rd11, %rd31;
	ld.const.u32 	%r55, [%rd32+-260];
	mul.wide.s32 	%rd33, %r14, 4;
	add.s64 	%rd34, %rd11, %rd33;
	ld.const.u32 	%r56, [%rd34+-260];
	shl.b32 	%r57, %r54, 4;
	shl.b32 	%r58, %r55, 2;
	add.s32 	%r59, %r57, %r58;
	add.s32 	%r60, %r59, %r56;
	mul.wide.s32 	%rd35, %r60, 4;
	add.s64 	%rd36, %rd2, %rd35;
	atom.global.add.u32 	%r61, [%rd36], 1;
	add.s32 	%r63, %r63, 1;
	add.s32 	%r62, %r62, 1;
	setp.ne.s32 	%p2, %r63, 104;
	@%p2 bra 	$L__BB1_2;
$L__BB1_3:
	ret;

}
	// .globl	_Z17computeIndexTablePKcPiS1_S1_S1_P10IndexTableS1_
.visible .entry _Z17computeIndexTablePKcPiS1_S1_S1_P10IndexTableS1_(
	.param .u64 .ptr .align 1 _Z17computeIndexTablePKcPiS1_S1_S1_P10IndexTableS1__param_0,
	.param .u64 .ptr .align 1 _Z17computeIndexTablePKcPiS1_S1_S1_P10IndexTableS1__param_1,
	.param .u64 .ptr .align 1 _Z17computeIndexTablePKcPiS1_S1_S1_P10IndexTableS1__param_2,
	.param .u64 .ptr .align 1 _Z17computeIndexTablePKcPiS1_S1_S1_P10IndexTableS1__param_3,
	.param .u64 .ptr .align 1 _Z17computeIndexTablePKcPiS1_S1_S1_P10IndexTableS1__param_4,
	.param .u64 .ptr .align 1 _Z17computeIndexTablePKcPiS1_S1_S1_P10IndexTableS1__param_5,
	.param .u64 .ptr .align 1 _Z17computeIndexTablePKcPiS1_S1_S1_P10IndexTableS1__param_6
)
{
	.reg .pred 	%p<3>;
	.reg .b32 	%r<67>;
	.reg .b64 	%rd<51>;

	ld.param.u64 	%rd7, [_Z17computeIndexTablePKcPiS1_S1_S1_P10IndexTableS1__param_0];
	ld.param.u64 	%rd8, [_Z17computeIndexTablePKcPiS1_S1_S1_P10IndexTableS1__param_1];
	ld.param.u64 	%rd9, [_Z17computeIndexTablePKcPiS1_S1_S1_P10IndexTableS1__param_2];
	ld.param.u64 	%rd10, [_Z17computeIndexTablePKcPiS1_S1_S1_P10IndexTableS1__param_3];
	ld.param.u64 	%rd11, [_Z17computeIndexTablePKcPiS1_S1_S1_P10IndexTableS1__param_4];
	ld.param.u64 	%rd12, [_Z17computeIndexTablePKcPiS1_S1_S1_P10IndexTableS1__param_5];
	ld.param.u64 	%rd13, [_Z17computeIndexTablePKcPiS1_S1_S1_P10IndexTableS1__param_6];
	cvta.to.global.u64 	%rd14, %rd13;
	mov.u32 	%r8, %ctaid.x;
	mov.u32 	%r9, %ntid.x;
	mov.u32 	%r10, %tid.x;
	mad.lo.s32 	%r1, %r8, %r9, %r10;
	ld.global.u32 	%r11, [%rd14];
	setp.ge.s32 	%p1, %r1, %r11;
	@%p1 bra 	$L__BB2_3;
	mul.lo.s32 	%r65, %r1, 115;
	ld.const.u32 	%r13, [RHO];
	shl.b32 	%r3, %r13, 4;
	cvta.to.global.u64 	%rd15, %rd7;
	add.s64 	%rd1, %rd15, 5;
	cvta.to.global.u64 	%rd2, %rd9;
	cvta.to.global.u64 	%rd3, %rd11;
	cvta.to.global.u64 	%rd4, %rd10;
	cvta.to.global.u64 	%rd5, %rd12;
	cvta.to.global.u64 	%rd6, %rd8;
	mov.b32 	%r66, 0;
$L__BB2_2:
	cvt.s64.s32 	%rd16, %r65;
	add.s64 	%rd17, %rd1, %rd16;
	ld.global.s8 	%r14, [%rd17+-5];
	ld.global.s8 	%r15, [%rd17+-4];
	ld.global.s8 	%r16, [%rd17+-3];
	ld.global.s8 	%r17, [%rd17+-2];
	ld.global.s8 	%r18, [%rd17+-1];
	ld.global.s8 	%r19, [%rd17];
	ld.global.s8 	%r20, [%rd17+1];
	ld.global.s8 	%r21, [%rd17+2];
	ld.global.s8 	%r22, [%rd17+3];
	ld.global.s8 	%r23, [%rd17+4];
	ld.global.s8 	%r24, [%rd17+5];
	ld.global.s8 	%r25, [%rd17+6];
	mul.wide.s32 	%rd18, %r25, 4;
	mov.u64 	%rd19, RHO;
	add.s64 	%rd20, %rd19, %rd18;
	ld.const.u32 	%r26, [%rd20+-260];
	mul.wide.s32 	%rd21, %r24, 4;
	add.s64 	%rd22, %rd19, %rd21;
	ld.const.u32 	%r27, [%rd22+-260];
	shl.b32 	%r28, %r26, 2;
	add.s32 	%r29, %r3, %r28;
	add.s32 	%r30, %r29, %r27;
	mul.wide.s32 	%rd23, %r23, 4;
	add.s64 	%rd24, %rd19, %rd23;
	ld.const.u32 	%r31, [%rd24+-260];
	mul.wide.s32 	%rd25, %r22, 4;
	add.s64 	%rd26, %rd19, %rd25;
	ld.const.u32 	%r32, [%rd26+-260];
	shl.b32 	%r33, %r30, 4;
	shl.b32 	%r34, %r31, 2;
	add.s32 	%r35, %r33, %r34;
	add.s32 	%r36, %r35, %r32;
	mul.wide.s32 	%rd27, %r21, 4;
	add.s64 	%rd28, %rd19, %rd27;
	ld.const.u32 	%r37, [%rd28+-260];
	mul.wide.s32 	%rd29, %r20, 4;
	add.s64 	%rd30, %rd19, %rd29;
	ld.const.u32 	%r38, [%rd30+-260];
	shl.b32 	%r39, %r36, 4;
	shl.b32 	%r40, %r37, 2;
	add.s32 	%r41, %r39, %r40;
	add.s32 	%r42, %r41, %r38;
	mul.wide.s32 	%rd31, %r19, 4;
	add.s64 	%rd32, %rd19, %rd31;
	ld.const.u32 	%r43, [%rd32+-260];
	mul.wide.s32 	%rd33, %r18, 4;
	add.s64 	%rd34, %rd19, %rd33;
	ld.const.u32 	%r44, [%rd34+-260];
	shl.b32 	%r45, %r42, 4;
	shl.b32 	%r46, %r43, 2;
	add.s32 	%r47, %r45, %r46;
	add.s32 	%r48, %r47, %r44;
	mul.wide.s32 	%rd35, %r17, 4;
	add.s64 	%rd36, %rd19, %rd35;
	ld.const.u32 	%r49, [%rd36+-260];
	mul.wide.s32 	%rd37, %r16, 4;
	add.s64 	%rd38, %rd19, %rd37;
	ld.const.u32 	%r50, [%rd38+-260];
	shl.b32 	%r51, %r48, 4;
	shl.b32 	%r52, %r49, 2;
	add.s32 	%r53, %r51, %r52;
	add.s32 	%r54, %r53, %r50;
	mul.wide.s32 	%rd39, %r15, 4;
	add.s64 	%rd40, %rd19, %rd39;
	ld.const.u32 	%r55, [%rd40+-260];
	mul.wide.s32 	%rd41, %r14, 4;
	add.s64 	%rd42, %rd19, %rd41;
	ld.const.u32 	%r56, [%rd42+-260];
	shl.b32 	%r57, %r54, 4;
	shl.b32 	%r58, %r55, 2;
	add.s32 	%r59, %r57, %r58;
	add.s32 	%r60, %r59, %r56;
	mul.wide.s32 	%rd43, %r60, 4;
	add.s64 	%rd44, %rd2, %rd43;
	atom.global.add.u32 	%r61, [%rd44], 1;
	add.s64 	%rd45, %rd3, %rd43;
	ld.global.u32 	%r62, [%rd45];
	add.s32 	%r63, %r62, %r61;
	mul.wide.s32 	%rd46, %r63, 4;
	add.s64 	%rd47, %rd4, %rd46;
	st.global.u32 	[%rd47], %r1;
	mul.wide.s32 	%rd48, %r60, 8;
	add.s64 	%rd49, %rd5, %rd48;
	st.global.u32 	[%rd49], %r63;
	add.s64 	%rd50, %rd6, %rd43;
	ld.global.u32 	%r64, [%rd50];
	st.global.u32 	[%rd49+4], %r64;
	add.s32 	%r66, %r66, 1;
	add.s32 	%r65, %r65, 1;
	setp.ne.s32 	%p2, %r66, 104;
	@%p2 bra 	$L__BB2_2;
$L__BB2_3:
	ret;

}
	// .globl	_Z11findClosestPKcPiS1_P9HistogramP10IndexTableS1_
.visible .entry _Z11findClosestPKcPiS1_P9HistogramP10IndexTableS1_(
	.param .u64 .ptr .align 1 _Z11findClosestPKcPiS1_P9HistogramP10IndexTableS1__param_0,
	.param .u64 .ptr .align 1 _Z11findClosestPKcPiS1_P9HistogramP10IndexTableS1__param_1,
	.param .u64 .ptr .align 1 _Z11findClosestPKcPiS1_P9HistogramP10IndexTableS1__param_2,
	.param .u64 .ptr .align 1 _Z11findClosestPKcPiS1_P9HistogramP10IndexTableS1__param_3,
	.param .u64 .ptr .align 1 _Z11findClosestPKcPiS1_P9HistogramP10IndexTableS1__param_4,
	.param .u64 .ptr .align 1 _Z11findClosestPKcPiS1_P9HistogramP10IndexTableS1__param_5
)
{
	.local .align 16 .b8 	__local_depot3[464];
	.reg .b64 	%SP;
	.reg .b64 	%SPL;
	.reg .pred 	%p<41>;
	.reg .b16 	%rs<45>;
	.reg .b32 	%r<470>;
	.reg .b64 	%rd<84>;
	// demoted variable
	.shared .align 4 .b8 _ZZ11findClosestPKcPiS1_P9HistogramP10IndexTableS1_E13samplesBuffer[264];
	// demoted variable
	.shared .align 4 .u32 _ZZ11findClosestPKcPiS1_P9HistogramP10IndexTableS1_E12min_distance;
	// demoted variable
	.shared .align 4 .u32 _ZZ11findClosestPKcPiS1_P9HistogramP10IndexTableS1_E6minIdx;
	// demoted variable
	.shared .align 4 .u32 _ZZ11findClosestPKcPiS1_P9HistogramP10IndexTableS1_E5count;
	// demoted variable
	.shared .align 1 .b8 _ZZ11findClosestPKcPiS1_P9HistogramP10IndexTableS1_E4read[115];
	mov.u64 	%SPL, __local_depot3;
	ld.param.u64 	%rd21, [_Z11findClosestPKcPiS1_P9HistogramP10IndexTableS1__param_0];
	ld.param.u64 	%rd18, [_Z11findClosestPKcPiS1_P9HistogramP10IndexTableS1__param_2];
	ld.param.u64 	%rd22, [_Z11findClosestPKcPiS1_P9HistogramP10IndexTableS1__param_3];
	ld.param.u64 	%rd19, [_Z11findClosestPKcPiS1_P9HistogramP10IndexTableS1__param_4];
	ld.param.u64 	%rd20, [_Z11findClosestPKcPiS1_P9HistogramP10IndexTableS1__param_5];
	cvta.to.global.u64 	%rd1, %rd22;
	cvta.to.global.u64 	%rd2, %rd21;
	add.u64 	%rd3, %SPL, 0;
	mov.b32 	%r55, 0;
	st.shared.u32 	[_ZZ11findClosestPKcPiS1_P9HistogramP10IndexTableS1_E13samplesBuffer+256], %r55;
	st.shared.u32 	[_ZZ11findClosestPKcPiS1_P9HistogramP10IndexTableS1_E13samplesBuffer+260], %r55;
	mov.u32 	%r1, %tid.x;
	setp.ne.s32 	%p1, %r1, 0;
	@%p1 bra 	$L__BB3_4;
	mov.b32 	%r57, 115;
	st.shared.u32 	[_ZZ11findClosestPKcPiS1_P9HistogramP10IndexTableS1_E12min_distance], %r57;
	mov.b32 	%r58, -1;
	st.shared.u32 	[_ZZ11findClosestPKcPiS1_P9HistogramP10IndexTableS1_E6minIdx], %r58;
	mov.u32 	%r59, %ctaid.x;
	mul.lo.s32 	%r2, %r59, 115;
	mov.b32 	%r455, 0;
	mov.u32 	%r60, _ZZ11findClosestPKcPiS1_P9HistogramP10IndexTableS1_E4read;
$L__BB3_2:
	add.s32 	%r4, %r455, %r2;
	cvt.u64.u32 	%rd24, %r4;
	add.s64 	%rd25, %rd2, %rd24;
	ld.global.u8 	%rs3, [%rd25];
	add.s32 	%r5, %r60, %r455;
	st.shared.u8 	[%r5], %rs3;
	add.s32 	%r61, %r4, 1;
	cvt.u64.u32 	%rd26, %r61;
	add.s64 	%rd27, %rd2, %rd26;
	ld.global.u8 	%rs4, [%rd27];
	st.shared.u8 	[%r5+1], %rs4;
	add.s32 	%r62, %r4, 2;
	cvt.u64.u32 	%rd28, %r62;
	add.s64 	%rd29, %rd2, %rd28;
	ld.global.u8 	%rs5, [%rd29];
	st.shared.u8 	[%r5+2], %rs5;
	setp.eq.s32 	%p2, %r455, 112;
	@%p2 bra 	$L__BB3_4;
	add.s32 	%r63, %r4, 3;
	cvt.u64.u32 	%rd30, %r63;
	add.s64 	%rd31, %rd2, %rd30;
	ld.global.u8 	%rs6, [%rd31];
	st.shared.u8 	[%r5+3], %rs6;
	add.s32 	%r455, %r455, 4;
	bra.uni 	$L__BB3_2;
$L__BB3_4:
	bar.sync 	0;
	mov.u32 	%r7, %ctaid.x;
	ld.const.u32 	%r65, [RHO];
	shl.b32 	%r8, %r65, 4;
	cvta.to.global.u64 	%rd4, %rd19;
	cvta.to.global.u64 	%rd5, %rd20;
	mov.b32 	%r456, 0;
	mov.u32 	%r66, _ZZ11findClosestPKcPiS1_P9HistogramP10IndexTableS1_E4read;
	mov.u64 	%rd33, RHO;
	mul.wide.u32 	%rd60, %r7, 4;
	add.s64 	%rd61, %rd1, %rd60;
	mov.u64 	%rd64, $str;
$L__BB3_5:
	add.s32 	%r67, %r66, %r456;
	ld.shared.s8 	%r68, [%r67];
	add.s32 	%r456, %r456, 1;
	ld.shared.s8 	%r69, [%r67+1];
	ld.shared.s8 	%r70, [%r67+2];
	ld.shared.s8 	%r71, [%r67+3];
	ld.shared.s8 	%r72, [%r67+4];
	ld.shared.s8 	%r73, [%r67+5];
	ld.shared.s8 	%r74, [%r67+6];
	ld.shared.s8 	%r75, [%r67+7];
	ld.shared.s8 	%r76, [%r67+8];
	ld.shared.s8 	%r77, [%r67+9];
	ld.shared.s8 	%r78, [%r67+10];
	ld.shared.s8 	%r79, [%r67+11];
	mul.wide.s32 	%rd32, %r79, 4;
	add.s64 	%rd34, %rd33, %rd32;
	ld.const.u32 	%r80, [%rd34+-260];
	mul.wide.s32 	%rd35, %r78, 4;
	add.s64 	%rd36, %rd33, %rd35;
	ld.const.u32 	%r81, [%rd36+-260];
	shl.b32 	%r82, %r80, 2;
	add.s32 	%r83, %r8, %r82;
	add.s32 	%r84, %r83, %r81;
	mul.wide.s32 	%rd37, %r77, 4;
	add.s64 	%rd38, %rd33, %rd37;
	ld.const.u32 	%r85, [%rd38+-260];
	mul.wide.s32 	%rd39, %r76, 4;
	add.s64 	%rd40, %rd33, %rd39;
	ld.const.u32 	%r86, [%rd40+-260];
	shl.b32 	%r87, %r84, 4;
	shl.b32 	%r88, %r85, 2;
	add.s32 	%r89, %r87, %r88;
	add.s32 	%r90, %r89, %r86;
	mul.wide.s32 	%rd41, %r75, 4;
	add.s64 	%rd42, %rd33, %rd41;
	ld.const.u32 	%r91, [%rd42+-260];
	mul.wide.s32 	%rd43, %r74, 4;
	add.s64 	%rd44, %rd33, %rd43;
	ld.const.u32 	%r92, [%rd44+-260];
	shl.b32 	%r93, %r90, 4;
	shl.b32 	%r94, %r91, 2;
	add.s32 	%r95, %r93, %r94;
	add.s32 	%r96, %r95, %r92;
	mul.wide.s32 	%rd45, %r73, 4;
	add.s64 	%rd46, %rd33, %rd45;
	ld.const.u32 	%r97, [%rd46+-260];
	mul.wide.s32 	%rd47, %r72, 4;
	add.s64 	%rd48, %rd33, %rd47;
	ld.const.u32 	%r98, [%rd48+-260];
	shl.b32 	%r99, %r96, 4;
	shl.b32 	%r100, %r97, 2;
	add.s32 	%r101, %r99, %r100;
	add.s32 	%r102, %r101, %r98;
	mul.wide.s32 	%rd49, %r71, 4;
	add.s64 	%rd50, %rd33, %rd49;
	ld.const.u32 	%r103, [%rd50+-260];
	mul.wide.s32 	%rd51, %r70, 4;
	add.s64 	%rd52, %rd33, %rd51;
	ld.const.u32 	%r104, [%rd52+-260];
	shl.b32 	%r105, %r102, 4;
	shl.b32 	%r106, %r103, 2;
	add.s32 	%r107, %r105, %r106;
	add.s32 	%r108, %r107, %r104;
	mul.wide.s32 	%rd53, %r69, 4;
	add.s64 	%rd54, %rd33, %rd53;
	ld.const.u32 	%r109, [%rd54+-260];
	mul.wide.s32 	%rd55, %r68, 4;
	add.s64 	%rd56, %rd33, %rd55;
	ld.const.u32 	%r110, [%rd56+-260];
	shl.b32 	%r111, %r108, 4;
	shl.b32 	%r112, %r109, 2;
	add.s32 	%r113, %r111, %r112;
	add.s32 	%r114, %r113, %r110;
	mul.wide.s32 	%rd57, %r114, 8;
	add.s64 	%rd6, %rd4, %rd57;
	ld.global.u32 	%r11, [%rd6+4];
	setp.lt.s32 	%p3, %r11, 1;
	@%p3 bra 	$L__BB3_30;
	ld.global.u32 	%r12, [%rd6];
	mov.b32 	%r457, 0;
$L__BB3_7:
	add.s32 	%r14, %r457, %r1;
	setp.ge.u32 	%p4, %r14, %r11;
	@%p4 bra 	$L__BB3_11;
	add.s32 	%r116, %r14, %r12;
	mul.wide.u32 	%rd58, %r116, 4;
	add.s64 	%rd59, %rd5, %rd58;
	ld.global.u32 	%r15, [%rd59];
	mov.b32 	%r117, 0;
	st.shared.u32 	[_ZZ11findClosestPKcPiS1_P9HistogramP10IndexTableS1_E5count], %r117;
	setp.eq.s32 	%p5, %r7, %r15;
	@%p5 bra 	$L__BB3_11;
	ld.global.u8 	%rs7, [%rd61];
	mul.wide.s32 	%rd62, %r15, 4;
	add.s64 	%rd63, %rd1, %rd62;
	ld.global.u8 	%rs9, [%rd63];
	min.u16 	%rs11, %rs7, %rs9;
	max.u16 	%rs12, %rs7, %rs9;
	sub.s16 	%rs13, %rs12, %rs11;
	cvt.u32.u16 	%r118, %rs13;
	ld.global.u8 	%rs14, [%rd61+1];
	ld.global.u8 	%rs16, [%rd63+1];
	min.u16 	%rs18, %rs14, %rs16;
	max.u16 	%rs19, %rs14, %rs16;
	sub.s16 	%rs20, %rs19, %rs18;
	cvt.u32.u16 	%r119, %rs20;
	add.s32 	%r120, %r119, %r118;
	ld.global.u8 	%rs21, [%rd61+3];
	ld.global.u8 	%rs23, [%rd63+3];
	min.u16 	%rs25, %rs21, %rs23;
	max.u16 	%rs26, %rs21, %rs23;
	sub.s16 	%rs27, %rs26, %rs25;
	cvt.u32.u16 	%r121, %rs27;
	add.s32 	%r122, %r120, %r121;
	ld.global.u8 	%rs28, [%rd61+2];
	ld.global.u8 	%rs30, [%rd63+2];
	min.u16 	%rs32, %rs28, %rs30;
	max.u16 	%rs33, %rs28, %rs30;
	sub.s16 	%rs34, %rs33, %rs32;
	cvt.u32.u16 	%r123, %rs34;
	add.s32 	%r124, %r122, %r123;
	setp.gt.u32 	%p6, %r124, 399;
	@%p6 bra 	$L__BB3_11;
	mov.u32 	%r125, _ZZ11findClosestPKcPiS1_P9HistogramP10IndexTableS1_E13samplesBuffer;
	ld.shared.u32 	%r126, [_ZZ11findClosestPKcPiS1_P9HistogramP10IndexTableS1_E13samplesBuffer+260];
	atom.shared.add.u32 	%r127, [_ZZ11findClosestPKcPiS1_P9HistogramP10IndexTableS1_E5count], 1;
	add.s32 	%r128, %r127, %r126;
	ld.shared.u32 	%r129, [_ZZ11findClosestPKcPiS1_P9HistogramP10IndexTableS1_E13samplesBuffer+256];
	add.s32 	%r130, %r128, %r129;
	shl.b32 	%r131, %r130, 2;
	and.b32  	%r132, %r131, 252;
	add.s32 	%r133, %r125, %r132;
	st.shared.u32 	[%r133], %r15;
$L__BB3_11:
	setp.ne.s32 	%p7, %r1, 0;
	bar.sync 	0;
	@%p7 bra 	$L__BB3_15;
	ld.shared.u32 	%r16, [_ZZ11findClosestPKcPiS1_P9HistogramP10IndexTableS1_E5count];
	ld.shared.u32 	%r458, [_ZZ11findClosestPKcPiS1_P9HistogramP10IndexTableS1_E13samplesBuffer+260];
	add.s32 	%r134, %r458, %r16;
	setp.lt.u32 	%p8, %r134, 65;
	@%p8 bra 	$L__BB3_14;
	cvta.global.u64 	%rd65, %rd64;
	{ // callseq 0, 0
	.param .b64 param0;
	st.param.b64 	[param0], %rd65;
	.param .b64 param1;
	st.param.b64 	[param1], 0;
	.param .b32 retval0;
	call.uni (retval0), 
	vprintf, 
	(
	param0, 
	param1
	);
	ld.param.b32 	%r135, [retval0];
	} // callseq 0
	ld.shared.u32 	%r458, [_ZZ11findClosestPKcPiS1_P9HistogramP10IndexTableS1_E13samplesBuffer+260];
$L__BB3_14:
	add.s32 	%r137, %r458, %r16;
	st.shared.u32 	[_ZZ11findClosestPKcPiS1_P9HistogramP10IndexTableS1_E13samplesBuffer+260], %r137;
$L__BB3_15:
	bar.sync 	0;
	ld.shared.u32 	%r138, [_ZZ11findClosestPKcPiS1_P9HistogramP10IndexTableS1_E13samplesBuffer+260];
	setp.lt.u32 	%p9, %r138, 32;
	@%p9 bra 	$L__BB3_29;
	mov.u32 	%r141, _ZZ11findClosestPKcPiS1_P9HistogramP10IndexTableS1_E13samplesBuffer;
	ld.shared.u32 	%r142, [_ZZ11findClosestPKcPiS1_P9HistogramP10IndexTableS1_E13samplesBuffer+256];
	add.s32 	%r143, %r142, %r1;
	shl.b32 	%r144, %r143, 2;
	and.b32  	%r145, %r144, 252;
	add.s32 	%r146, %r141, %r145;
	ld.shared.u32 	%r20, [%r146];
	mul.lo.s32 	%r147, %r20, 115;
	cvt.s64.s32 	%rd66, %r147;
	add.s64 	%rd7, %rd2, %rd66;
	mov.b32 	%r148, 3;
	mov.b32 	%r149, 2;
	mov.b32 	%r459, 1;
	mov.b32 	%r463, 0;
	st.local.v4.u32 	[%rd3], {%r463, %r459, %r149, %r148};
	mov.b32 	%r150, 7;
	mov.b32 	%r151, 6;
	mov.b32 	%r152, 5;
	mov.b32 	%r153, 4;
	st.local.v4.u32 	[%rd3+16], {%r153, %r152, %r151, %r150};
	mov.b32 	%r154, 11;
	mov.b32 	%r155, 10;
	mov.b32 	%r156, 9;
	mov.b32 	%r157, 8;
	st.local.v4.u32 	[%rd3+32], {%r157, %r156, %r155, %r154};
	mov.b32 	%r158, 15;
	mov.b32 	%r159, 14;
	mov.b32 	%r160, 13;
	mov.b32 	%r161, 12;
	st.local.v4.u32 	[%rd3+48], {%r161, %r160, %r159, %r158};
	mov.b32 	%r162, 19;
	mov.b32 	%r163, 18;
	mov.b32 	%r164, 17;
	mov.b32 	%r165, 16;
	st.local.v4.u32 	[%rd3+64], {%r165, %r164, %r163, %r162};
	mov.b32 	%r166, 23;
	mov.b32 	%r167, 22;
	mov.b32 	%r168, 21;
	mov.b32 	%r169, 20;
	st.local.v4.u32 	[%rd3+80], {%r169, %r168, %r167, %r166};
	mov.b32 	%r170, 27;
	mov.b32 	%r171, 26;
	mov.b32 	%r172, 25;
	mov.b32 	%r173, 24;
	st.local.v4.u32 	[%rd3+96], {%r173, %r172, %r171, %r170};
	mov.b32 	%r174, 31;
	mov.b32 	%r175, 30;
	mov.b32 	%r176, 29;
	mov.b32 	%r177, 28;
	st.local.v4.u32 	[%rd3+112], {%r177, %r176, %r175, %r174};
	mov.b32 	%r178, 35;
	mov.b32 	%r179, 34;
	mov.b32 	%r180, 33;
	mov.b32 	%r181, 32;
	st.local.v4.u32 	[%rd3+128], {%r181, %r180, %r179, %r178};
	mov.b32 	%r182, 39;
	mov.b32 	%r183, 38;
	mov.b32 	%r184, 37;
	mov.b32 	%r185, 36;
	st.local.v4.u32 	[%rd3+144], {%r185, %r184, %r183, %r182};
	mov.b32 	%r186, 43;
	mov.b32 	%r187, 42;
	mov.b32 	%r188, 41;
	mov.b32 	%r189, 40;
	st.local.v4.u32 	[%rd3+160], {%r189, %r188, %r187, %r186};
	mov.b32 	%r190, 47;
	mov.b32 	%r191, 46;
	mov.b32 	%r192, 45;
	mov.b32 	%r193, 44;
	st.local.v4.u32 	[%rd3+176], {%r193, %r192, %r191, %r190};
	mov.b32 	%r194, 51;
	mov.b32 	%r195, 50;
	mov.b32 	%r196, 49;
	mov.b32 	%r197, 48;
	st.local.v4.u32 	[%rd3+192], {%r197, %r196, %r195, %r194};
	mov.b32 	%r198, 55;
	mov.b32 	%r199, 54;
	mov.b32 	%r200, 53;
	mov.b32 	%r201, 52;
	st.local.v4.u32 	[%rd3+208], {%r201, %r200, %r199, %r198};
	mov.b32 	%r202, 59;
	mov.b32 	%r203, 58;
	mov.b32 	%r204, 57;
	mov.b32 	%r205, 56;
	st.local.v4.u32 	[%rd3+224], {%r205, %r204, %r203, %r202};
	mov.b32 	%r206, 63;
	mov.b32 	%r207, 62;
	mov.b32 	%r208, 61;
	mov.b32 	%r209, 60;
	st.local.v4.u32 	[%rd3+240], {%r209, %r208, %r207, %r206};
	mov.b32 	%r210, 67;
	mov.b32 	%r211, 66;
	mov.b32 	%r212, 65;
	mov.b32 	%r213, 64;
	st.local.v4.u32 	[%rd3+256], {%r213, %r212, %r211, %r210};
	mov.b32 	%r214, 71;
	mov.b32 	%r215, 70;
	mov.b32 	%r216, 69;
	mov.b32 	%r217, 68;
	st.local.v4.u32 	[%rd3+272], {%r217, %r216, %r215, %r214};
	mov.b32 	%r218, 75;
	mov.b32 	%r219, 74;
	mov.b32 	%r220, 73;
	mov.b32 	%r221, 72;
	st.local.v4.u32 	[%rd3+288], {%r221, %r220, %r219, %r218};
	mov.b32 	%r222, 79;
	mov.b32 	%r223, 78;
	mov.b32 	%r224, 77;
	mov.b32 	%r225, 76;
	st.local.v4.u32 	[%rd3+304], {%r225, %r224, %r223, %r222};
	mov.b32 	%r226, 83;
	mov.b32 	%r227, 82;
	mov.b32 	%r228, 81;
	mov.b32 	%r229, 80;
	st.local.v4.u32 	[%rd3+320], {%r229, %r228, %r227, %r226};
	mov.b32 	%r230, 87;
	mov.b32 	%r231, 86;
	mov.b32 	%r232, 85;
	mov.b32 	%r233, 84;
	st.local.v4.u32 	[%rd3+336], {%r233, %r232, %r231, %r230};
	mov.b32 	%r234, 91;
	mov.b32 	%r235, 90;
	mov.b32 	%r236, 89;
	mov.b32 	%r237, 88;
	st.local.v4.u32 	[%rd3+352], {%r237, %r236, %r235, %r234};
	mov.b32 	%r238, 95;
	mov.b32 	%r239, 94;
	mov.b32 	%r240, 93;
	mov.b32 	%r241, 92;
	st.local.v4.u32 	[%rd3+368], {%r241, %r240, %r239, %r238};
	mov.b32 	%r242, 99;
	mov.b32 	%r243, 98;
	mov.b32 	%r244, 97;
	mov.b32 	%r245, 96;
	st.local.v4.u32 	[%rd3+384], {%r245, %r244, %r243, %r242};
	mov.b32 	%r246, 103;
	mov.b32 	%r247, 102;
	mov.b32 	%r248, 101;
	mov.b32 	%r249, 100;
	st.local.v4.u32 	[%rd3+400], {%r249, %r248, %r247, %r246};
	mov.b32 	%r250, 107;
	mov.b32 	%r251, 106;
	mov.b32 	%r252, 105;
	mov.b32 	%r253, 104;
	st.local.v4.u32 	[%rd3+416], {%r253, %r252, %r251, %r250};
	mov.b32 	%r254, 111;
	mov.b32 	%r255, 110;
	mov.b32 	%r256, 109;
	mov.b32 	%r257, 108;
	st.local.v4.u32 	[%rd3+432], {%r257, %r256, %r255, %r254};
	mov.b32 	%r258, 115;
	mov.b32 	%r259, 114;
	mov.b32 	%r260, 113;
	mov.b32 	%r261, 112;
	st.local.v4.u32 	[%rd3+448], {%r261, %r260, %r259, %r258};
$L__BB3_17:
	mov.u32 	%r22, %r459;
	mov.u32 	%r263, _ZZ11findClosestPKcPiS1_P9HistogramP10IndexTableS1_E4read;
	add.s32 	%r264, %r263, %r22;
	ld.shared.u8 	%rs1, [%r264+-1];
	setp.ne.s16 	%p10, %rs1, 80;
	selp.u32 	%r23, 1, 0, %p10;
	cvt.u64.u32 	%rd67, %r22;
	add.s64 	%rd68, %rd7, %rd67;
	ld.global.u8 	%rs35, [%rd68+-1];
	setp.ne.s16 	%p11, %rs35, 80;
	selp.u32 	%r24, 1, 0, %p11;
	mov.b32 	%r462, 1;
	mov.u32 	%r461, %r22;
$L__BB3_18:
	cvt.s64.s32 	%rd69, %r462;
	add.s64 	%rd8, %rd7, %rd69;
	ld.global.u8 	%rs36, [%rd8+-1];
	setp.ne.s16 	%p12, %rs1, %rs36;
	selp.u32 	%r265, 1, 0, %p12;
	add.s32 	%r266, %r463, %r265;
	mul.wide.u32 	%rd70, %r462, 4;
	add.s64 	%rd9, %rd3, %rd70;
	ld.local.u32 	%r267, [%rd9];
	add.s32 	%r268, %r267, %r23;
	add.s32 	%r269, %r461, %r24;
	min.s32 	%r270, %r268, %r269;
	min.s32 	%r271, %r266, %r270;
	st.local.u32 	[%rd9], %r271;
	ld.global.u8 	%rs37, [%rd8];
	setp.ne.s16 	%p13, %rs1, %rs37;
	selp.u32 	%r272, 1, 0, %p13;
	add.s32 	%r273, %r267, %r272;
	ld.local.v2.u32 	{%r274, %r28}, [%rd9+4];
	add.s32 	%r275, %r274, %r23;
	add.s32 	%r276, %r271, %r24;
	min.s32 	%r277, %r275, %r276;
	min.s32 	%r278, %r273, %r277;
	ld.global.u8 	%rs38, [%rd8+1];
	setp.ne.s16 	%p14, %rs1, %rs38;
	selp.u32 	%r279, 1, 0, %p14;
	add.s32 	%r280, %r274, %r279;
	add.s32 	%r281, %r28, %r23;
	add.s32 	%r282, %r278, %r24;
	min.s32 	%r283, %r281, %r282;
	min.s32 	%r29, %r280, %r283;
	st.local.v2.u32 	[%rd9+4], {%r278, %r29};
	setp.eq.s32 	%p15, %r462, 113;
	@%p15 bra 	$L__BB3_20;
	ld.global.u8 	%rs39, [%rd8+2];
	setp.ne.s16 	%p16, %rs1, %rs39;
	selp.u32 	%r284, 1, 0, %p16;
	add.s32 	%r285, %r28, %r284;
	ld.local.u32 	%r463, [%rd9+12];
	add.s32 	%r286, %r463, %r23;
	add.s32 	%r287, %r29, %r24;
	min.s32 	%r288, %r286, %r287;
	min.s32 	%r461, %r285, %r288;
	st.local.u32 	[%rd9+12], %r461;
	add.s32 	%r462, %r462, 4;
	bra.uni 	$L__BB3_18;
$L__BB3_20:
	add.s32 	%r459, %r22, 1;
	setp.ne.s32 	%p17, %r459, 116;
	mov.u32 	%r463, %r22;
	@%p17 bra 	$L__BB3_17;
	ld.local.u32 	%r34, [%rd3+460];
	ld.shared.u32 	%r289, [_ZZ11findClosestPKcPiS1_P9HistogramP10IndexTableS1_E12min_distance];
	setp.ge.s32 	%p18, %r34, %r289;
	@%p18 bra 	$L__BB3_24;
	atom.shared.min.s32 	%r290, [_ZZ11findClosestPKcPiS1_P9HistogramP10IndexTableS1_E12min_distance], %r34;
	setp.ge.s32 	%p19, %r34, %r290;
	ld.shared.u32 	%r291, [_ZZ11findClosestPKcPiS1_P9HistogramP10IndexTableS1_E12min_distance];
	setp.ne.s32 	%p20, %r34, %r291;
	or.pred  	%p21, %p19, %p20;
	@%p21 bra 	$L__BB3_24;
	st.shared.u32 	[_ZZ11findClosestPKcPiS1_P9HistogramP10IndexTableS1_E6minIdx], %r20;
$L__BB3_24:
	setp.ne.s32 	%p22, %r1, 0;
	bar.sync 	0;
	@%p22 bra 	$L__BB3_28;
	ld.shared.u32 	%r293, [_ZZ11findClosestPKcPiS1_P9HistogramP10IndexTableS1_E13samplesBuffer+256];
	and.b32  	%r294, %r293, 63;
	xor.b32  	%r295, %r294, 32;
	st.shared.u32 	[_ZZ11findClosestPKcPiS1_P9HistogramP10IndexTableS1_E13samplesBuffer+256], %r295;
	ld.shared.u32 	%r464, [_ZZ11findClosestPKcPiS1_P9HistogramP10IndexTableS1_E13samplesBuffer+260];
	setp.gt.u32 	%p23, %r464, 31;
	@%p23 bra 	$L__BB3_27;
	mov.u64 	%rd71, $str$1;
	cvta.global.u64 	%rd72, %rd71;
	{ // callseq 1, 0
	.param .b64 param0;
	st.param.b64 	[param0], %rd72;
	.param .b64 param1;
	st.param.b64 	[param1], 0;
	.param .b32 retval0;
	call.uni (retval0), 
	vprintf, 
	(
	param0, 
	param1
	);
	ld.param.b32 	%r296, [retval0];
	} // callseq 1
	ld.shared.u32 	%r464, [_ZZ11findClosestPKcPiS1_P9HistogramP10IndexTableS1_E13samplesBuffer+260];
$L__BB3_27:
	add.s32 	%r298, %r464, -32;
	st.shared.u32 	[_ZZ11findClosestPKcPiS1_P9HistogramP10IndexTableS1_E13samplesBuffer+260], %r298;
$L__BB3_28:
	bar.sync 	0;
$L__BB3_29:
	add.s32 	%r457, %r457, 32;
	setp.lt.s32 	%p24, %r457, %r11;
	@%p24 bra 	$L__BB3_7;
$L__BB3_30:
	setp.ne.s32 	%p25, %r456, 104;
	@%p25 bra 	$L__BB3_5;
	ld.shared.u32 	%r39, [_ZZ11findClosestPKcPiS1_P9HistogramP10IndexTableS1_E13samplesBuffer+260];
	setp.eq.s32 	%p26, %r39, 0;
	@%p26 bra 	$L__BB3_42;
	setp.ge.u32 	%p27, %r1, %r39;
	@%p27 bra 	$L__BB3_41;
	mov.u32 	%r301, _ZZ11findClosestPKcPiS1_P9HistogramP10IndexTableS1_E13samplesBuffer;
	ld.shared.u32 	%r302, [_ZZ11findClosestPKcPiS1_P9HistogramP10IndexTableS1_E13samplesBuffer+256];
	add.s32 	%r303, %r302, %r1;
	shl.b32 	%r304, %r303, 2;
	and.b32  	%r305, %r304, 252;
	add.s32 	%r306, %r301, %r305;
	ld.shared.u32 	%r40, [%r306];
	mul.lo.s32 	%r307, %r40, 115;
	cvt.s64.s32 	%rd73, %r307;
	add.s64 	%rd10, %rd2, %rd73;
	mov.b32 	%r465, 1;
	st.local.u32 	[%rd3+4], %r465;
	add.s64 	%rd11, %rd3, 8;
	mov.b32 	%r308, 3;
	mov.b32 	%r309, 2;
	st.local.v2.u32 	[%rd3+8], {%r309, %r308};
	mov.b32 	%r310, 7;
	mov.b32 	%r311, 6;
	mov.b32 	%r312, 5;
	mov.b32 	%r313, 4;
	st.local.v4.u32 	[%rd3+16], {%r313, %r312, %r311, %r310};
	mov.b32 	%r314, 11;
	mov.b32 	%r315, 10;
	mov.b32 	%r316, 9;
	mov.b32 	%r317, 8;
	st.local.v4.u32 	[%rd3+32], {%r317, %r316, %r315, %r314};
	mov.b32 	%r318, 15;
	mov.b32 	%r319, 14;
	mov.b32 	%r320, 13;
	mov.b32 	%r321, 12;
	st.local.v4.u32 	[%rd3+48], {%r321, %r320, %r319, %r318};
	mov.b32 	%r322, 19;
	mov.b32 	%r323, 18;
	mov.b32 	%r324, 17;
	mov.b32 	%r325, 16;
	st.local.v4.u32 	[%rd3+64], {%r325, %r324, %r323, %r322};
	mov.b32 	%r326, 23;
	mov.b32 	%r327, 22;
	mov.b32 	%r328, 21;
	mov.b32 	%r329, 20;
	st.local.v4.u32 	[%rd3+80], {%r329, %r328, %r327, %r326};
	mov.b32 	%r330, 27;
	mov.b32 	%r331, 26;
	mov.b32 	%r332, 25;
	mov.b32 	%r333, 24;
	st.local.v4.u32 	[%rd3+96], {%r333, %r332, %r331, %r330};
	mov.b32 	%r334, 31;
	mov.b32 	%r335, 30;
	mov.b32 	%r336, 29;
	mov.b32 	%r337, 28;
	st.local.v4.u32 	[%rd3+112], {%r337, %r336, %r335, %r334};
	mov.b32 	%r338, 35;
	mov.b32 	%r339, 34;
	mov.b32 	%r340, 33;
	mov.b32 	%r341, 32;
	st.local.v4.u32 	[%rd3+128], {%r341, %r340, %r339, %r338};
	mov.b32 	%r342, 39;
	mov.b32 	%r343, 38;
	mov.b32 	%r344, 37;
	mov.b32 	%r345, 36;
	st.local.v4.u32 	[%rd3+144], {%r345, %r344, %r343, %r342};
	mov.b32 	%r346, 43;
	mov.b32 	%r347, 42;
	mov.b32 	%r348, 41;
	mov.b32 	%r349, 40;
	st.local.v4.u32 	[%rd3+160], {%r349, %r348, %r347, %r346};
	mov.b32 	%r350, 47;
	mov.b32 	%r351, 46;
	mov.b32 	%r352, 45;
	mov.b32 	%r353, 44;
	st.local.v4.u32 	[%rd3+176], {%r353, %r352, %r351, %r350};
	mov.b32 	%r354, 51;
	mov.b32 	%r355, 50;
	mov.b32 	%r356, 49;
	mov.b32 	%r357, 48;
	st.local.v4.u32 	[%rd3+192], {%r357, %r356, %r355, %r354};
	mov.b32 	%r358, 55;
	mov.b32 	%r359, 54;
	mov.b32 	%r360, 53;
	mov.b32 	%r361, 52;
	st.local.v4.u32 	[%rd3+208], {%r361, %r360, %r359, %r358};
	mov.b32 	%r362, 59;
	mov.b32 	%r363, 58;
	mov.b32 	%r364, 57;
	mov.b32 	%r365, 56;
	st.local.v4.u32 	[%rd3+224], {%r365, %r364, %r363, %r362};
	mov.b32 	%r366, 63;
	mov.b32 	%r367, 62;
	mov.b32 	%r368, 61;
	mov.b32 	%r369, 60;
	st.local.v4.u32 	[%rd3+240], {%r369, %r368, %r367, %r366};
	mov.b32 	%r370, 67;
	mov.b32 	%r371, 66;
	mov.b32 	%r372, 65;
	mov.b32 	%r373, 64;
	st.local.v4.u32 	[%rd3+256], {%r373, %r372, %r371, %r370};
	mov.b32 	%r374, 71;
	mov.b32 	%r375, 70;
	mov.b32 	%r376, 69;
	mov.b32 	%r377, 68;
	st.local.v4.u32 	[%rd3+272], {%r377, %r376, %r375, %r374};
	mov.b32 	%r378, 75;
	mov.b32 	%r379, 74;
	mov.b32 	%r380, 73;
	mov.b32 	%r381, 72;
	st.local.v4.u32 	[%rd3+288], {%r381, %r380, %r379, %r378};
	mov.b32 	%r382, 79;
	mov.b32 	%r383, 78;
	mov.b32 	%r384, 77;
	mov.b32 	%r385, 76;
	st.local.v4.u32 	[%rd3+304], {%r385, %r384, %r383, %r382};
	mov.b32 	%r386, 83;
	mov.b32 	%r387, 82;
	mov.b32 	%r388, 81;
	mov.b32 	%r389, 80;
	st.local.v4.u32 	[%rd3+320], {%r389, %r388, %r387, %r386};
	mov.b32 	%r390, 87;
	mov.b32 	%r391, 86;
	mov.b32 	%r392, 85;
	mov.b32 	%r393, 84;
	st.local.v4.u32 	[%rd3+336], {%r393, %r392, %r391, %r390};
	mov.b32 	%r394, 91;
	mov.b32 	%r395, 90;
	mov.b32 	%r396, 89;
	mov.b32 	%r397, 88;
	st.local.v4.u32 	[%rd3+352], {%r397, %r396, %r395, %r394};
	mov.b32 	%r398, 95;
	mov.b32 	%r399, 94;
	mov.b32 	%r400, 93;
	mov.b32 	%r401, 92;
	st.local.v4.u32 	[%rd3+368], {%r401, %r400, %r399, %r398};
	mov.b32 	%r402, 99;
	mov.b32 	%r403, 98;
	mov.b32 	%r404, 97;
	mov.b32 	%r405, 96;
	st.local.v4.u32 	[%rd3+384], {%r405, %r404, %r403, %r402};
	mov.b32 	%r406, 103;
	mov.b32 	%r407, 102;
	mov.b32 	%r408, 101;
	mov.b32 	%r409, 100;
	st.local.v4.u32 	[%rd3+400], {%r409, %r408, %r407, %r406};
	mov.b32 	%r410, 107;
	mov.b32 	%r411, 106;
	mov.b32 	%r412, 105;
	mov.b32 	%r413, 104;
	st.local.v4.u32 	[%rd3+416], {%r413, %r412, %r411, %r410};
	mov.b32 	%r414, 111;
	mov.b32 	%r415, 110;
	mov.b32 	%r416, 109;
	mov.b32 	%r417, 108;
	st.local.v4.u32 	[%rd3+432], {%r417, %r416, %r415, %r414};
	mov.b32 	%r418, 115;
	mov.b32 	%r419, 114;
	mov.b32 	%r420, 113;
	mov.b32 	%r421, 112;
	st.local.v4.u32 	[%rd3+448], {%r421, %r420, %r419, %r418};
	add.s64 	%rd12, %rd10, 3;
	mov.b32 	%r469, 0;
	mov.u32 	%r423, _ZZ11findClosestPKcPiS1_P9HistogramP10IndexTableS1_E4read;
$L__BB3_34:
	mov.u32 	%r42, %r465;
	add.s32 	%r424, %r423, %r42;
	ld.shared.u8 	%rs2, [%r424+-1];
	setp.ne.s16 	%p28, %rs2, 80;
	selp.u32 	%r43, 1, 0, %p28;
	cvt.u64.u32 	%rd74, %r42;
	add.s64 	%rd75, %rd10, %rd74;
	ld.global.u8 	%rs40, [%rd75+-1];
	setp.ne.s16 	%p29, %rs40, 80;
	selp.u32 	%r44, 1, 0, %p29;
	mov.b32 	%r467, 0;
	mov.u64 	%rd82, %rd12;
	mov.u64 	%rd83, %rd11;
	mov.u32 	%r468, %r42;
$L__BB3_35:
	ld.global.u8 	%rs41, [%rd82+-3];
	setp.ne.s16 	%p30, %rs2, %rs41;
	selp.u32 	%r425, 1, 0, %p30;
	add.s32 	%r426, %r469, %r425;
	ld.local.u32 	%r427, [%rd83+-4];
	add.s32 	%r428, %r427, %r43;
	add.s32 	%r429, %r468, %r44;
	min.s32 	%r430, %r428, %r429;
	min.s32 	%r431, %r426, %r430;
	st.local.u32 	[%rd83+-4], %r431;
	ld.global.u8 	%rs42, [%rd82+-2];
	setp.ne.s16 	%p31, %rs2, %rs42;
	selp.u32 	%r432, 1, 0, %p31;
	add.s32 	%r433, %r427, %r432;
	ld.local.v2.u32 	{%r434, %r48}, [%rd83];
	add.s32 	%r435, %r434, %r43;
	add.s32 	%r436, %r431, %r44;
	min.s32 	%r437, %r435, %r436;
	min.s32 	%r438, %r433, %r437;
	ld.global.u8 	%rs43, [%rd82+-1];
	setp.ne.s16 	%p32, %rs2, %rs43;
	selp.u32 	%r439, 1, 0, %p32;
	add.s32 	%r440, %r434, %r439;
	add.s32 	%r441, %r48, %r43;
	add.s32 	%r442, %r438, %r44;
	min.s32 	%r443, %r441, %r442;
	min.s32 	%r49, %r440, %r443;
	st.local.v2.u32 	[%rd83], {%r438, %r49};
	setp.eq.s32 	%p33, %r467, 448;
	@%p33 bra 	$L__BB3_37;
	ld.global.u8 	%rs44, [%rd82];
	setp.ne.s16 	%p34, %rs2, %rs44;
	selp.u32 	%r444, 1, 0, %p34;
	add.s32 	%r445, %r48, %r444;
	ld.local.u32 	%r469, [%rd83+8];
	add.s32 	%r446, %r469, %r43;
	add.s32 	%r447, %r49, %r44;
	min.s32 	%r448, %r446, %r447;
	min.s32 	%r468, %r445, %r448;
	st.local.u32 	[%rd83+8], %r468;
	add.s32 	%r467, %r467, 16;
	add.s64 	%rd83, %rd83, 16;
	add.s64 	%rd82, %rd82, 4;
	bra.uni 	$L__BB3_35;
$L__BB3_37:
	add.s32 	%r465, %r42, 1;
	setp.ne.s32 	%p35, %r465, 116;
	mov.u32 	%r469, %r42;
	@%p35 bra 	$L__BB3_34;
	ld.local.u32 	%r54, [%rd3+460];
	ld.shared.u32 	%r449, [_ZZ11findClosestPKcPiS1_P9HistogramP10IndexTableS1_E12min_distance];
	setp.ge.s32 	%p36, %r54, %r449;
	@%p36 bra 	$L__BB3_41;
	atom.shared.min.s32 	%r450, [_ZZ11findClosestPKcPiS1_P9HistogramP10IndexTableS1_E12min_distance], %r54;
	setp.ge.s32 	%p37, %r54, %r450;
	ld.shared.u32 	%r451, [_ZZ11findClosestPKcPiS1_P9HistogramP10IndexTableS1_E12min_distance];
	setp.ne.s32 	%p38, %r54, %r451;
	or.pred  	%p39, %p37, %p38;
	@%p39 bra 	$L__BB3_41;
	st.shared.u32 	[_ZZ11findClosestPKcPiS1_P9HistogramP10IndexTableS1_E6minIdx], %r40;
$L__BB3_41:
	bar.sync 	0;
$L__BB3_42:
	setp.ne.s32 	%p40, %r1, 0;
	@%p40 bra 	$L__BB3_44;
	ld.param.u64 	%rd81, [_Z11findClosestPKcPiS1_P9HistogramP10IndexTableS1__param_1];
	ld.shared.u32 	%r453, [_ZZ11findClosestPKcPiS1_P9HistogramP10IndexTableS1_E12min_distance];
	cvta.to.global.u64 	%rd76, %rd81;
	mul.wide.u32 	%rd77, %r7, 4;
	add.s64 	%rd78, %rd76, %rd77;
	st.global.u32 	[%rd78], %r453;
	ld.shared.u32 	%r454, [_ZZ11findClosestPKcPiS1_P9HistogramP10IndexTableS1_E6minIdx];
	cvta.to.global.u64 	%rd79, %rd18;
	add.s64 	%rd80, %rd79, %rd77;
	st.global.u32 	[%rd80], %r454;
$L__BB3_44:
	bar.sync 	0;
	ret;

}
	// .globl	_ZN3cub18CUB_300001_SM_10006detail11EmptyKernelIvEEvv
.visible .entry _ZN3cub18CUB_300001_SM_10006detail11EmptyKernelIvEEvv()
{


	ret;

}
	// .globl	_ZN3cub18CUB_300001_SM_10006detail4scan20DeviceScanInitKernelINS0_13ScanTileStateIiLb1EEEEEvT_i
.visible .entry _ZN3cub18CUB_300001_SM_10006detail4scan20DeviceScanInitKernelINS0_13ScanTileStateIiLb1EEEEEvT_i(
	.param .align 8 .b8 _ZN3cub18CUB_300001_SM_10006detail4scan20DeviceScanInitKernelINS0_13ScanTileStateIiLb1EEEEEvT_i_param_0[8],
	.param .u32 _ZN3cub18CUB_300001_SM_10006detail4scan20DeviceScanInitKernelINS0_13ScanTileStateIiLb1EEEEEvT_i_param_1
)
{
	.reg .pred 	%p<5>;
	.reg .b32 	%r<10>;
	.reg .b64 	%rd<7>;

	ld.param.u64 	%rd2, [_ZN3cub18CUB_300001_SM_10006detail4scan20DeviceScanInitKernelINS0_13ScanTileStateIiLb1EEEEEvT_i_param_0];
	ld.param.u32 	%r4, [_ZN3cub18CUB_300001_SM_10006detail4scan20DeviceScanInitKernelINS0_13ScanTileStateIiLb1EEEEEvT_i_param_1];
	cvta.to.global.u64 	%rd1, %rd2;
	mov.u32 	%r1, %ctaid.x;
	mov.u32 	%r5, %ntid.x;
	mov.u32 	%r2, %tid.x;
	mad.lo.s32 	%r3, %r1, %r5, %r2;
	setp.ge.s32 	%p1, %r3, %r4;
	@%p1 bra 	$L__BB5_2;
	mul.wide.s32 	%rd3, %r3, 8;
	add.s64 	%rd4, %rd1, %rd3;
	mov.b32 	%r6, 0;
	mov.b32 	%r7, 99;
	st.global.v2.u32 	[%rd4+256], {%r7, %r6};
$L__BB5_2:
	setp.ne.s32 	%p2, %r1, 0;
	setp.gt.u32 	%p3, %r2, 31;
	or.pred  	%p4, %p2, %p3;
	@%p4 bra 	$L__BB5_4;
	mul.wide.u32 	%rd5, %r2, 8;
	add.s64 	%rd6, %rd1, %rd5;
	mov.b32 	%r9, 0;
	st.global.v2.u32 	[%rd6], {%r9, %r9};
$L__BB5_4:
	ret;

}
	// .globl	_ZN3cub18CUB_300001_SM_10006detail4scan16DeviceScanKernelINS2_10policy_hubIiiijN4cuda3std3__44plusIvEEE10Policy1000EN6thrust24THRUST_300001_SM_1000_NS10device_ptrIiEEPiNS0_13ScanTileStateIiLb1EEES9_NS1_10InputValueIiSG_EEjiLb0EiEEvT0_T1_T2_iT3_T4_T5_
.visible .entry _ZN3cub18CUB_300001_SM_10006detail4scan16DeviceScanKernelINS2_10policy_hubIiiijN4cuda3std3__44plusIvEEE10Policy1000EN6thrust24THRUST_300001_SM_1000_NS10device_ptrIiEEPiNS0_13ScanTileStateIiLb1EEES9_NS1_10InputValueIiSG_EEjiLb0EiEEvT0_T1_T2_iT3_T4_T5_(
	.param .align 8 .b8 _ZN3cub18CUB_300001_SM_10006detail4scan16DeviceScanKernelINS2_10policy_hubIiiijN4cuda3std3__44plusIvEEE10Policy1000EN6thrust24THRUST_300001_SM_1000_NS10device_ptrIiEEPiNS0_13ScanTileStateIiLb1EEES9_NS1_10InputValueIiSG_EEjiLb0EiEEvT0_T1_T2_iT3_T4_T5__param_0[8],
	.param .u64 .ptr .align 1 _ZN3cub18CUB_300001_SM_10006detail4scan16DeviceScanKernelINS2_10policy_hubIiiijN4cuda3std3__44plusIvEEE10Policy1000EN6thrust24THRUST_300001_SM_1000_NS10device_ptrIiEEPiNS0_13ScanTileStateIiLb1EEES9_NS1_10InputValueIiSG_EEjiLb0EiEEvT0_T1_T2_iT3_T4_T5__param_1,
	.param .align 8 .b8 _ZN3cub18CUB_300001_SM_10006detail4scan16DeviceScanKernelINS2_10policy_hubIiiijN4cuda3std3__44plusIvEEE10Policy1000EN6thrust24THRUST_300001_SM_1000_NS10device_ptrIiEEPiNS0_13ScanTileStateIiLb1EEES9_NS1_10InputValueIiSG_EEjiLb0EiEEvT0_T1_T2_iT3_T4_T5__param_2[8],
	.param .u32 _ZN3cub18CUB_300001_SM_10006detail4scan16DeviceScanKernelINS2_10policy_hubIiiijN4cuda3std3__44plusIvEEE10Policy1000EN6thrust24THRUST_300001_SM_1000_NS10device_ptrIiEEPiNS0_13ScanTileStateIiLb1EEES9_NS1_10InputValueIiSG_EEjiLb0EiEEvT0_T1_T2_iT3_T4_T5__param_3,
	.param .align 1 .b8 _ZN3cub18CUB_300001_SM_10006detail4scan16DeviceScanKernelINS2_10policy_hubIiiijN4cuda3std3__44plusIvEEE10Policy1000EN6thrust24THRUST_300001_SM_1000_NS10device_ptrIiEEPiNS0_13ScanTileStateIiLb1EEES9_NS1_10InputValueIiSG_EEjiLb0EiEEvT0_T1_T2_iT3_T4_T5__param_4[1],
	.param .align 8 .b8 _ZN3cub18CUB_300001_SM_10006detail4scan16DeviceScanKernelINS2_10policy_hubIiiijN4cuda3std3__44plusIvEEE10Policy1000EN6thrust24THRUST_300001_SM_1000_NS10device_ptrIiEEPiNS0_13ScanTileStateIiLb1EEES9_NS1_10InputValueIiSG_EEjiLb0EiEEvT0_T1_T2_iT3_T4_T5__param_5[16],
	.param .u32 _ZN3cub18CUB_300001_SM_10006detail4scan16DeviceScanKernelINS2_10policy_hubIiiijN4cuda3std3__44plusIvEEE10Policy1000EN6thrust24THRUST_300001_SM_1000_NS10device_ptrIiEEPiNS0_13ScanTileStateIiLb1EEES9_NS1_10InputValueIiSG_EEjiLb0EiEEvT0_T1_T2_iT3_T4_T5__param_6
)
.maxntid 384
{
	.reg .pred 	%p<160>;
	.reg .b16 	%rs<3>;
	.reg .b32 	%r<1038>;
	.reg .b64 	%rd<61>;
	// demoted variable
	.shared .align 16 .b8 _ZZN3cub18CUB_300001_SM_10006detail4scan16DeviceScanKernelINS2_10policy_hubIiiijN4cuda3std3__44plusIvEEE10Policy1000EN6thrust24THRUST_300001_SM_1000_NS10device_ptrIiEEPiNS0_13ScanTileStateIiLb1EEES9_NS1_10InputValueIiSG_EEjiLb0EiEEvT0_T1_T2_iT3_T4_T5_E12temp_storage[33808];
	ld.param.u32 	%r241, [_ZN3cub18CUB_300001_SM_10006detail4scan16DeviceScanKernelINS2_10policy_hubIiiijN4cuda3std3__44plusIvEEE10Policy1000EN6thrust24THRUST_300001_SM_1000_NS10device_ptrIiEEPiNS0_13ScanTileStateIiLb1EEES9_NS1_10InputValueIiSG_EEjiLb0EiEEvT0_T1_T2_iT3_T4_T5__param_5];
	bfe.u32 	%r242, %r241, 0, 8;
	cvt.u16.u32 	%rs1, %r242;
	and.b16  	%rs2, %rs1, 255;
	ld.param.u64 	%rd15, [_ZN3cub18CUB_300001_SM_10006detail4scan16DeviceScanKernelINS2_10policy_hubIiiijN4cuda3std3__44plusIvEEE10Policy1000EN6thrust24THRUST_300001_SM_1000_NS10device_ptrIiEEPiNS0_13ScanTileStateIiLb1EEES9_NS1_10InputValueIiSG_EEjiLb0EiEEvT0_T1_T2_iT3_T4_T5__param_2];
	ld.param.u64 	%rd13, [_ZN3cub18CUB_300001_SM_10006detail4scan16DeviceScanKernelINS2_10policy_hubIiiijN4cuda3std3__44plusIvEEE10Policy1000EN6thrust24THRUST_300001_SM_1000_NS10device_ptrIiEEPiNS0_13ScanTileStateIiLb1EEES9_NS1_10InputValueIiSG_EEjiLb0EiEEvT0_T1_T2_iT3_T4_T5__param_0];
	ld.param.u64 	%rd1, [_ZN3cub18CUB_300001_SM_10006detail4scan16DeviceScanKernelINS2_10policy_hubIiiijN4cuda3std3__44plusIvEEE10Policy1000EN6thrust24THRUST_300001_SM_1000_NS10device_ptrIiEEPiNS0_13ScanTileStateIiLb1EEES9_NS1_10InputValueIiSG_EEjiLb0EiEEvT0_T1_T2_iT3_T4_T5__param_5+8];
	ld.param.u32 	%r240, [_ZN3cub18CUB_300001_SM_10006detail4scan16DeviceScanKernelINS2_10policy_hubIiiijN4cuda3std3__44plusIvEEE10Policy1000EN6thrust24THRUST_300001_SM_1000_NS10device_ptrIiEEPiNS0_13ScanTileStateIiLb1EEES9_NS1_10InputValueIiSG_EEjiLb0EiEEvT0_T1_T2_iT3_T4_T5__param_6];
	setp.eq.s16 	%p1, %rs2, 0;
	@%p1 bra 	$L__BB6_2;
	cvta.to.global.u64 	%rd16, %rd1;
	ld.global.u32 	%r985, [%rd16];
	bra.uni 	$L__BB6_3;
$L__BB6_2:
	cvt.u32.u64 	%r985, %rd1;
$L__BB6_3:
	ld.param.u32 	%r983, [_ZN3cub18CUB_300001_SM_10006detail4scan16DeviceScanKernelINS2_10policy_hubIiiijN4cuda3std3__44plusIvEEE10Policy1000EN6thrust24THRUST_300001_SM_1000_NS10device_ptrIiEEPiNS0_13ScanTileStateIiLb1EEES9_NS1_10InputValueIiSG_EEjiLb0EiEEvT0_T1_T2_iT3_T4_T5__param_3];
	cvta.to.global.u64 	%rd3, %rd13;
	mov.u32 	%r243, %ctaid.x;
	add.s32 	%r986, %r983, %r243;
	mul.lo.s32 	%r5, %r986, 8448;
	sub.s32 	%r6, %r240, %r5;
	setp.lt.u32 	%p2, %r6, 8449;
	@%p2 bra 	$L__BB6_29;
	cvt.u64.u32 	%rd40, %r5;
	mov.u32 	%r7, %tid.x;
	and.b32  	%r628, %r7, 31;
	and.b32  	%r629, %r7, 992;
	mul.lo.s32 	%r630, %r629, 22;
	or.b32  	%r631, %r630, %r628;
	cvt.u64.u32 	%rd41, %r631;
	add.s64 	%rd4, %rd41, %rd40;
	shl.b64 	%rd42, %rd4, 2;
	add.s64 	%rd43, %rd3, %rd42;
	ld.global.u32 	%r632, [%rd43];
	ld.global.u32 	%r633, [%rd43+128];
	ld.global.u32 	%r634, [%rd43+256];
	ld.global.u32 	%r635, [%rd43+384];
	ld.global.u32 	%r636, [%rd43+512];
	ld.global.u32 	%r637, [%rd43+640];
	ld.global.u32 	%r638, [%rd43+768];
	ld.global.u32 	%r639, [%rd43+896];
	ld.global.u32 	%r640, [%rd43+1024];
	ld.global.u32 	%r641, [%rd43+1152];
	ld.global.u32 	%r642, [%rd43+1280];
	ld.global.u32 	%r643, [%rd43+1408];
	ld.global.u32 	%r644, [%rd43+1536];
	ld.global.u32 	%r645, [%rd43+1664];
	ld.global.u32 	%r646, [%rd43+1792];
	ld.global.u32 	%r647, [%rd43+1920];
	ld.global.u32 	%r648, [%rd43+2048];
	ld.global.u32 	%r649, [%rd43+2176];
	ld.global.u32 	%r650, [%rd43+2304];
	ld.global.u32 	%r651, [%rd43+2432];
	ld.global.u32 	%r652, [%rd43+2560];
	ld.global.u32 	%r653, [%rd43+2688];
	// begin inline asm
	mov.u32 %r627, %laneid;
	// end inline asm
	shr.u32 	%r9, %r7, 5;
	mad.lo.s32 	%r654, %r9, 704, %r627;
	shl.b32 	%r655, %r654, 2;
	mov.u32 	%r656, _ZZN3cub18CUB_300001_SM_10006detail4scan16DeviceScanKernelINS2_10policy_hubIiiijN4cuda3std3__44plusIvEEE10Policy1000EN6thrust24THRUST_300001_SM_1000_NS10device_ptrIiEEPiNS0_13ScanTileStateIiLb1EEES9_NS1_10InputValueIiSG_EEjiLb0EiEEvT0_T1_T2_iT3_T4_T5_E12temp_storage;
	add.s32 	%r10, %r656, %r655;
	st.shared.u32 	[%r10], %r632;
	st.shared.u32 	[%r10+128], %r633;
	st.shared.u32 	[%r10+256], %r634;
	st.shared.u32 	[%r10+384], %r635;
	st.shared.u32 	[%r10+512], %r636;
	st.shared.u32 	[%r10+640], %r637;
	st.shared.u32 	[%r10+768], %r638;
	st.shared.u32 	[%r10+896], %r639;
	st.shared.u32 	[%r10+1024], %r640;
	st.shared.u32 	[%r10+1152], %r641;
	st.shared.u32 	[%r10+1280], %r642;
	st.shared.u32 	[%r10+1408], %r643;
	st.shared.u32 	[%r10+1536], %r644;
	st.shared.u32 	[%r10+1664], %r645;
	st.shared.u32 	[%r10+1792], %r646;
	st.shared.u32 	[%r10+1920], %r647;
	st.shared.u32 	[%r10+2048], %r648;
	st.shared.u32 	[%r10+2176], %r649;
	st.shared.u32 	[%r10+2304], %r650;
	st.shared.u32 	[%r10+2432], %r651;
	st.shared.u32 	[%r10+2560], %r652;
	st.shared.u32 	[%r10+2688], %r653;
	bar.warp.sync 	-1;
	mad.lo.s32 	%r11, %r627, 84, %r10;
	ld.shared.v2.u32 	{%r12, %r13}, [%r11];
	ld.shared.v2.u32 	{%r14, %r15}, [%r11+8];
	ld.shared.v2.u32 	{%r16, %r17}, [%r11+16];
	ld.shared.v2.u32 	{%r18, %r19}, [%r11+24];
	ld.shared.v2.u32 	{%r20, %r21}, [%r11+32];
	ld.shared.v2.u32 	{%r22, %r23}, [%r11+40];
	ld.shared.v2.u32 	{%r24, %r25}, [%r11+48];
	ld.shared.v2.u32 	{%r26, %r27}, [%r11+56];
	ld.shared.v2.u32 	{%r28, %r29}, [%r11+64];
	ld.shared.v2.u32 	{%r30, %r31}, [%r11+72];
	ld.shared.v2.u32 	{%r32, %r33}, [%r11+80];
	bar.sync 	0;
	setp.ne.s32 	%p104, %r986, 0;
	@%p104 bra 	$L__BB6_9;
	add.s32 	%r878, %r13, %r12;
	add.s32 	%r879, %r14, %r878;
	add.s32 	%r880, %r15, %r879;
	add.s32 	%r881, %r16, %r880;
	add.s32 	%r882, %r17, %r881;
	add.s32 	%r883, %r18, %r882;
	add.s32 	%r884, %r19, %r883;
	add.s32 	%r885, %r20, %r884;
	add.s32 	%r886, %r21, %r885;
	add.s32 	%r887, %r22, %r886;
	add.s32 	%r888, %r23, %r887;
	add.s32 	%r889, %r24, %r888;
	add.s32 	%r890, %r25, %r889;
	add.s32 	%r891, %r26, %r890;
	add.s32 	%r892, %r27, %r891;
	add.s32 	%r893, %r28, %r892;
	add.s32 	%r894, %r29, %r893;
	add.s32 	%r895, %r30, %r894;
	add.s32 	%r896, %r31, %r895;
	add.s32 	%r897, %r32, %r896;
	add.s32 	%r852, %r33, %r897;
	mov.b32 	%r850, 1;
	mov.b32 	%r875, 0;
	mov.b32 	%r877, -1;
	// begin inline asm
	{  .reg .s32 r0;  .reg .pred p;  shfl.sync.up.b32 r0|p, %r852, %r850, %r875, %r877;  @p add.s32 r0, r0, %r852;  mov.s32 %r848, r0;}
	// end inline asm
	mov.b32 	%r856, 2;
	// begin inline asm
	{  .reg .s32 r0;  .reg .pred p;  shfl.sync.up.b32 r0|p, %r848, %r856, %r875, %r877;  @p add.s32 r0, r0, %r848;  mov.s32 %r854, r0;}
	// end inline asm
	mov.b32 	%r862, 4;
	// begin inline asm
	{  .reg .s32 r0;  .reg .pred p;  shfl.sync.up.b32 r0|p, %r854, %r862, %r875, %r877;  @p add.s32 r0, r0, %r854;  mov.s32 %r860, r0;}
	// end inline asm
	mov.b32 	%r868, 8;
	// begin inline asm
	{  .reg .s32 r0;  .reg .pred p;  shfl.sync.up.b32 r0|p, %r860, %r868, %r875, %r877;  @p add.s32 r0, r0, %r860;  mov.s32 %r866, r0;}
	// end inline asm
	mov.b32 	%r874, 16;
	// begin inline asm
	{  .reg .s32 r0;  .reg .pred p;  shfl.sync.up.b32 r0|p, %r866, %r874, %r875, %r877;  @p add.s32 r0, r0, %r866;  mov.s32 %r872, r0;}
	// end inline asm
	setp.ne.s32 	%p146, %r627, 31;
	@%p146 bra 	$L__BB6_7;
	shl.b32 	%r898, %r9, 2;
	add.s32 	%r900, %r656, %r898;
	st.shared.u32 	[%r900+16], %r872;
$L__BB6_7:
	bar.sync 	0;
	ld.shared.v4.u32 	{%r901, %r902, %r903, %r904}, [_ZZN3cub18CUB_300001_SM_10006detail4scan16DeviceScanKernelINS2_10policy_hubIiiijN4cuda3std3__44plusIvEEE10Policy1000EN6thrust24THRUST_300001_SM_1000_NS10device_ptrIiEEPiNS0_13ScanTileStateIiLb1EEES9_NS1_10InputValueIiSG_EEjiLb0EiEEvT0_T1_T2_iT3_T4_T5_E12temp_storage+16];
	add.s32 	%r905, %r902, %r901;
	setp.eq.s32 	%p147, %r9, 2;
	selp.b32 	%r906, %r905, %r901, %p147;
	add.s32 	%r907, %r905, %r903;
	setp.eq.s32 	%p148, %r9, 3;
	selp.b32 	%r908, %r907, %r906, %p148;
	add.s32 	%r909, %r907, %r904;
	setp.eq.s32 	%p149, %r9, 4;
	selp.b32 	%r910, %r909, %r908, %p149;
	ld.shared.v4.u32 	{%r911, %r912, %r913, %r914}, [_ZZN3cub18CUB_300001_SM_10006detail4scan16DeviceScanKernelINS2_10policy_hubIiiijN4cuda3std3__44plusIvEEE10Policy1000EN6thrust24THRUST_300001_SM_1000_NS10device_ptrIiEEPiNS0_13ScanTileStateIiLb1EEES9_NS1_10InputValueIiSG_EEjiLb0EiEEvT0_T1_T2_iT3_T4_T5_E12temp_storage+32];
	add.s32 	%r915, %r909, %r911;
	setp.eq.s32 	%p150, %r9, 5;
	selp.b32 	%r916, %r915, %r910, %p150;
	add.s32 	%r917, %r915, %r912;
	setp.eq.s32 	%p151, %r9, 6;
	selp.b32 	%r918, %r917, %r916, %p151;
	add.s32 	%r919, %r917, %r913;
	setp.eq.s32 	%p152, %r9, 7;
	selp.b32 	%r920, %r919, %r918, %p152;
	add.s32 	%r921, %r919, %r914;
	setp.eq.s32 	%p153, %r9, 8;
	selp.b32 	%r922, %r921, %r920, %p153;
	ld.shared.v4.u32 	{%r923, %r924, %r925, %r926}, [_ZZN3cub18CUB_300001_SM_10006detail4scan16DeviceScanKernelINS2_10policy_hubIiiijN4cuda3std3__44plusIvEEE10Policy1000EN6thrust24THRUST_300001_SM_1000_NS10device_ptrIiEEPiNS0_13ScanTileStateIiLb1EEES9_NS1_10InputValueIiSG_EEjiLb0EiEEvT0_T1_T2_iT3_T4_T5_E12temp_storage+48];
	add.s32 	%r927, %r921, %r923;
	setp.eq.s32 	%p154, %r9, 9;
	selp.b32 	%r928, %r927, %r922, %p154;
	add.s32 	%r929, %r927, %r924;
	setp.eq.s32 	%p155, %r9, 10;
	selp.b32 	%r930, %r929, %r928, %p155;
	add.s32 	%r931, %r929, %r925;
	setp.eq.s32 	%p156, %r9, 11;
	selp.b32 	%r932, %r931, %r930, %p156;
	setp.lt.u32 	%p157, %r7, 32;
	selp.b32 	%r933, 0, %r932, %p157;
	setp.eq.s32 	%p158, %r627, 0;
	sub.s32 	%r934, %r872, %r852;
	selp.b32 	%r935, 0, %r934, %p158;
	add.s32 	%r936, %r935, %r985;
	add.s32 	%r1000, %r936, %r933;
	add.s32 	%r937, %r926, %r985;
	add.s32 	%r37, %r937, %r931;
	setp.ne.s32 	%p159, %r7, 0;
	@%p159 bra 	$L__BB6_28;
	add.s64 	%rd55, %rd15, 256;
	mov.b32 	%r938, 101;
	// begin inline asm
	st.relaxed.gpu.v2.u32 [%rd55], {%r938, %r37};
	// end inline asm
	bra.uni 	$L__BB6_28;
$L__BB6_9:
	add.s32 	%r687, %r13, %r12;
	add.s32 	%r688, %r14, %r687;
	add.s32 	%r689, %r15, %r688;
	add.s32 	%r690, %r16, %r689;
	add.s32 	%r691, %r17, %r690;
	add.s32 	%r692, %r18, %r691;
	add.s32 	%r693, %r19, %r692;
	add.s32 	%r694, %r20, %r693;
	add.s32 	%r695, %r21, %r694;
	add.s32 	%r696, %r22, %r695;
	add.s32 	%r697, %r23, %r696;
	add.s32 	%r698, %r24, %r697;
	add.s32 	%r699, %r25, %r698;
	add.s32 	%r700, %r26, %r699;
	add.s32 	%r701, %r27, %r700;
	add.s32 	%r702, %r28, %r701;
	add.s32 	%r703, %r29, %r702;
	add.s32 	%r704, %r30, %r703;
	add.s32 	%r705, %r31, %r704;
	add.s32 	%r706, %r32, %r705;
	add.s32 	%r661, %r33, %r706;
	mov.b32 	%r659, 1;
	mov.b32 	%r684, 0;
	mov.b32 	%r686, -1;
	// begin inline asm
	{  .reg .s32 r0;  .reg .pred p;  shfl.sync.up.b32 r0|p, %r661, %r659, %r684, %r686;  @p add.s32 r0, r0, %r661;  mov.s32 %r657, r0;}
	// end inline asm
	mov.b32 	%r665, 2;
	// begin inline asm
	{  .reg .s32 r0;  .reg .pred p;  shfl.sync.up.b32 r0|p, %r657, %r665, %r684, %r686;  @p add.s32 r0, r0, %r657;  mov.s32 %r663, r0;}
	// end inline asm
	mov.b32 	%r671, 4;
	// begin inline asm
	{  .reg .s32 r0;  .reg .pred p;  shfl.sync.up.b32 r0|p, %r663, %r671, %r684, %r686;  @p add.s32 r0, r0, %r663;  mov.s32 %r669, r0;}
	// end inline asm
	mov.b32 	%r677, 8;
	// begin inline asm
	{  .reg .s32 r0;  .reg .pred p;  shfl.sync.up.b32 r0|p, %r669, %r677, %r684, %r686;  @p add.s32 r0, r0, %r669;  mov.s32 %r675, r0;}
	// end inline asm
	mov.b32 	%r683, 16;
	// begin inline asm
	{  .reg .s32 r0;  .reg .pred p;  shfl.sync.up.b32 r0|p, %r675, %r683, %r684, %r686;  @p add.s32 r0, r0, %r675;  mov.s32 %r681, r0;}
	// end inline asm
	setp.ne.s32 	%p105, %r627, 31;
	@%p105 bra 	$L__BB6_11;
	shl.b32 	%r707, %r9, 2;
	add.s32 	%r709, %r656, %r707;
	st.shared.u32 	[%r709+16], %r681;
$L__BB6_11:
	sub.s32 	%r710, %r681, %r661;
	bar.sync 	0;
	ld.shared.v4.u32 	{%r711, %r712, %r713, %r714}, [_ZZN3cub18CUB_300001_SM_10006detail4scan16DeviceScanKernelINS2_10policy_hubIiiijN4cuda3std3__44plusIvEEE10Policy1000EN6thrust24THRUST_300001_SM_1000_NS10device_ptrIiEEPiNS0_13ScanTileStateIiLb1EEES9_NS1_10InputValueIiSG_EEjiLb0EiEEvT0_T1_T2_iT3_T4_T5_E12temp_storage+16];
	add.s32 	%r715, %r712, %r711;
	setp.eq.s32 	%p106, %r9, 2;
	selp.b32 	%r716, %r715, %r711, %p106;
	add.s32 	%r717, %r715, %r713;
	setp.eq.s32 	%p107, %r9, 3;
	selp.b32 	%r718, %r717, %r716, %p107;
	add.s32 	%r719, %r717, %r714;
	setp.eq.s32 	%p108, %r9, 4;
	selp.b32 	%r720, %r719, %r718, %p108;
	ld.shared.v4.u32 	{%r721, %r722, %r723, %r724}, [_ZZN3cub18CUB_300001_SM_10006detail4scan16DeviceScanKernelINS2_10policy_hubIiiijN4cuda3std3__44plusIvEEE10Policy1000EN6thrust24THRUST_300001_SM_1000_NS10device_ptrIiEEPiNS0_13ScanTileStateIiLb1EEES9_NS1_10InputValueIiSG_EEjiLb0EiEEvT0_T1_T2_iT3_T4_T5_E12temp_storage+32];
	add.s32 	%r725, %r719, %r721;
	setp.eq.s32 	%p109, %r9, 5;
	selp.b32 	%r726, %r725, %r720, %p109;
	add.s32 	%r727, %r725, %r722;
	setp.eq.s32 	%p110, %r9, 6;
	selp.b32 	%r728, %r727, %r726, %p110;
	add.s32 	%r729, %r727, %r723;
	setp.eq.s32 	%p111, %r9, 7;
	selp.b32 	%r730, %r729, %r728, %p111;
	add.s32 	%r731, %r729, %r724;
	setp.eq.s32 	%p112, %r9, 8;
	selp.b32 	%r732, %r731, %r730, %p112;
	ld.shared.v4.u32 	{%r733, %r734, %r735, %r736}, [_ZZN3cub18CUB_300001_SM_10006detail4scan16DeviceScanKernelINS2_10policy_hubIiiijN4cuda3std3__44plusIvEEE10Policy1000EN6thrust24THRUST_300001_SM_1000_NS10device_ptrIiEEPiNS0_13ScanTileStateIiLb1EEES9_NS1_10InputValueIiSG_EEjiLb0EiEEvT0_T1_T2_iT3_T4_T5_E12temp_storage+48];
	add.s32 	%r737, %r731, %r733;
	setp.eq.s32 	%p113, %r9, 9;
	selp.b32 	%r738, %r737, %r732, %p113;
	add.s32 	%r739, %r737, %r734;
	setp.eq.s32 	%p114, %r9, 10;
	selp.b32 	%r740, %r739, %r738, %p114;
	add.s32 	%r741, %r739, %r735;
	setp.eq.s32 	%p115, %r9, 11;
	selp.b32 	%r742, %r741, %r740, %p115;
	add.s32 	%r40, %r741, %r736;
	setp.gt.u32 	%p116, %r7, 31;
	setp.lt.u32 	%p117, %r7, 32;
	setp.eq.s32 	%p118, %r627, 0;
	selp.b32 	%r743, 0, %r710, %p118;
	add.s32 	%r999, %r742, %r743;
	selp.b32 	%r42, %r710, %r999, %p117;
	@%p116 bra 	$L__BB6_27;
	setp.ne.s32 	%p119, %r7, 0;
	mul.wide.s32 	%rd44, %r986, 8;
	add.s64 	%rd5, %rd15, %rd44;
	@%p119 bra 	$L__BB6_14;
	st.shared.u32 	[_ZZN3cub18CUB_300001_SM_10006detail4scan16DeviceScanKernelINS2_10policy_hubIiiijN4cuda3std3__44plusIvEEE10Policy1000EN6thrust24THRUST_300001_SM_1000_NS10device_ptrIiEEPiNS0_13ScanTileStateIiLb1EEES9_NS1_10InputValueIiSG_EEjiLb0EiEEvT0_T1_T2_iT3_T4_T5_E12temp_storage+12], %r40;
	add.s64 	%rd45, %rd5, 256;
	mov.b32 	%r744, 100;
	// begin inline asm
	st.relaxed.gpu.v2.u32 [%rd45], {%r744, %r40};
	// end inline asm
$L__BB6_14:
	not.b32 	%r750, %r7;
	add.s32 	%r994, %r986, %r750;
	mov.b32 	%r746, 830;
	// begin inline asm
	nanosleep.u32 %r746;
	// end inline asm
	mul.wide.s32 	%rd47, %r994, 8;
	add.s64 	%rd48, %rd15, %rd47;
	add.s64 	%rd46, %rd48, 256;
	// begin inline asm
	ld.relaxed.gpu.v2.u32 {%r996, %r988}, [%rd46];
	// end inline asm
	mov.b32 	%r989, 952;
$L__BB6_15:
	setp.eq.s32 	%p120, %r996, 99;
	mov.b32 	%r751, -1;
	vote.sync.any.pred 	%p121, %p120, %r751;
	not.pred 	%p122, %p121;
	@%p122 bra 	$L__BB6_17;
	mul.lo.s32 	%r846, %r986, 16807;
	and.b32  	%r986, %r846, 2147483647;
	add.s32 	%r847, %r989, 1;
	rem.u32 	%r843, %r986, %r847;
	// begin inline asm
	nanosleep.u32 %r843;
	// end inline asm
	shr.u32 	%r989, %r989, 1;
	// begin inline asm
	ld.relaxed.gpu.v2.u32 {%r996, %r988}, [%rd46];
	// end inline asm
	bra.uni 	$L__BB6_15;
$L__BB6_17:
	setp.eq.s32 	%p123, %r996, 101;
	mov.b32 	%r778, -1;
	vote.sync.ballot.b32 	%r780, %p123, %r778;
	// begin inline asm
	mov.u32 %r753, %lanemask_ge;
	// end inline asm
	and.b32  	%r781, %r780, %r753;
	or.b32  	%r782, %r781, -2147483648;
	add.s32 	%r783, %r782, -1;
	not.b32 	%r784, %r782;
	and.b32  	%r785, %r784, %r783;
	popc.b32 	%r757, %r785;
	mov.b32 	%r756, 1;
	// begin inline asm
	shfl.sync.down.b32 %r754, %r988, %r756, %r757, %r778;
	// end inline asm
	setp.lt.s32 	%p125, %r627, %r757;
	selp.b32 	%r786, %r754, 0, %p125;
	add.s32 	%r760, %r786, %r988;
	mov.b32 	%r761, 2;
	// begin inline asm
	shfl.sync.down.b32 %r759, %r760, %r761, %r757, %r778;
	// end inline asm
	add.s32 	%r57, %r627, 2;
	setp.gt.s32 	%p126, %r57, %r757;
	selp.b32 	%r787, 0, %r759, %p126;
	add.s32 	%r765, %r760, %r787;
	mov.b32 	%r766, 4;
	// begin inline asm
	shfl.sync.down.b32 %r764, %r765, %r766, %r757, %r778;
	// end inline asm
	add.s32 	%r58, %r627, 4;
	setp.gt.s32 	%p127, %r58, %r757;
	selp.b32 	%r788, 0, %r764, %p127;
	add.s32 	%r770, %r765, %r788;
	mov.b32 	%r771, 8;
	// begin inline asm
	shfl.sync.down.b32 %r769, %r770, %r771, %r757, %r778;
	// end inline asm
	add.s32 	%r59, %r627, 8;
	setp.gt.s32 	%p128, %r59, %r757;
	selp.b32 	%r789, 0, %r769, %p128;
	add.s32 	%r775, %r770, %r789;
	mov.b32 	%r776, 16;
	// begin inline asm
	shfl.sync.down.b32 %r774, %r775, %r776, %r757, %r778;
	// end inline asm
	add.s32 	%r60, %r627, 16;
	setp.gt.s32 	%p129, %r60, %r757;
	selp.b32 	%r790, 0, %r774, %p129;
	add.s32 	%r993, %r775, %r790;
	add.s64 	%rd7, %rd15, 256;
	mov.b32 	%r990, 952;
$L__BB6_18:
	setp.ne.s32 	%p130, %r996, 101;
	mov.b32 	%r791, -1;
	vote.sync.all.pred 	%p131, %p130, %r791;
	not.pred 	%p132, %p131;
	@%p132 bra 	$L__BB6_23;
	shr.u32 	%r990, %r990, 1;
	mul.wide.s32 	%rd51, %r994, 8;
	add.s64 	%rd52, %rd7, %rd51;
	add.s64 	%rd50, %rd52, -256;
	// begin inline asm
	ld.relaxed.gpu.v2.u32 {%r996, %r997}, [%rd50];
	// end inline asm
	mov.u32 	%r998, %r990;
$L__BB6_20:
	setp.eq.s32 	%p136, %r996, 99;
	mov.b32 	%r799, -1;
	vote.sync.any.pred 	%p137, %p136, %r799;
	not.pred 	%p138, %p137;
	@%p138 bra 	$L__BB6_22;
	mul.lo.s32 	%r841, %r986, 16807;
	and.b32  	%r986, %r841, 2147483647;
	add.s32 	%r842, %r998, 1;
	rem.u32 	%r838, %r986, %r842;
	// begin inline asm
	nanosleep.u32 %r838;
	// end inline asm
	shr.u32 	%r998, %r998, 1;
	// begin inline asm
	ld.relaxed.gpu.v2.u32 {%r996, %r997}, [%rd50];
	// end inline asm
	bra.uni 	$L__BB6_20;
$L__BB6_22:
	setp.eq.s32 	%p139, %r996, 101;
	mov.b32 	%r825, -1;
	vote.sync.ballot.b32 	%r826, %p139, %r825;
	and.b32  	%r827, %r826, %r753;
	or.b32  	%r828, %r827, -2147483648;
	add.s32 	%r829, %r828, -1;
	not.b32 	%r830, %r828;
	and.b32  	%r831, %r830, %r829;
	popc.b32 	%r804, %r831;
	mov.b32 	%r803, 1;
	// begin inline asm
	shfl.sync.down.b32 %r801, %r997, %r803, %r804, %r825;
	// end inline asm
	setp.lt.s32 	%p141, %r627, %r804;
	selp.b32 	%r832, %r801, 0, %p141;
	add.s32 	%r807, %r832, %r997;
	mov.b32 	%r808, 2;
	// begin inline asm
	shfl.sync.down.b32 %r806, %r807, %r808, %r804, %r825;
	// end inline asm
	setp.gt.s32 	%p142, %r57, %r804;
	selp.b32 	%r833, 0, %r806, %p142;
	add.s32 	%r812, %r807, %r833;
	mov.b32 	%r813, 4;
	// begin inline asm
	shfl.sync.down.b32 %r811, %r812, %r813, %r804, %r825;
	// end inline asm
	setp.gt.s32 	%p143, %r58, %r804;
	selp.b32 	%r834, 0, %r811, %p143;
	add.s32 	%r817, %r812, %r834;
	mov.b32 	%r818, 8;
	// begin inline asm
	shfl.sync.down.b32 %r816, %r817, %r818, %r804, %r825;
	// end inline asm
	setp.gt.s32 	%p144, %r59, %r804;
	selp.b32 	%r835, 0, %r816, %p144;
	add.s32 	%r822, %r817, %r835;
	mov.b32 	%r823, 16;
	// begin inline asm
	shfl.sync.down.b32 %r821, %r822, %r823, %r804, %r825;
	// end inline asm
	setp.gt.s32 	%p145, %r60, %r804;
	selp.b32 	%r836, 0, %r821, %p145;
	add.s32 	%r837, %r836, %r993;
	add.s32 	%r993, %r837, %r822;
	add.s32 	%r994, %r994, -32;
	bra.uni 	$L__BB6_18;
$L__BB6_23:
	@%p119 bra 	$L__BB6_25;
	add.s32 	%r794, %r993, %r40;
	add.s64 	%rd49, %rd5, 256;
	mov.b32 	%r793, 101;
	// begin inline asm
	st.relaxed.gpu.v2.u32 [%rd49], {%r793, %r794};
	// end inline asm
	st.shared.u32 	[_ZZN3cub18CUB_300001_SM_10006detail4scan16DeviceScanKernelINS2_10policy_hubIiiijN4cuda3std3__44plusIvEEE10Policy1000EN6thrust24THRUST_300001_SM_1000_NS10device_ptrIiEEPiNS0_13ScanTileStateIiLb1EEES9_NS1_10InputValueIiSG_EEjiLb0EiEEvT0_T1_T2_iT3_T4_T5_E12temp_storage+4], %r993;
	st.shared.u32 	[_ZZN3cub18CUB_300001_SM_10006detail4scan16DeviceScanKernelINS2_10policy_hubIiiijN4cuda3std3__44plusIvEEE10Policy1000EN6thrust24THRUST_300001_SM_1000_NS10device_ptrIiEEPiNS0_13ScanTileStateIiLb1EEES9_NS1_10InputValueIiSG_EEjiLb0EiEEvT0_T1_T2_iT3_T4_T5_E12temp_storage+8], %r794;
$L__BB6_25:
	setp.ne.s32 	%p134, %r627, 0;
	mov.u32 	%r999, %r42;
	@%p134 bra 	$L__BB6_27;
	st.shared.u32 	[_ZZN3cub18CUB_300001_SM_10006detail4scan16DeviceScanKernelINS2_10policy_hubIiiijN4cuda3std3__44plusIvEEE10Policy1000EN6thrust24THRUST_300001_SM_1000_NS10device_ptrIiEEPiNS0_13ScanTileStateIiLb1EEES9_NS1_10InputValueIiSG_EEjiLb0EiEEvT0_T1_T2_iT3_T4_T5_E12temp_storage+76], %r993;
	mov.u32 	%r999, %r993;
$L__BB6_27:
	bar.sync 	0;
	setp.eq.s32 	%p135, %r7, 0;
	ld.shared.u32 	%r795, [_ZZN3cub18CUB_300001_SM_10006detail4scan16DeviceScanKernelINS2_10policy_hubIiiijN4cuda3std3__44plusIvEEE10Policy1000EN6thrust24THRUST_300001_SM_1000_NS10device_ptrIiEEPiNS0_13ScanTileStateIiLb1EEES9_NS1_10InputValueIiSG_EEjiLb0EiEEvT0_T1_T2_iT3_T4_T5_E12temp_storage+76];
	selp.b32 	%r796, 0, %r795, %p135;
	add.s32 	%r1000, %r796, %r999;
$L__BB6_28:
	ld.param.u64 	%rd60, [_ZN3cub18CUB_300001_SM_10006detail4scan16DeviceScanKernelINS2_10policy_hubIiiijN4cuda3std3__44plusIvEEE10Policy1000EN6thrust24THRUST_300001_SM_1000_NS10device_ptrIiEEPiNS0_13ScanTileStateIiLb1EEES9_NS1_10InputValueIiSG_EEjiLb0EiEEvT0_T1_T2_iT3_T4_T5__param_1];
	add.s32 	%r940, %r1000, %r12;
	add.s32 	%r941, %r13, %r940;
	add.s32 	%r942, %r14, %r941;
	add.s32 	%r943, %r15, %r942;
	add.s32 	%r944, %r16, %r943;
	add.s32 	%r945, %r17, %r944;
	add.s32 	%r946, %r18, %r945;
	add.s32 	%r947, %r19, %r946;
	add.s32 	%r948, %r20, %r947;
	add.s32 	%r949, %r21, %r948;
	add.s32 	%r950, %r22, %r949;
	add.s32 	%r951, %r23, %r950;
	add.s32 	%r952, %r24, %r951;
	add.s32 	%r953, %r25, %r952;
	add.s32 	%r954, %r26, %r953;
	add.s32 	%r955, %r27, %r954;
	add.s32 	%r956, %r28, %r955;
	add.s32 	%r957, %r29, %r956;
	add.s32 	%r958, %r30, %r957;
	add.s32 	%r959, %r31, %r958;
	add.s32 	%r960, %r32, %r959;
	bar.sync 	0;
	st.shared.v2.u32 	[%r11], {%r1000, %r940};
	st.shared.v2.u32 	[%r11+8], {%r941, %r942};
	st.shared.v2.u32 	[%r11+16], {%r943, %r944};
	st.shared.v2.u32 	[%r11+24], {%r945, %r946};
	st.shared.v2.u32 	[%r11+32], {%r947, %r948};
	st.shared.v2.u32 	[%r11+40], {%r949, %r950};
	st.shared.v2.u32 	[%r11+48], {%r951, %r952};
	st.shared.v2.u32 	[%r11+56], {%r953, %r954};
	st.shared.v2.u32 	[%r11+64], {%r955, %r956};
	st.shared.v2.u32 	[%r11+72], {%r957, %r958};
	st.shared.v2.u32 	[%r11+80], {%r959, %r960};
	bar.warp.sync 	-1;
	ld.shared.u32 	%r961, [%r10];
	ld.shared.u32 	%r962, [%r10+128];
	ld.shared.u32 	%r963, [%r10+256];
	ld.shared.u32 	%r964, [%r10+384];
	ld.shared.u32 	%r965, [%r10+512];
	ld.shared.u32 	%r966, [%r10+640];
	ld.shared.u32 	%r967, [%r10+768];
	ld.shared.u32 	%r968, [%r10+896];
	ld.shared.u32 	%r969, [%r10+1024];
	ld.shared.u32 	%r970, [%r10+1152];
	ld.shared.u32 	%r971, [%r10+1280];
	ld.shared.u32 	%r972, [%r10+1408];
	ld.shared.u32 	%r973, [%r10+1536];
	ld.shared.u32 	%r974, [%r10+1664];
	ld.shared.u32 	%r975, [%r10+1792];
	ld.shared.u32 	%r976, [%r10+1920];
	ld.shared.u32 	%r977, [%r10+2048];
	ld.shared.u32 	%r978, [%r10+2176];
	ld.shared.u32 	%r979, [%r10+2304];
	ld.shared.u32 	%r980, [%r10+2432];
	ld.shared.u32 	%r981, [%r10+2560];
	ld.shared.u32 	%r982, [%r10+2688];
	cvta.to.global.u64 	%rd56, %rd60;
	add.s64 	%rd58, %rd56, %rd42;
	st.global.u32 	[%rd58], %r961;
	st.global.u32 	[%rd58+128], %r962;
	st.global.u32 	[%rd58+256], %r963;
	st.global.u32 	[%rd58+384], %r964;
	st.global.u32 	[%rd58+512], %r965;
	st.global.u32 	[%rd58+640], %r966;
	st.global.u32 	[%rd58+768], %r967;
	st.global.u32 	[%rd58+896], %r968;
	st.global.u32 	[%rd58+1024], %r969;
	st.global.u32 	[%rd58+1152], %r970;
	st.global.u32 	[%rd58+1280], %r971;
	st.global.u32 	[%rd58+1408], %r972;
	st.global.u32 	[%rd58+1536], %r973;
	st.global.u32 	[%rd58+1664], %r974;
	st.global.u32 	[%rd58+1792], %r975;
	st.global.u32 	[%rd58+1920], %r976;
	st.global.u32 	[%rd58+2048], %r977;
	st.global.u32 	[%rd58+2176], %r978;
	st.global.u32 	[%rd58+2304], %r979;
	st.global.u32 	[%rd58+2432], %r980;
	st.global.u32 	[%rd58+2560], %r981;
	st.global.u32 	[%rd58+2688], %r982;
	bra.uni 	$L__BB6_143;
$L__BB6_29:
	setp.eq.s32 	%p3, %r6, 0;
	@%p3 bra 	$L__BB6_143;
	mul.wide.u32 	%rd17, %r5, 4;
	add.s64 	%rd18, %rd3, %rd17;
	mov.u32 	%r85, %tid.x;
	ld.global.u32 	%r1022, [%rd18];
	and.b32  	%r244, %r85, 31;
	and.b32  	%r245, %r85, 992;
	mul.lo.s32 	%r246, %r245, 22;
	or.b32  	%r87, %r246, %r244;
	setp.ge.u32 	%p4, %r87, %r6;
	shl.b32 	%r247, %r87, 2;
	cvt.u64.u32 	%rd19, %r247;
	add.s64 	%rd9, %rd18, %rd19;
	mov.u32 	%r1001, %r1022;
	@%p4 bra 	$L__BB6_32;
	ld.global.u32 	%r1001, [%rd9];
$L__BB6_32:
	add.s32 	%r90, %r87, 32;
	setp.ge.u32 	%p5, %r90, %r6;
	mov.u32 	%r1002, %r1022;
	@%p5 bra 	$L__BB6_34;
	ld.global.u32 	%r1002, [%rd9+128];
$L__BB6_34:
	add.s32 	%r93, %r87, 64;
	setp.ge.u32 	%p6, %r93, %r6;
	mov.u32 	%r1003, %r1022;
	@%p6 bra 	$L__BB6_36;
	ld.global.u32 	%r1003, [%rd9+256];
$L__BB6_36:
	add.s32 	%r96, %r87, 96;
	setp.ge.u32 	%p7, %r96, %r6;
	mov.u32 	%r1004, %r1022;
	@%p7 bra 	$L__BB6_38;
	ld.global.u32 	%r1004, [%rd9+384];
$L__BB6_38:
	add.s32 	%r248, %r87, 128;
	setp.ge.u32 	%p8, %r248, %r6;
	mov.u32 	%r1005, %r1022;
	@%p8 bra 	$L__BB6_40;
	ld.global.u32 	%r1005, [%rd9+512];
$L__BB6_40:
	add.s32 	%r249, %r87, 160;
	setp.ge.u32 	%p9, %r249, %r6;
	mov.u32 	%r1006, %r1022;
	@%p9 bra 	$L__BB6_42;
	ld.global.u32 	%r1006, [%rd9+640];
$L__BB6_42:
	add.s32 	%r103, %r87, 192;
	setp.ge.u32 	%p10, %r103, %r6;
	mov.u32 	%r1007, %r1022;
	@%p10 bra 	$L__BB6_44;
	ld.global.u32 	%r1007, [%rd9+768];
$L__BB6_44:
	add.s32 	%r250, %r87, 224;
	setp.ge.u32 	%p11, %r250, %r6;
	mov.u32 	%r1008, %r1022;
	@%p11 bra 	$L__BB6_46;
	ld.global.u32 	%r1008, [%rd9+896];
$L__BB6_46:
	add.s32 	%r108, %r87, 256;
	setp.ge.u32 	%p12, %r108, %r6;
	mov.u32 	%r1009, %r1022;
	@%p12 bra 	$L__BB6_48;
	ld.global.u32 	%r1009, [%rd9+1024];
$L__BB6_48:
	add.s32 	%r251, %r87, 288;
	setp.ge.u32 	%p13, %r251, %r6;
	mov.u32 	%r1010, %r1022;
	@%p13 bra 	$L__BB6_50;
	ld.global.u32 	%r1010, [%rd9+1152];
$L__BB6_50:
	add.s32 	%r113, %r87, 320;
	setp.ge.u32 	%p14, %r113, %r6;
	mov.u32 	%r1011, %r1022;
	@%p14 bra 	$L__BB6_52;
	ld.global.u32 	%r1011, [%rd9+1280];
$L__BB6_52:
	add.s32 	%r116, %r87, 352;
	setp.ge.u32 	%p15, %r116, %r6;
	mov.u32 	%r1012, %r1022;
	@%p15 bra 	$L__BB6_54;
	ld.global.u32 	%r1012, [%rd9+1408];
$L__BB6_54:
	add.s32 	%r119, %r87, 384;
	setp.ge.u32 	%p16, %r119, %r6;
	mov.u32 	%r1013, %r1022;
	@%p16 bra 	$L__BB6_56;
	ld.global.u32 	%r1013, [%rd9+1536];
$L__BB6_56:
	add.s32 	%r122, %r87, 416;
	setp.ge.u32 	%p17, %r122, %r6;
	mov.u32 	%r1014, %r1022;
	@%p17 bra 	$L__BB6_58;
	ld.global.u32 	%r1014, [%rd9+1664];
$L__BB6_58:
	add.s32 	%r252, %r87, 448;
	setp.ge.u32 	%p18, %r252, %r6;
	mov.u32 	%r1015, %r1022;
	@%p18 bra 	$L__BB6_60;
	ld.global.u32 	%r1015, [%rd9+1792];
$L__BB6_60:
	add.s32 	%r127, %r87, 480;
	setp.ge.u32 	%p19, %r127, %r6;
	mov.u32 	%r1016, %r1022;
	@%p19 bra 	$L__BB6_62;
	ld.global.u32 	%r1016, [%rd9+1920];
$L__BB6_62:
	add.s32 	%r253, %r87, 512;
	setp.ge.u32 	%p20, %r253, %r6;
	mov.u32 	%r1017, %r1022;
	@%p20 bra 	$L__BB6_64;
	ld.global.u32 	%r1017, [%rd9+2048];
$L__BB6_64:
	add.s32 	%r254, %r87, 544;
	setp.ge.u32 	%p21, %r254, %r6;
	mov.u32 	%r1018, %r1022;
	@%p21 bra 	$L__BB6_66;
	ld.global.u32 	%r1018, [%rd9+2176];
$L__BB6_66:
	add.s32 	%r134, %r87, 576;
	setp.ge.u32 	%p22, %r134, %r6;
	mov.u32 	%r1019, %r1022;
	@%p22 bra 	$L__BB6_68;
	ld.global.u32 	%r1019, [%rd9+2304];
$L__BB6_68:
	add.s32 	%r255, %r87, 608;
	setp.ge.u32 	%p23, %r255, %r6;
	mov.u32 	%r1020, %r1022;
	@%p23 bra 	$L__BB6_70;
	ld.global.u32 	%r1020, [%rd9+2432];
$L__BB6_70:
	add.s32 	%r256, %r87, 640;
	setp.ge.u32 	%p24, %r256, %r6;
	mov.u32 	%r1021, %r1022;
	@%p24 bra 	$L__BB6_72;
	ld.global.u32 	%r1021, [%rd9+2560];
$L__BB6_72:
	add.s32 	%r141, %r87, 672;
	setp.ge.u32 	%p25, %r141, %r6;
	@%p25 bra 	$L__BB6_74;
	ld.global.u32 	%r1022, [%rd9+2688];
$L__BB6_74:
	// begin inline asm
	mov.u32 %r257, %laneid;
	// end inline asm
	shr.u32 	%r145, %r85, 5;
	mad.lo.s32 	%r258, %r145, 704, %r257;
	shl.b32 	%r259, %r258, 2;
	mov.u32 	%r260, _ZZN3cub18CUB_300001_SM_10006detail4scan16DeviceScanKernelINS2_10policy_hubIiiijN4cuda3std3__44plusIvEEE10Policy1000EN6thrust24THRUST_300001_SM_1000_NS10device_ptrIiEEPiNS0_13ScanTileStateIiLb1EEES9_NS1_10InputValueIiSG_EEjiLb0EiEEvT0_T1_T2_iT3_T4_T5_E12temp_storage;
	add.s32 	%r146, %r260, %r259;
	st.shared.u32 	[%r146], %r1001;
	st.shared.u32 	[%r146+128], %r1002;
	st.shared.u32 	[%r146+256], %r1003;
	st.shared.u32 	[%r146+384], %r1004;
	st.shared.u32 	[%r146+512], %r1005;
	st.shared.u32 	[%r146+640], %r1006;
	st.shared.u32 	[%r146+768], %r1007;
	st.shared.u32 	[%r146+896], %r1008;
	st.shared.u32 	[%r146+1024], %r1009;
	st.shared.u32 	[%r146+1152], %r1010;
	st.shared.u32 	[%r146+1280], %r1011;
	st.shared.u32 	[%r146+1408], %r1012;
	st.shared.u32 	[%r146+1536], %r1013;
	st.shared.u32 	[%r146+1664], %r1014;
	st.shared.u32 	[%r146+1792], %r1015;
	st.shared.u32 	[%r146+1920], %r1016;
	st.shared.u32 	[%r146+2048], %r1017;
	st.shared.u32 	[%r146+2176], %r1018;
	st.shared.u32 	[%r146+2304], %r1019;
	st.shared.u32 	[%r146+2432], %r1020;
	st.shared.u32 	[%r146+2560], %r1021;
	st.shared.u32 	[%r146+2688], %r1022;
	bar.warp.sync 	-1;
	mad.lo.s32 	%r147, %r257, 84, %r146;
	ld.shared.v2.u32 	{%r148, %r149}, [%r147];
	ld.shared.v2.u32 	{%r150, %r151}, [%r147+8];
	ld.shared.v2.u32 	{%r152, %r153}, [%r147+16];
	ld.shared.v2.u32 	{%r154, %r155}, [%r147+24];
	ld.shared.v2.u32 	{%r156, %r157}, [%r147+32];
	ld.shared.v2.u32 	{%r158, %r159}, [%r147+40];
	ld.shared.v2.u32 	{%r160, %r161}, [%r147+48];
	ld.shared.v2.u32 	{%r162, %r163}, [%r147+56];
	ld.shared.v2.u32 	{%r164, %r165}, [%r147+64];
	ld.shared.v2.u32 	{%r166, %r167}, [%r147+72];
	ld.shared.v2.u32 	{%r168, %r169}, [%r147+80];
	bar.sync 	0;
	setp.ne.s32 	%p26, %r986, 0;
	@%p26 bra 	$L__BB6_78;
	add.s32 	%r490, %r149, %r148;
	add.s32 	%r491, %r150, %r490;
	add.s32 	%r492, %r151, %r491;
	add.s32 	%r493, %r152, %r492;
	add.s32 	%r494, %r153, %r493;
	add.s32 	%r495, %r154, %r494;
	add.s32 	%r496, %r155, %r495;
	add.s32 	%r497, %r156, %r496;
	add.s32 	%r498, %r157, %r497;
	add.s32 	%r499, %r158, %r498;
	add.s32 	%r500, %r159, %r499;
	add.s32 	%r501, %r160, %r500;
	add.s32 	%r502, %r161, %r501;
	add.s32 	%r503, %r162, %r502;
	add.s32 	%r504, %r163, %r503;
	add.s32 	%r505, %r164, %r504;
	add.s32 	%r506, %r165, %r505;
	add.s32 	%r507, %r166, %r506;
	add.s32 	%r508, %r167, %r507;
	add.s32 	%r509, %r168, %r508;
	add.s32 	%r464, %r169, %r509;
	mov.b32 	%r462, 1;
	mov.b32 	%r487, 0;
	mov.b32 	%r489, -1;
	// begin inline asm
	{  .reg .s32 r0;  .reg .pred p;  shfl.sync.up.b32 r0|p, %r464, %r462, %r487, %r489;  @p add.s32 r0, r0, %r464;  mov.s32 %r460, r0;}
	// end inline asm
	mov.b32 	%r468, 2;
	// begin inline asm
	{  .reg .s32 r0;  .reg .pred p;  shfl.sync.up.b32 r0|p, %r460, %r468, %r487, %r489;  @p add.s32 r0, r0, %r460;  mov.s32 %r466, r0;}
	// end inline asm
	mov.b32 	%r474, 4;
	// begin inline asm
	{  .reg .s32 r0;  .reg .pred p;  shfl.sync.up.b32 r0|p, %r466, %r474, %r487, %r489;  @p add.s32 r0, r0, %r466;  mov.s32 %r472, r0;}
	// end inline asm
	mov.b32 	%r480, 8;
	// begin inline asm
	{  .reg .s32 r0;  .reg .pred p;  shfl.sync.up.b32 r0|p, %r472, %r480, %r487, %r489;  @p add.s32 r0, r0, %r472;  mov.s32 %r478, r0;}
	// end inline asm
	mov.b32 	%r486, 16;
	// begin inline asm
	{  .reg .s32 r0;  .reg .pred p;  shfl.sync.up.b32 r0|p, %r478, %r486, %r487, %r489;  @p add.s32 r0, r0, %r478;  mov.s32 %r484, r0;}
	// end inline asm
	setp.ne.s32 	%p68, %r257, 31;
	@%p68 bra 	$L__BB6_77;
	shl.b32 	%r510, %r145, 2;
	mov.u32 	%r511, _ZZN3cub18CUB_300001_SM_10006detail4scan16DeviceScanKernelINS2_10policy_hubIiiijN4cuda3std3__44plusIvEEE10Policy1000EN6thrust24THRUST_300001_SM_1000_NS10device_ptrIiEEPiNS0_13ScanTileStateIiLb1EEES9_NS1_10InputValueIiSG_EEjiLb0EiEEvT0_T1_T2_iT3_T4_T5_E12temp_storage;
	add.s32 	%r512, %r511, %r510;
	st.shared.u32 	[%r512+16], %r484;
$L__BB6_77:
	bar.sync 	0;
	ld.shared.v4.u32 	{%r513, %r514, %r515, %r516}, [_ZZN3cub18CUB_300001_SM_10006detail4scan16DeviceScanKernelINS2_10policy_hubIiiijN4cuda3std3__44plusIvEEE10Policy1000EN6thrust24THRUST_300001_SM_1000_NS10device_ptrIiEEPiNS0_13ScanTileStateIiLb1EEES9_NS1_10InputValueIiSG_EEjiLb0EiEEvT0_T1_T2_iT3_T4_T5_E12temp_storage+16];
	add.s32 	%r517, %r514, %r513;
	setp.eq.s32 	%p69, %r145, 2;
	selp.b32 	%r518, %r517, %r513, %p69;
	add.s32 	%r519, %r517, %r515;
	setp.eq.s32 	%p70, %r145, 3;
	selp.b32 	%r520, %r519, %r518, %p70;
	add.s32 	%r521, %r519, %r516;
	setp.eq.s32 	%p71, %r145, 4;
	selp.b32 	%r522, %r521, %r520, %p71;
	ld.shared.v4.u32 	{%r523, %r524, %r525, %r526}, [_ZZN3cub18CUB_300001_SM_10006detail4scan16DeviceScanKernelINS2_10policy_hubIiiijN4cuda3std3__44plusIvEEE10Policy1000EN6thrust24THRUST_300001_SM_1000_NS10device_ptrIiEEPiNS0_13ScanTileStateIiLb1EEES9_NS1_10InputValueIiSG_EEjiLb0EiEEvT0_T1_T2_iT3_T4_T5_E12temp_storage+32];
	add.s32 	%r527, %r521, %r523;
	setp.eq.s32 	%p72, %r145, 5;
	selp.b32 	%r528, %r527, %r522, %p72;
	add.s32 	%r529, %r527, %r524;
	setp.eq.s32 	%p73, %r145, 6;
	selp.b32 	%r530, %r529, %r528, %p73;
	add.s32 	%r531, %r529, %r525;
	setp.eq.s32 	%p74, %r145, 7;
	selp.b32 	%r532, %r531, %r530, %p74;
	add.s32 	%r533, %r531, %r526;
	setp.eq.s32 	%p75, %r145, 8;
	selp.b32 	%r534, %r533, %r532, %p75;
	.pragma "used_bytes_mask 4095";
	ld.shared.v4.u32 	{%r535, %r536, %r537, %r538}, [_ZZN3cub18CUB_300001_SM_10006detail4scan16DeviceScanKernelINS2_10policy_hubIiiijN4cuda3std3__44plusIvEEE10Policy1000EN6thrust24THRUST_300001_SM_1000_NS10device_ptrIiEEPiNS0_13ScanTileStateIiLb1EEES9_NS1_10InputValueIiSG_EEjiLb0EiEEvT0_T1_T2_iT3_T4_T5_E12temp_storage+48];
	add.s32 	%r539, %r533, %r535;
	setp.eq.s32 	%p76, %r145, 9;
	selp.b32 	%r540, %r539, %r534, %p76;
	add.s32 	%r541, %r539, %r536;
	setp.eq.s32 	%p77, %r145, 10;
	selp.b32 	%r542, %r541, %r540, %p77;
	add.s32 	%r543, %r541, %r537;
	setp.eq.s32 	%p78, %r145, 11;
	selp.b32 	%r544, %r543, %r542, %p78;
	setp.lt.u32 	%p79, %r85, 32;
	selp.b32 	%r545, 0, %r544, %p79;
	setp.eq.s32 	%p80, %r257, 0;
	sub.s32 	%r546, %r484, %r464;
	selp.b32 	%r547, 0, %r546, %p80;
	add.s32 	%r548, %r547, %r985;
	add.s32 	%r1037, %r548, %r545;
	bra.uni 	$L__BB6_97;
$L__BB6_78:
	add.s32 	%r291, %r149, %r148;
	add.s32 	%r292, %r150, %r291;
	add.s32 	%r293, %r151, %r292;
	add.s32 	%r294, %r152, %r293;
	add.s32 	%r295, %r153, %r294;
	add.s32 	%r296, %r154, %r295;
	add.s32 	%r297, %r155, %r296;
	add.s32 	%r298, %r156, %r297;
	add.s32 	%r299, %r157, %r298;
	add.s32 	%r300, %r158, %r299;
	add.s32 	%r301, %r159, %r300;
	add.s32 	%r302, %r160, %r301;
	add.s32 	%r303, %r161, %r302;
	add.s32 	%r304, %r162, %r303;
	add.s32 	%r305, %r163, %r304;
	add.s32 	%r306, %r164, %r305;
	add.s32 	%r307, %r165, %r306;
	add.s32 	%r308, %r166, %r307;
	add.s32 	%r309, %r167, %r308;
	add.s32 	%r310, %r168, %r309;
	add.s32 	%r265, %r169, %r310;
	mov.b32 	%r263, 1;
	mov.b32 	%r288, 0;
	mov.b32 	%r290, -1;
	// begin inline asm
	{  .reg .s32 r0;  .reg .pred p;  shfl.sync.up.b32 r0|p, %r265, %r263, %r288, %r290;  @p add.s32 r0, r0, %r265;  mov.s32 %r261, r0;}
	// end inline asm
	mov.b32 	%r269, 2;
	// begin inline asm
	{  .reg .s32 r0;  .reg .pred p;  shfl.sync.up.b32 r0|p, %r261, %r269, %r288, %r290;  @p add.s32 r0, r0, %r261;  mov.s32 %r267, r0;}
	// end inline asm
	mov.b32 	%r275, 4;
	// begin inline asm
	{  .reg .s32 r0;  .reg .pred p;  shfl.sync.up.b32 r0|p, %r267, %r275, %r288, %r290;  @p add.s32 r0, r0, %r267;  mov.s32 %r273, r0;}
	// end inline asm
	mov.b32 	%r281, 8;
	// begin inline asm
	{  .reg .s32 r0;  .reg .pred p;  shfl.sync.up.b32 r0|p, %r273, %r281, %r288, %r290;  @p add.s32 r0, r0, %r273;  mov.s32 %r279, r0;}
	// end inline asm
	mov.b32 	%r287, 16;
	// begin inline asm
	{  .reg .s32 r0;  .reg .pred p;  shfl.sync.up.b32 r0|p, %r279, %r287, %r288, %r290;  @p add.s32 r0, r0, %r279;  mov.s32 %r285, r0;}
	// end inline asm
	setp.ne.s32 	%p27, %r257, 31;
	@%p27 bra 	$L__BB6_80;
	shl.b32 	%r311, %r145, 2;
	mov.u32 	%r312, _ZZN3cub18CUB_300001_SM_10006detail4scan16DeviceScanKernelINS2_10policy_hubIiiijN4cuda3std3__44plusIvEEE10Policy1000EN6thrust24THRUST_300001_SM_1000_NS10device_ptrIiEEPiNS0_13ScanTileStateIiLb1EEES9_NS1_10InputValueIiSG_EEjiLb0EiEEvT0_T1_T2_iT3_T4_T5_E12temp_storage;
	add.s32 	%r313, %r312, %r311;
	st.shared.u32 	[%r313+16], %r285;
$L__BB6_80:
	sub.s32 	%r314, %r285, %r265;
	bar.sync 	0;
	ld.shared.v4.u32 	{%r315, %r316, %r317, %r318}, [_ZZN3cub18CUB_300001_SM_10006detail4scan16DeviceScanKernelINS2_10policy_hubIiiijN4cuda3std3__44plusIvEEE10Policy1000EN6thrust24THRUST_300001_SM_1000_NS10device_ptrIiEEPiNS0_13ScanTileStateIiLb1EEES9_NS1_10InputValueIiSG_EEjiLb0EiEEvT0_T1_T2_iT3_T4_T5_E12temp_storage+16];
	add.s32 	%r319, %r316, %r315;
	setp.eq.s32 	%p28, %r145, 2;
	selp.b32 	%r320, %r319, %r315, %p28;
	add.s32 	%r321, %r319, %r317;
	setp.eq.s32 	%p29, %r145, 3;
	selp.b32 	%r322, %r321, %r320, %p29;
	add.s32 	%r323, %r321, %r318;
	setp.eq.s32 	%p30, %r145, 4;
	selp.b32 	%r324, %r323, %r322, %p30;
	ld.shared.v4.u32 	{%r325, %r326, %r327, %r328}, [_ZZN3cub18CUB_300001_SM_10006detail4scan16DeviceScanKernelINS2_10policy_hubIiiijN4cuda3std3__44plusIvEEE10Policy1000EN6thrust24THRUST_300001_SM_1000_NS10device_ptrIiEEPiNS0_13ScanTileStateIiLb1EEES9_NS1_10InputValueIiSG_EEjiLb0EiEEvT0_T1_T2_iT3_T4_T5_E12temp_storage+32];
	add.s32 	%r329, %r323, %r325;
	setp.eq.s32 	%p31, %r145, 5;
	selp.b32 	%r330, %r329, %r324, %p31;
	add.s32 	%r331, %r329, %r326;
	setp.eq.s32 	%p32, %r145, 6;
	selp.b32 	%r332, %r331, %r330, %p32;
	add.s32 	%r333, %r331, %r327;
	setp.eq.s32 	%p33, %r145, 7;
	selp.b32 	%r334, %r333, %r332, %p33;
	add.s32 	%r335, %r333, %r328;
	setp.eq.s32 	%p34, %r145, 8;
	selp.b32 	%r336, %r335, %r334, %p34;
	ld.shared.v4.u32 	{%r337, %r338, %r339, %r340}, [_ZZN3cub18CUB_300001_SM_10006detail4scan16DeviceScanKernelINS2_10policy_hubIiiijN4cuda3std3__44plusIvEEE10Policy1000EN6thrust24THRUST_300001_SM_1000_NS10device_ptrIiEEPiNS0_13ScanTileStateIiLb1EEES9_NS1_10InputValueIiSG_EEjiLb0EiEEvT0_T1_T2_iT3_T4_T5_E12temp_storage+48];
	add.s32 	%r341, %r335, %r337;
	setp.eq.s32 	%p35, %r145, 9;
	selp.b32 	%r342, %r341, %r336, %p35;
	add.s32 	%r343, %r341, %r338;
	setp.eq.s32 	%p36, %r145, 10;
	selp.b32 	%r344, %r343, %r342, %p36;
	add.s32 	%r345, %r343, %r339;
	setp.eq.s32 	%p37, %r145, 11;
	selp.b32 	%r346, %r345, %r344, %p37;
	add.s32 	%r175, %r345, %r340;
	setp.gt.u32 	%p38, %r85, 31;
	setp.lt.u32 	%p39, %r85, 32;
	setp.eq.s32 	%p40, %r257, 0;
	selp.b32 	%r347, 0, %r314, %p40;
	add.s32 	%r1036, %r346, %r347;
	selp.b32 	%r177, %r314, %r1036, %p39;
	@%p38 bra 	$L__BB6_96;
	setp.ne.s32 	%p41, %r85, 0;
	mul.wide.s32 	%rd20, %r986, 8;
	add.s64 	%rd10, %rd15, %rd20;
	@%p41 bra 	$L__BB6_83;
	st.shared.u32 	[_ZZN3cub18CUB_300001_SM_10006detail4scan16DeviceScanKernelINS2_10policy_hubIiiijN4cuda3std3__44plusIvEEE10Policy1000EN6thrust24THRUST_300001_SM_1000_NS10device_ptrIiEEPiNS0_13ScanTileStateIiLb1EEES9_NS1_10InputValueIiSG_EEjiLb0EiEEvT0_T1_T2_iT3_T4_T5_E12temp_storage+12], %r175;
	add.s64 	%rd21, %rd10, 256;
	mov.b32 	%r348, 100;
	// begin inline asm
	st.relaxed.gpu.v2.u32 [%rd21], {%r348, %r175};
	// end inline asm
$L__BB6_83:
	not.b32 	%r354, %r85;
	add.s32 	%r1031, %r986, %r354;
	mov.b32 	%r350, 830;
	// begin inline asm
	nanosleep.u32 %r350;
	// end inline asm
	mul.wide.s32 	%rd23, %r1031, 8;
	add.s64 	%rd24, %rd15, %rd23;
	add.s64 	%rd22, %rd24, 256;
	// begin inline asm
	ld.relaxed.gpu.v2.u32 {%r1033, %r1025}, [%rd22];
	// end inline asm
	mov.b32 	%r1026, 952;
$L__BB6_84:
	setp.eq.s32 	%p42, %r1033, 99;
	mov.b32 	%r355, -1;
	vote.sync.any.pred 	%p43, %p42, %r355;
	not.pred 	%p44, %p43;
	@%p44 bra 	$L__BB6_86;
	mul.lo.s32 	%r458, %r986, 16807;
	and.b32  	%r986, %r458, 2147483647;
	add.s32 	%r459, %r1026, 1;
	rem.u32 	%r455, %r986, %r459;
	// begin inline asm
	nanosleep.u32 %r455;
	// end inline asm
	shr.u32 	%r1026, %r1026, 1;
	// begin inline asm
	ld.relaxed.gpu.v2.u32 {%r1033, %r1025}, [%rd22];
	// end inline asm
	bra.uni 	$L__BB6_84;
$L__BB6_86:
	setp.eq.s32 	%p45, %r1033, 101;
	mov.b32 	%r382, -1;
	vote.sync.ballot.b32 	%r384, %p45, %r382;
	// begin inline asm
	mov.u32 %r357, %lanemask_ge;
	// end inline asm
	and.b32  	%r385, %r384, %r357;
	or.b32  	%r386, %r385, -2147483648;
	add.s32 	%r387, %r386, -1;
	not.b32 	%r388, %r386;
	and.b32  	%r389, %r388, %r387;
	popc.b32 	%r361, %r389;
	mov.b32 	%r360, 1;
	// begin inline asm
	shfl.sync.down.b32 %r358, %r1025, %r360, %r361, %r382;
	// end inline asm
	setp.lt.s32 	%p47, %r257, %r361;
	selp.b32 	%r390, %r358, 0, %p47;
	add.s32 	%r364, %r390, %r1025;
	mov.b32 	%r365, 2;
	// begin inline asm
	shfl.sync.down.b32 %r363, %r364, %r365, %r361, %r382;
	// end inline asm
	add.s32 	%r391, %r257, 2;
	setp.gt.s32 	%p48, %r391, %r361;
	selp.b32 	%r392, 0, %r363, %p48;
	add.s32 	%r369, %r364, %r392;
	mov.b32 	%r370, 4;
	// begin inline asm
	shfl.sync.down.b32 %r368, %r369, %r370, %r361, %r382;
	// end inline asm
	add.s32 	%r393, %r257, 4;
	setp.gt.s32 	%p49, %r393, %r361;
	selp.b32 	%r394, 0, %r368, %p49;
	add.s32 	%r374, %r369, %r394;
	mov.b32 	%r375, 8;
	// begin inline asm
	shfl.sync.down.b32 %r373, %r374, %r375, %r361, %r382;
	// end inline asm
	add.s32 	%r395, %r257, 8;
	setp.gt.s32 	%p50, %r395, %r361;
	selp.b32 	%r396, 0, %r373, %p50;
	add.s32 	%r379, %r374, %r396;
	mov.b32 	%r380, 16;
	// begin inline asm
	shfl.sync.down.b32 %r378, %r379, %r380, %r361, %r382;
	// end inline asm
	add.s32 	%r397, %r257, 16;
	setp.gt.s32 	%p51, %r397, %r361;
	selp.b32 	%r398, 0, %r378, %p51;
	add.s32 	%r1029, %r379, %r398;
	add.s64 	%rd11, %rd15, 256;
	mov.b32 	%r1027, 952;
$L__BB6_87:
	setp.ne.s32 	%p52, %r1033, 101;
	mov.b32 	%r399, -1;
	vote.sync.all.pred 	%p53, %p52, %r399;
	not.pred 	%p54, %p53;
	@%p54 bra 	$L__BB6_92;
	shr.u32 	%r1027, %r1027, 1;
	mul.wide.s32 	%rd27, %r1031, 8;
	add.s64 	%rd28, %rd11, %rd27;
	add.s64 	%rd26, %rd28, -256;
	// begin inline asm
	ld.relaxed.gpu.v2.u32 {%r1033, %r1034}, [%rd26];
	// end inline asm
	mov.u32 	%r1035, %r1027;
$L__BB6_89:
	setp.eq.s32 	%p58, %r1033, 99;
	mov.b32 	%r407, -1;
	vote.sync.any.pred 	%p59, %p58, %r407;
	not.pred 	%p60, %p59;
	@%p60 bra 	$L__BB6_91;
	mul.lo.s32 	%r453, %r986, 16807;
	and.b32  	%r986, %r453, 2147483647;
	add.s32 	%r454, %r1035, 1;
	rem.u32 	%r450, %r986, %r454;
	// begin inline asm
	nanosleep.u32 %r450;
	// end inline asm
	shr.u32 	%r1035, %r1035, 1;
	// begin inline asm
	ld.relaxed.gpu.v2.u32 {%r1033, %r1034}, [%rd26];
	// end inline asm
	bra.uni 	$L__BB6_89;
$L__BB6_91:
	setp.eq.s32 	%p61, %r1033, 101;
	mov.b32 	%r433, -1;
	vote.sync.ballot.b32 	%r434, %p61, %r433;
	and.b32  	%r435, %r434, %r357;
	or.b32  	%r436, %r435, -2147483648;
	add.s32 	%r437, %r436, -1;
	not.b32 	%r438, %r436;
	and.b32  	%r439, %r438, %r437;
	popc.b32 	%r412, %r439;
	mov.b32 	%r411, 1;
	// begin inline asm
	shfl.sync.down.b32 %r409, %r1034, %r411, %r412, %r433;
	// end inline asm
	setp.lt.s32 	%p63, %r257, %r412;
	selp.b32 	%r440, %r409, 0, %p63;
	add.s32 	%r415, %r440, %r1034;
	mov.b32 	%r416, 2;
	// begin inline asm
	shfl.sync.down.b32 %r414, %r415, %r416, %r412, %r433;
	// end inline asm
	add.s32 	%r441, %r257, 2;
	setp.gt.s32 	%p64, %r441, %r412;
	selp.b32 	%r442, 0, %r414, %p64;
	add.s32 	%r420, %r415, %r442;
	mov.b32 	%r421, 4;
	// begin inline asm
	shfl.sync.down.b32 %r419, %r420, %r421, %r412, %r433;
	// end inline asm
	add.s32 	%r443, %r257, 4;
	setp.gt.s32 	%p65, %r443, %r412;
	selp.b32 	%r444, 0, %r419, %p65;
	add.s32 	%r425, %r420, %r444;
	mov.b32 	%r426, 8;
	// begin inline asm
	shfl.sync.down.b32 %r424, %r425, %r426, %r412, %r433;
	// end inline asm
	add.s32 	%r445, %r257, 8;
	setp.gt.s32 	%p66, %r445, %r412;
	selp.b32 	%r446, 0, %r424, %p66;
	add.s32 	%r430, %r425, %r446;
	mov.b32 	%r431, 16;
	// begin inline asm
	shfl.sync.down.b32 %r429, %r430, %r431, %r412, %r433;
	// end inline asm
	add.s32 	%r447, %r257, 16;
	setp.gt.s32 	%p67, %r447, %r412;
	selp.b32 	%r448, 0, %r429, %p67;
	add.s32 	%r449, %r448, %r1029;
	add.s32 	%r1029, %r449, %r430;
	add.s32 	%r1031, %r1031, -32;
	bra.uni 	$L__BB6_87;
$L__BB6_92:
	@%p41 bra 	$L__BB6_94;
	add.s32 	%r402, %r1029, %r175;
	add.s64 	%rd25, %rd10, 256;
	mov.b32 	%r401, 101;
	// begin inline asm
	st.relaxed.gpu.v2.u32 [%rd25], {%r401, %r402};
	// end inline asm
	st.shared.u32 	[_ZZN3cub18CUB_300001_SM_10006detail4scan16DeviceScanKernelINS2_10policy_hubIiiijN4cuda3std3__44plusIvEEE10Policy1000EN6thrust24THRUST_300001_SM_1000_NS10device_ptrIiEEPiNS0_13ScanTileStateIiLb1EEES9_NS1_10InputValueIiSG_EEjiLb0EiEEvT0_T1_T2_iT3_T4_T5_E12temp_storage+4], %r1029;
	st.shared.u32 	[_ZZN3cub18CUB_300001_SM_10006detail4scan16DeviceScanKernelINS2_10policy_hubIiiijN4cuda3std3__44plusIvEEE10Policy1000EN6thrust24THRUST_300001_SM_1000_NS10device_ptrIiEEPiNS0_13ScanTileStateIiLb1EEES9_NS1_10InputValueIiSG_EEjiLb0EiEEvT0_T1_T2_iT3_T4_T5_E12temp_storage+8], %r402;
$L__BB6_94:
	setp.ne.s32 	%p56, %r257, 0;
	mov.u32 	%r1036, %r177;
	@%p56 bra 	$L__BB6_96;
	st.shared.u32 	[_ZZN3cub18CUB_300001_SM_10006detail4scan16DeviceScanKernelINS2_10policy_hubIiiijN4cuda3std3__44plusIvEEE10Policy1000EN6thrust24THRUST_300001_SM_1000_NS10device_ptrIiEEPiNS0_13ScanTileStateIiLb1EEES9_NS1_10InputValueIiSG_EEjiLb0EiEEvT0_T1_T2_iT3_T4_T5_E12temp_storage+76], %r1029;
	mov.u32 	%r1036, %r1029;
$L__BB6_96:
	bar.sync 	0;
	setp.eq.s32 	%p57, %r85, 0;
	ld.shared.u32 	%r403, [_ZZN3cub18CUB_300001_SM_10006detail4scan16DeviceScanKernelINS2_10policy_hubIiiijN4cuda3std3__44plusIvEEE10Policy1000EN6thrust24THRUST_300001_SM_1000_NS10device_ptrIiEEPiNS0_13ScanTileStateIiLb1EEES9_NS1_10InputValueIiSG_EEjiLb0EiEEvT0_T1_T2_iT3_T4_T5_E12temp_storage+76];
	selp.b32 	%r404, 0, %r403, %p57;
	add.s32 	%r1037, %r404, %r1036;
$L__BB6_97:
	add.s32 	%r549, %r1037, %r148;
	add.s32 	%r550, %r149, %r549;
	add.s32 	%r551, %r150, %r550;
	add.s32 	%r552, %r151, %r551;
	add.s32 	%r553, %r152, %r552;
	add.s32 	%r554, %r153, %r553;
	add.s32 	%r555, %r154, %r554;
	add.s32 	%r556, %r155, %r555;
	add.s32 	%r557, %r156, %r556;
	add.s32 	%r558, %r157, %r557;
	add.s32 	%r559, %r158, %r558;
	add.s32 	%r560, %r159, %r559;
	add.s32 	%r561, %r160, %r560;
	add.s32 	%r562, %r161, %r561;
	add.s32 	%r563, %r162, %r562;
	add.s32 	%r564, %r163, %r563;
	add.s32 	%r565, %r164, %r564;
	add.s32 	%r566, %r165, %r565;
	add.s32 	%r567, %r166, %r566;
	add.s32 	%r568, %r167, %r567;
	add.s32 	%r569, %r168, %r568;
	bar.sync 	0;
	st.shared.v2.u32 	[%r147], {%r1037, %r549};
	st.shared.v2.u32 	[%r147+8], {%r550, %r551};
	st.shared.v2.u32 	[%r147+16], {%r552, %r553};
	st.shared.v2.u32 	[%r147+24], {%r554, %r555};
	st.shared.v2.u32 	[%r147+32], {%r556, %r557};
	st.shared.v2.u32 	[%r147+40], {%r558, %r559};
	st.shared.v2.u32 	[%r147+48], {%r560, %r561};
	st.shared.v2.u32 	[%r147+56], {%r562, %r563};
	st.shared.v2.u32 	[%r147+64], {%r564, %r565};
	st.shared.v2.u32 	[%r147+72], {%r566, %r567};
	st.shared.v2.u32 	[%r147+80], {%r568, %r569};
	bar.warp.sync 	-1;
	ld.shared.u32 	%r216, [%r146];
	ld.shared.u32 	%r217, [%r146+128];
	ld.shared.u32 	%r218, [%r146+256];
	ld.shared.u32 	%r219, [%r146+384];
	ld.shared.u32 	%r220, [%r146+512];
	ld.shared.u32 	%r221, [%r146+640];
	ld.shared.u32 	%r222, [%r146+768];
	ld.shared.u32 	%r223, [%r146+896];
	ld.shared.u32 	%r224, [%r146+1024];
	ld.shared.u32 	%r225, [%r146+1152];
	ld.shared.u32 	%r226, [%r146+1280];
	ld.shared.u32 	%r227, [%r146+1408];
	ld.shared.u32 	%r228, [%r146+1536];
	ld.shared.u32 	%r229, [%r146+1664];
	ld.shared.u32 	%r230, [%r146+1792];
	ld.shared.u32 	%r231, [%r146+1920];
	ld.shared.u32 	%r232, [%r146+2048];
	ld.shared.u32 	%r233, [%r146+2176];
	ld.shared.u32 	%r234, [%r146+2304];
	ld.shared.u32 	%r235, [%r146+2432];
	ld.shared.u32 	%r236, [%r146+2560];
	ld.shared.u32 	%r237, [%r146+2688];
	setp.ne.s32 	%p81, %r85, 0;
	@%p81 bra 	$L__BB6_99;
	st.volatile.shared.u32 	[_ZZN3cub18CUB_300001_SM_10006detail4scan16DeviceScanKernelINS2_10policy_hubIiiijN4cuda3std3__44plusIvEEE10Policy1000EN6thrust24THRUST_300001_SM_1000_NS10device_ptrIiEEPiNS0_13ScanTileStateIiLb1EEES9_NS1_10InputValueIiSG_EEjiLb0EiEEvT0_T1_T2_iT3_T4_T5_E12temp_storage+33792], %r6;
$L__BB6_99:
	ld.param.u32 	%r984, [_ZN3cub18CUB_300001_SM_10006detail4scan16DeviceScanKernelINS2_10policy_hubIiiijN4cuda3std3__44plusIvEEE10Policy1000EN6thrust24THRUST_300001_SM_1000_NS10device_ptrIiEEPiNS0_13ScanTileStateIiLb1EEES9_NS1_10InputValueIiSG_EEjiLb0EiEEvT0_T1_T2_iT3_T4_T5__param_3];
	ld.param.u64 	%rd59, [_ZN3cub18CUB_300001_SM_10006detail4scan16DeviceScanKernelINS2_10policy_hubIiiijN4cuda3std3__44plusIvEEE10Policy1000EN6thrust24THRUST_300001_SM_1000_NS10device_ptrIiEEPiNS0_13ScanTileStateIiLb1EEES9_NS1_10InputValueIiSG_EEjiLb0EiEEvT0_T1_T2_iT3_T4_T5__param_1];
	bar.sync 	0;
	ld.volatile.shared.u32 	%r238, [_ZZN3cub18CUB_300001_SM_10006detail4scan16DeviceScanKernelINS2_10policy_hubIiiijN4cuda3std3__44plusIvEEE10Policy1000EN6thrust24THRUST_300001_SM_1000_NS10device_ptrIiEEPiNS0_13ScanTileStateIiLb1EEES9_NS1_10InputValueIiSG_EEjiLb0EiEEvT0_T1_T2_iT3_T4_T5_E12temp_storage+33792];
	setp.ge.s32 	%p82, %r87, %r238;
	cvt.u64.u32 	%rd35, %r87;
	mov.u32 	%r570, %ctaid.x;
	add.s32 	%r571, %r984, %r570;
	mul.lo.s32 	%r572, %r571, 8448;
	cvt.u64.u32 	%rd36, %r572;
	add.s64 	%rd37, %rd35, %rd36;
	cvta.to.global.u64 	%rd38, %rd59;
	shl.b64 	%rd39, %rd37, 2;
	add.s64 	%rd12, %rd38, %rd39;
	@%p82 bra 	$L__BB6_101;
	st.global.u32 	[%rd12], %r216;
$L__BB6_101:
	setp.ge.s32 	%p83, %r90, %r238;
	@%p83 bra 	$L__BB6_103;
	st.global.u32 	[%rd12+128], %r217;
$L__BB6_103:
	setp.ge.s32 	%p84, %r93, %r238;
	@%p84 bra 	$L__BB6_105;
	st.global.u32 	[%rd12+256], %r218;
$L__BB6_105:
	setp.ge.s32 	%p85, %r96, %r238;
	@%p85 bra 	$L__BB6_107;
	st.global.u32 	[%rd12+384], %r219;
$L__BB6_107:
	mov.u32 	%r573, %tid.x;
	and.b32  	%r574, %r573, 992;
	mul.lo.s32 	%r575, %r574, 22;
	and.b32  	%r576, %r573, 31;
	or.b32  	%r577, %r575, %r576;
	add.s32 	%r578, %r577, 128;
	setp.ge.s32 	%p86, %r578, %r238;
	@%p86 bra 	$L__BB6_109;
	st.global.u32 	[%rd12+512], %r220;
$L__BB6_109:
	add.s32 	%r584, %r577, 160;
	setp.ge.s32 	%p87, %r584, %r238;
	@%p87 bra 	$L__BB6_111;
	st.global.u32 	[%rd12+640], %r221;
$L__BB6_111:
	setp.ge.s32 	%p88, %r103, %r238;
	@%p88 bra 	$L__BB6_113;
	st.global.u32 	[%rd12+768], %r222;
$L__BB6_113:
	add.s32 	%r590, %r577, 224;
	setp.ge.s32 	%p89, %r590, %r238;
	@%p89 bra 	$L__BB6_115;
	st.global.u32 	[%rd12+896], %r223;
$L__BB6_115:
	setp.ge.s32 	%p90, %r108, %r238;
	@%p90 bra 	$L__BB6_117;
	st.global.u32 	[%rd12+1024], %r224;
$L__BB6_117:
	add.s32 	%r596, %r577, 288;
	setp.ge.s32 	%p91, %r596, %r238;
	@%p91 bra 	$L__BB6_119;
	st.global.u32 	[%rd12+1152], %r225;
$L__BB6_119:
	setp.ge.s32 	%p92, %r113, %r238;
	@%p92 bra 	$L__BB6_121;
	st.global.u32 	[%rd12+1280], %r226;
$L__BB6_121:
	setp.ge.s32 	%p93, %r116, %r238;
	@%p93 bra 	$L__BB6_123;
	st.global.u32 	[%rd12+1408], %r227;
$L__BB6_123:
	setp.ge.s32 	%p94, %r119, %r238;
	@%p94 bra 	$L__BB6_125;
	st.global.u32 	[%rd12+1536], %r228;
$L__BB6_125:
	setp.ge.s32 	%p95, %r122, %r238;
	@%p95 bra 	$L__BB6_127;
	st.global.u32 	[%rd12+1664], %r229;
$L__BB6_127:
	add.s32 	%r602, %r577, 448;
	setp.ge.s32 	%p96, %r602, %r238;
	@%p96 bra 	$L__BB6_129;
	st.global.u32 	[%rd12+1792], %r230;
$L__BB6_129:
	setp.ge.s32 	%p97, %r127, %r238;
	@%p97 bra 	$L__BB6_131;
	st.global.u32 	[%rd12+1920], %r231;
$L__BB6_131:
	add.s32 	%r608, %r577, 512;
	setp.ge.s32 	%p98, %r608, %r238;
	@%p98 bra 	$L__BB6_133;
	st.global.u32 	[%rd12+2048], %r232;
$L__BB6_133:
	add.s32 	%r614, %r577, 544;
	setp.ge.s32 	%p99, %r614, %r238;
	@%p99 bra 	$L__BB6_135;
	st.global.u32 	[%rd12+2176], %r233;
$L__BB6_135:
	setp.ge.s32 	%p100, %r134, %r238;
	@%p100 bra 	$L__BB6_137;
	st.global.u32 	[%rd12+2304], %r234;
$L__BB6_137:
	add.s32 	%r620, %r577, 608;
	setp.ge.s32 	%p101, %r620, %r238;
	@%p101 bra 	$L__BB6_139;
	st.global.u32 	[%rd12+2432], %r235;
$L__BB6_139:
	add.s32 	%r626, %r577, 640;
	setp.ge.s32 	%p102, %r626, %r238;
	@%p102 bra 	$L__BB6_141;
	st.global.u32 	[%rd12+2560], %r236;
$L__BB6_141:
	setp.ge.s32 	%p103, %r141, %r238;
	@%p103 bra 	$L__BB6_143;
	st.global.u32 	[%rd12+2688], %r237;
$L__BB6_143:
	ret;

}
	// .globl	_ZN3cub18CUB_300001_SM_10006detail4scan16DeviceScanKernelINS2_10policy_hubIiiimN4cuda3std3__44plusIvEEE10Policy1000EN6thrust24THRUST_300001_SM_1000_NS10device_ptrIiEEPiNS0_13ScanTileStateIiLb1EEES9_NS1_10InputValueIiSG_EEmiLb0EiEEvT0_T1_T2_iT3_T4_T5_
.visible .entry _ZN3cub18CUB_300001_SM_10006detail4scan16DeviceScanKernelINS2_10policy_hubIiiimN4cuda3std3__44plusIvEEE10Policy1000EN6thrust24THRUST_300001_SM_1000_NS10device_ptrIiEEPiNS0_13ScanTileStateIiLb1EEES9_NS1_10InputValueIiSG_EEmiLb0EiEEvT0_T1_T2_iT3_T4_T5_(
	.param .align 8 .b8 _ZN3cub18CUB_300001_SM_10006detail4scan16DeviceScanKernelINS2_10policy_hubIiiimN4cuda3std3__44plusIvEEE10Policy1000EN6thrust24THRUST_300001_SM_1000_NS10device_ptrIiEEPiNS0_13ScanTileStateIiLb1EEES9_NS1_10InputValueIiSG_EEmiLb0EiEEvT0_T1_T2_iT3_T4_T5__param_0[8],
	.param .u64 .ptr .align 1 _ZN3cub18CUB_300001_SM_10006detail4scan16DeviceScanKernelINS2_10policy_hubIiiimN4cuda3std3__44plusIvEEE10Policy1000EN6thrust24THRUST_300001_SM_1000_NS10device_ptrIiEEPiNS0_13ScanTileStateIiLb1EEES9_NS1_10InputValueIiSG_EEmiLb0EiEEvT0_T1_T2_iT3_T4_T5__param_1,
	.param .align 8 .b8 _ZN3cub18CUB_300001_SM_10006detail4scan16DeviceScanKernelINS2_10policy_hubIiiimN4cuda3std3__44plusIvEEE10Policy1000EN6thrust24THRUST_300001_SM_1000_NS10device_ptrIiEEPiNS0_13ScanTileStateIiLb1EEES9_NS1_10InputValueIiSG_EEmiLb0EiEEvT0_T1_T2_iT3_T4_T5__param_2[8],
	.param .u32 _ZN3cub18CUB_300001_SM_10006detail4scan16DeviceScanKernelINS2_10policy_hubIiiimN4cuda3std3__44plusIvEEE10Policy1000EN6thrust24THRUST_300001_SM_1000_NS10device_ptrIiEEPiNS0_13ScanTileStateIiLb1EEES9_NS1_10InputValueIiSG_EEmiLb0EiEEvT0_T1_T2_iT3_T4_T5__param_3,
	.param .align 1 .b8 _ZN3cub18CUB_300001_SM_10006detail4scan16DeviceScanKernelINS2_10policy_hubIiiimN4cuda3std3__44plusIvEEE10Policy1000EN6thrust24THRUST_300001_SM_1000_NS10device_ptrIiEEPiNS0_13ScanTileStateIiLb1EEES9_NS1_10InputValueIiSG_EEmiLb0EiEEvT0_T1_T2_iT3_T4_T5__param_4[1],
	.param .align 8 .b8 _ZN3cub18CUB_300001_SM_10006detail4scan16DeviceScanKernelINS2_10policy_hubIiiimN4cuda3std3__44plusIvEEE10Policy1000EN6thrust24THRUST_300001_SM_1000_NS10device_ptrIiEEPiNS0_13ScanTileStateIiLb1EEES9_NS1_10InputValueIiSG_EEmiLb0EiEEvT0_T1_T2_iT3_T4_T5__param_5[16],
	.param .u64 _ZN3cub18CUB_300001_SM_10006detail4scan16DeviceScanKernelINS2_10policy_hubIiiimN4cuda3std3__44plusIvEEE10Policy1000EN6thrust24THRUST_300001_SM_1000_NS10device_ptrIiEEPiNS0_13ScanTileStateIiLb1EEES9_NS1_10InputValueIiSG_EEmiLb0EiEEvT0_T1_T2_iT3_T4_T5__param_6
)
.maxntid 416
{
	.reg .pred 	%p<158>;
	.reg .b16 	%rs<3>;
	.reg .b32 	%r<991>;
	.reg .b64 	%rd<62>;
	// demoted variable
	.shared .align 16 .b8 _ZZN3cub18CUB_300001_SM_10006detail4scan16DeviceScanKernelINS2_10policy_hubIiiimN4cuda3std3__44plusIvEEE10Policy1000EN6thrust24THRUST_300001_SM_1000_NS10device_ptrIiEEPiNS0_13ScanTileStateIiLb1EEES9_NS1_10InputValueIiSG_EEmiLb0EiEEvT0_T1_T2_iT3_T4_T5_E12temp_storage[31632];
	ld.param.u32 	%r208, [_ZN3cub18CUB_300001_SM_10006detail4scan16DeviceScanKernelINS2_10policy_hubIiiimN4cuda3std3__44plusIvEEE10Policy1000EN6thrust24THRUST_300001_SM_1000_NS10device_ptrIiEEPiNS0_13ScanTileStateIiLb1EEES9_NS1_10InputValueIiSG_EEmiLb0EiEEvT0_T1_T2_iT3_T4_T5__param_5];
	bfe.u32 	%r209, %r208, 0, 8;
	cvt.u16.u32 	%rs1, %r209;
	and.b16  	%rs2, %rs1, 255;
	ld.param.u64 	%rd17, [_ZN3cub18CUB_300001_SM_10006detail4scan16DeviceScanKernelINS2_10policy_hubIiiimN4cuda3std3__44plusIvEEE10Policy1000EN6thrust24THRUST_300001_SM_1000_NS10device_ptrIiEEPiNS0_13ScanTileStateIiLb1EEES9_NS1_10InputValueIiSG_EEmiLb0EiEEvT0_T1_T2_iT3_T4_T5__param_2];
	ld.param.u64 	%rd15, [_ZN3cub18CUB_300001_SM_10006detail4scan16DeviceScanKernelINS2_10policy_hubIiiimN4cuda3std3__44plusIvEEE10Policy1000EN6thrust24THRUST_300001_SM_1000_NS10device_ptrIiEEPiNS0_13ScanTileStateIiLb1EEES9_NS1_10InputValueIiSG_EEmiLb0EiEEvT0_T1_T2_iT3_T4_T5__param_0];
	ld.param.u64 	%rd1, [_ZN3cub18CUB_300001_SM_10006detail4scan16DeviceScanKernelINS2_10policy_hubIiiimN4cuda3std3__44plusIvEEE10Policy1000EN6thrust24THRUST_300001_SM_1000_NS10device_ptrIiEEPiNS0_13ScanTileStateIiLb1EEES9_NS1_10InputValueIiSG_EEmiLb0EiEEvT0_T1_T2_iT3_T4_T5__param_5+8];
	ld.param.u32 	%r207, [_ZN3cub18CUB_300001_SM_10006detail4scan16DeviceScanKernelINS2_10policy_hubIiiimN4cuda3std3__44plusIvEEE10Policy1000EN6thrust24THRUST_300001_SM_1000_NS10device_ptrIiEEPiNS0_13ScanTileStateIiLb1EEES9_NS1_10InputValueIiSG_EEmiLb0EiEEvT0_T1_T2_iT3_T4_T5__param_3];
	ld.param.u64 	%rd18, [_ZN3cub18CUB_300001_SM_10006detail4scan16DeviceScanKernelINS2_10policy_hubIiiimN4cuda3std3__44plusIvEEE10Policy1000EN6thrust24THRUST_300001_SM_1000_NS10device_ptrIiEEPiNS0_13ScanTileStateIiLb1EEES9_NS1_10InputValueIiSG_EEmiLb0EiEEvT0_T1_T2_iT3_T4_T5__param_6];
	setp.eq.s16 	%p1, %rs2, 0;
	@%p1 bra 	$L__BB7_2;
	cvta.to.global.u64 	%rd19, %rd1;
	ld.global.u32 	%r947, [%rd19];
	bra.uni 	$L__BB7_3;
$L__BB7_2:
	cvt.u32.u64 	%r947, %rd1;
$L__BB7_3:
	cvta.to.global.u64 	%rd3, %rd15;
	mov.u32 	%r210, %ctaid.x;
	add.s32 	%r4, %r207, %r210;
	mul.wide.s32 	%rd4, %r4, 7904;
	sub.s64 	%rd5, %rd18, %rd4;
	setp.lt.u64 	%p2, %rd5, 7905;
	@%p2 bra 	$L__BB7_29;
	mov.u32 	%r5, %tid.x;
	and.b32  	%r605, %r5, 31;
	and.b32  	%r606, %r5, 992;
	mul.lo.s32 	%r607, %r606, 19;
	or.b32  	%r608, %r607, %r605;
	cvt.u64.u32 	%rd42, %r608;
	add.s64 	%rd6, %rd4, %rd42;
	shl.b64 	%rd43, %rd6, 2;
	add.s64 	%rd44, %rd3, %rd43;
	ld.global.u32 	%r609, [%rd44];
	ld.global.u32 	%r610, [%rd44+128];
	ld.global.u32 	%r611, [%rd44+256];
	ld.global.u32 	%r612, [%rd44+384];
	ld.global.u32 	%r613, [%rd44+512];
	ld.global.u32 	%r614, [%rd44+640];
	ld.global.u32 	%r615, [%rd44+768];
	ld.global.u32 	%r616, [%rd44+896];
	ld.global.u32 	%r617, [%rd44+1024];
	ld.global.u32 	%r618, [%rd44+1152];
	ld.global.u32 	%r619, [%rd44+1280];
	ld.global.u32 	%r620, [%rd44+1408];
	ld.global.u32 	%r621, [%rd44+1536];
	ld.global.u32 	%r622, [%rd44+1664];
	ld.global.u32 	%r623, [%rd44+1792];
	ld.global.u32 	%r624, [%rd44+1920];
	ld.global.u32 	%r625, [%rd44+2048];
	ld.global.u32 	%r626, [%rd44+2176];
	ld.global.u32 	%r627, [%rd44+2304];
	// begin inline asm
	mov.u32 %r604, %laneid;
	// end inline asm
	shr.u32 	%r7, %r5, 5;
	mad.lo.s32 	%r628, %r7, 608, %r604;
	shl.b32 	%r629, %r628, 2;
	mov.u32 	%r630, _ZZN3cub18CUB_300001_SM_10006detail4scan16DeviceScanKernelINS2_10policy_hubIiiimN4cuda3std3__44plusIvEEE10Policy1000EN6thrust24THRUST_300001_SM_1000_NS10device_ptrIiEEPiNS0_13ScanTileStateIiLb1EEES9_NS1_10InputValueIiSG_EEmiLb0EiEEvT0_T1_T2_iT3_T4_T5_E12temp_storage;
	add.s32 	%r8, %r630, %r629;
	st.shared.u32 	[%r8], %r609;
	st.shared.u32 	[%r8+128], %r610;
	st.shared.u32 	[%r8+256], %r611;
	st.shared.u32 	[%r8+384], %r612;
	st.shared.u32 	[%r8+512], %r613;
	st.shared.u32 	[%r8+640], %r614;
	st.shared.u32 	[%r8+768], %r615;
	st.shared.u32 	[%r8+896], %r616;
	st.shared.u32 	[%r8+1024], %r617;
	st.shared.u32 	[%r8+1152], %r618;
	st.shared.u32 	[%r8+1280], %r619;
	st.shared.u32 	[%r8+1408], %r620;
	st.shared.u32 	[%r8+1536], %r621;
	st.shared.u32 	[%r8+1664], %r622;
	st.shared.u32 	[%r8+1792], %r623;
	st.shared.u32 	[%r8+1920], %r624;
	st.shared.u32 	[%r8+2048], %r625;
	st.shared.u32 	[%r8+2176], %r626;
	st.shared.u32 	[%r8+2304], %r627;
	bar.warp.sync 	-1;
	mad.lo.s32 	%r9, %r604, 72, %r8;
	ld.shared.u32 	%r10, [%r9];
	ld.shared.u32 	%r11, [%r9+4];
	ld.shared.u32 	%r12, [%r9+8];
	ld.shared.u32 	%r13, [%r9+12];
	ld.shared.u32 	%r14, [%r9+16];
	ld.shared.u32 	%r15, [%r9+20];
	ld.shared.u32 	%r16, [%r9+24];
	ld.shared.u32 	%r17, [%r9+28];
	ld.shared.u32 	%r18, [%r9+32];
	ld.shared.u32 	%r19, [%r9+36];
	ld.shared.u32 	%r20, [%r9+40];
	ld.shared.u32 	%r21, [%r9+44];
	ld.shared.u32 	%r22, [%r9+48];
	ld.shared.u32 	%r23, [%r9+52];
	ld.shared.u32 	%r24, [%r9+56];
	ld.shared.u32 	%r25, [%r9+60];
	ld.shared.u32 	%r26, [%r9+64];
	ld.shared.u32 	%r27, [%r9+68];
	ld.shared.u32 	%r28, [%r9+72];
	bar.sync 	0;
	setp.ne.s32 	%p100, %r4, 0;
	@%p100 bra 	$L__BB7_9;
	add.s32 	%r848, %r11, %r10;
	add.s32 	%r849, %r12, %r848;
	add.s32 	%r850, %r13, %r849;
	add.s32 	%r851, %r14, %r850;
	add.s32 	%r852, %r15, %r851;
	add.s32 	%r853, %r16, %r852;
	add.s32 	%r854, %r17, %r853;
	add.s32 	%r855, %r18, %r854;
	add.s32 	%r856, %r19, %r855;
	add.s32 	%r857, %r20, %r856;
	add.s32 	%r858, %r21, %r857;
	add.s32 	%r859, %r22, %r858;
	add.s32 	%r860, %r23, %r859;
	add.s32 	%r861, %r24, %r860;
	add.s32 	%r862, %r25, %r861;
	add.s32 	%r863, %r26, %r862;
	add.s32 	%r864, %r27, %r863;
	add.s32 	%r822, %r28, %r864;
	mov.b32 	%r820, 1;
	mov.b32 	%r845, 0;
	mov.b32 	%r847, -1;
	// begin inline asm
	{  .reg .s32 r0;  .reg .pred p;  shfl.sync.up.b32 r0|p, %r822, %r820, %r845, %r847;  @p add.s32 r0, r0, %r822;  mov.s32 %r818, r0;}
	// end inline asm
	mov.b32 	%r826, 2;
	// begin inline asm
	{  .reg .s32 r0;  .reg .pred p;  shfl.sync.up.b32 r0|p, %r818, %r826, %r845, %r847;  @p add.s32 r0, r0, %r818;  mov.s32 %r824, r0;}
	// end inline asm
	mov.b32 	%r832, 4;
	// begin inline asm
	{  .reg .s32 r0;  .reg .pred p;  shfl.sync.up.b32 r0|p, %r824, %r832, %r845, %r847;  @p add.s32 r0, r0, %r824;  mov.s32 %r830, r0;}
	// end inline asm
	mov.b32 	%r838, 8;
	// begin inline asm
	{  .reg .s32 r0;  .reg .pred p;  shfl.sync.up.b32 r0|p, %r830, %r838, %r845, %r847;  @p add.s32 r0, r0, %r830;  mov.s32 %r836, r0;}
	// end inline asm
	mov.b32 	%r844, 16;
	// begin inline asm
	{  .reg .s32 r0;  .reg .pred p;  shfl.sync.up.b32 r0|p, %r836, %r844, %r845, %r847;  @p add.s32 r0, r0, %r836;  mov.s32 %r842, r0;}
	// end inline asm
	setp.ne.s32 	%p143, %r604, 31;
	@%p143 bra 	$L__BB7_7;
	shl.b32 	%r865, %r7, 2;
	mov.u32 	%r866, _ZZN3cub18CUB_300001_SM_10006detail4scan16DeviceScanKernelINS2_10policy_hubIiiimN4cuda3std3__44plusIvEEE10Policy1000EN6thrust24THRUST_300001_SM_1000_NS10device_ptrIiEEPiNS0_13ScanTileStateIiLb1EEES9_NS1_10InputValueIiSG_EEmiLb0EiEEvT0_T1_T2_iT3_T4_T5_E12temp_storage;
	add.s32 	%r867, %r866, %r865;
	st.shared.u32 	[%r867+16], %r842;
$L__BB7_7:
	bar.sync 	0;
	ld.shared.v4.u32 	{%r868, %r869, %r870, %r871}, [_ZZN3cub18CUB_300001_SM_10006detail4scan16DeviceScanKernelINS2_10policy_hubIiiimN4cuda3std3__44plusIvEEE10Policy1000EN6thrust24THRUST_300001_SM_1000_NS10device_ptrIiEEPiNS0_13ScanTileStateIiLb1EEES9_NS1_10InputValueIiSG_EEmiLb0EiEEvT0_T1_T2_iT3_T4_T5_E12temp_storage+16];
	add.s32 	%r872, %r869, %r868;
	setp.eq.s32 	%p144, %r7, 2;
	selp.b32 	%r873, %r872, %r868, %p144;
	add.s32 	%r874, %r872, %r870;
	setp.eq.s32 	%p145, %r7, 3;
	selp.b32 	%r875, %r874, %r873, %p145;
	add.s32 	%r876, %r874, %r871;
	setp.eq.s32 	%p146, %r7, 4;
	selp.b32 	%r877, %r876, %r875, %p146;
	ld.shared.v4.u32 	{%r878, %r879, %r880, %r881}, [_ZZN3cub18CUB_300001_SM_10006detail4scan16DeviceScanKernelINS2_10policy_hubIiiimN4cuda3std3__44plusIvEEE10Policy1000EN6thrust24THRUST_300001_SM_1000_NS10device_ptrIiEEPiNS0_13ScanTileStateIiLb1EEES9_NS1_10InputValueIiSG_EEmiLb0EiEEvT0_T1_T2_iT3_T4_T5_E12temp_storage+32];
	add.s32 	%r882, %r876, %r878;
	setp.eq.s32 	%p147, %r7, 5;
	selp.b32 	%r883, %r882, %r877, %p147;
	add.s32 	%r884, %r882, %r879;
	setp.eq.s32 	%p148, %r7, 6;
	selp.b32 	%r885, %r884, %r883, %p148;
	add.s32 	%r886, %r884, %r880;
	setp.eq.s32 	%p149, %r7, 7;
	selp.b32 	%r887, %r886, %r885, %p149;
	add.s32 	%r888, %r886, %r881;
	setp.eq.s32 	%p150, %r7, 8;
	selp.b32 	%r889, %r888, %r887, %p150;
	ld.shared.v4.u32 	{%r890, %r891, %r892, %r893}, [_ZZN3cub18CUB_300001_SM_10006detail4scan16DeviceScanKernelINS2_10policy_hubIiiimN4cuda3std3__44plusIvEEE10Policy1000EN6thrust24THRUST_300001_SM_1000_NS10device_ptrIiEEPiNS0_13ScanTileStateIiLb1EEES9_NS1_10InputValueIiSG_EEmiLb0EiEEvT0_T1_T2_iT3_T4_T5_E12temp_storage+48];
	add.s32 	%r894, %r888, %r890;
	setp.eq.s32 	%p151, %r7, 9;
	selp.b32 	%r895, %r894, %r889, %p151;
	add.s32 	%r896, %r894, %r891;
	setp.eq.s32 	%p152, %r7, 10;
	selp.b32 	%r897, %r896, %r895, %p152;
	add.s32 	%r898, %r896, %r892;
	setp.eq.s32 	%p153, %r7, 11;
	selp.b32 	%r899, %r898, %r897, %p153;
	add.s32 	%r900, %r898, %r893;
	setp.eq.s32 	%p154, %r7, 12;
	selp.b32 	%r901, %r900, %r899, %p154;
	ld.shared.u32 	%r902, [_ZZN3cub18CUB_300001_SM_10006detail4scan16DeviceScanKernelINS2_10policy_hubIiiimN4cuda3std3__44plusIvEEE10Policy1000EN6thrust24THRUST_300001_SM_1000_NS10device_ptrIiEEPiNS0_13ScanTileStateIiLb1EEES9_NS1_10InputValueIiSG_EEmiLb0EiEEvT0_T1_T2_iT3_T4_T5_E12temp_storage+64];
	setp.lt.u32 	%p155, %r5, 32;
	selp.b32 	%r903, 0, %r901, %p155;
	setp.eq.s32 	%p156, %r604, 0;
	sub.s32 	%r904, %r842, %r822;
	selp.b32 	%r905, 0, %r904, %p156;
	add.s32 	%r906, %r905, %r947;
	add.s32 	%r959, %r906, %r903;
	add.s32 	%r907, %r902, %r947;
	add.s32 	%r32, %r907, %r900;
	setp.ne.s32 	%p157, %r5, 0;
	@%p157 bra 	$L__BB7_28;
	add.s64 	%rd56, %rd17, 256;
	mov.b32 	%r908, 101;
	// begin inline asm
	st.relaxed.gpu.v2.u32 [%rd56], {%r908, %r32};
	// end inline asm
	bra.uni 	$L__BB7_28;
$L__BB7_9:
	add.s32 	%r661, %r11, %r10;
	add.s32 	%r662, %r12, %r661;
	add.s32 	%r663, %r13, %r662;
	add.s32 	%r664, %r14, %r663;
	add.s32 	%r665, %r15, %r664;
	add.s32 	%r666, %r16, %r665;
	add.s32 	%r667, %r17, %r666;
	add.s32 	%r668, %r18, %r667;
	add.s32 	%r669, %r19, %r668;
	add.s32 	%r670, %r20, %r669;
	add.s32 	%r671, %r21, %r670;
	add.s32 	%r672, %r22, %r671;
	add.s32 	%r673, %r23, %r672;
	add.s32 	%r674, %r24, %r673;
	add.s32 	%r675, %r25, %r674;
	add.s32 	%r676, %r26, %r675;
	add.s32 	%r677, %r27, %r676;
	add.s32 	%r635, %r28, %r677;
	mov.b32 	%r633, 1;
	mov.b32 	%r658, 0;
	mov.b32 	%r660, -1;
	// begin inline asm
	{  .reg .s32 r0;  .reg .pred p;  shfl.sync.up.b32 r0|p, %r635, %r633, %r658, %r660;  @p add.s32 r0, r0, %r635;  mov.s32 %r631, r0;}
	// end inline asm
	mov.b32 	%r639, 2;
	// begin inline asm
	{  .reg .s32 r0;  .reg .pred p;  shfl.sync.up.b32 r0|p, %r631, %r639, %r658, %r660;  @p add.s32 r0, r0, %r631;  mov.s32 %r637, r0;}
	// end inline asm
	mov.b32 	%r645, 4;
	// begin inline asm
	{  .reg .s32 r0;  .reg .pred p;  shfl.sync.up.b32 r0|p, %r637, %r645, %r658, %r660;  @p add.s32 r0, r0, %r637;  mov.s32 %r643, r0;}
	// end inline asm
	mov.b32 	%r651, 8;
	// begin inline asm
	{  .reg .s32 r0;  .reg .pred p;  shfl.sync.up.b32 r0|p, %r643, %r651, %r658, %r660;  @p add.s32 r0, r0, %r643;  mov.s32 %r649, r0;}
	// end inline asm
	mov.b32 	%r657, 16;
	// begin inline asm
	{  .reg .s32 r0;  .reg .pred p;  shfl.sync.up.b32 r0|p, %r649, %r657, %r658, %r660;  @p add.s32 r0, r0, %r649;  mov.s32 %r655, r0;}
	// end inline asm
	setp.ne.s32 	%p101, %r604, 31;
	@%p101 bra 	$L__BB7_11;
	shl.b32 	%r678, %r7, 2;
	mov.u32 	%r679, _ZZN3cub18CUB_300001_SM_10006detail4scan16DeviceScanKernelINS2_10policy_hubIiiimN4cuda3std3__44plusIvEEE10Policy1000EN6thrust24THRUST_300001_SM_1000_NS10device_ptrIiEEPiNS0_13ScanTileStateIiLb1EEES9_NS1_10InputValueIiSG_EEmiLb0EiEEvT0_T1_T2_iT3_T4_T5_E12temp_storage;
	add.s32 	%r680, %r679, %r678;
	st.shared.u32 	[%r680+16], %r655;
$L__BB7_11:
	sub.s32 	%r681, %r655, %r635;
	bar.sync 	0;
	ld.shared.v4.u32 	{%r682, %r683, %r684, %r685}, [_ZZN3cub18CUB_300001_SM_10006detail4scan16DeviceScanKernelINS2_10policy_hubIiiimN4cuda3std3__44plusIvEEE10Policy1000EN6thrust24THRUST_300001_SM_1000_NS10device_ptrIiEEPiNS0_13ScanTileStateIiLb1EEES9_NS1_10InputValueIiSG_EEmiLb0EiEEvT0_T1_T2_iT3_T4_T5_E12temp_storage+16];
	add.s32 	%r686, %r683, %r682;
	setp.eq.s32 	%p102, %r7, 2;
	selp.b32 	%r687, %r686, %r682, %p102;
	add.s32 	%r688, %r686, %r684;
	setp.eq.s32 	%p103, %r7, 3;
	selp.b32 	%r689, %r688, %r687, %p103;
	add.s32 	%r690, %r688, %r685;
	setp.eq.s32 	%p104, %r7, 4;
	selp.b32 	%r691, %r690, %r689, %p104;
	ld.shared.v4.u32 	{%r692, %r693, %r694, %r695}, [_ZZN3cub18CUB_300001_SM_10006detail4scan16DeviceScanKernelINS2_10policy_hubIiiimN4cuda3std3__44plusIvEEE10Policy1000EN6thrust24THRUST_300001_SM_1000_NS10device_ptrIiEEPiNS0_13ScanTileStateIiLb1EEES9_NS1_10InputValueIiSG_EEmiLb0EiEEvT0_T1_T2_iT3_T4_T5_E12temp_storage+32];
	add.s32 	%r696, %r690, %r692;
	setp.eq.s32 	%p105, %r7, 5;
	selp.b32 	%r697, %r696, %r691, %p105;
	add.s32 	%r698, %r696, %r693;
	setp.eq.s32 	%p106, %r7, 6;
	selp.b32 	%r699, %r698, %r697, %p106;
	add.s32 	%r700, %r698, %r694;
	setp.eq.s32 	%p107, %r7, 7;
	selp.b32 	%r701, %r700, %r699, %p107;
	add.s32 	%r702, %r700, %r695;
	setp.eq.s32 	%p108, %r7, 8;
	selp.b32 	%r703, %r702, %r701, %p108;
	ld.shared.v4.u32 	{%r704, %r705, %r706, %r707}, [_ZZN3cub18CUB_300001_SM_10006detail4scan16DeviceScanKernelINS2_10policy_hubIiiimN4cuda3std3__44plusIvEEE10Policy1000EN6thrust24THRUST_300001_SM_1000_NS10device_ptrIiEEPiNS0_13ScanTileStateIiLb1EEES9_NS1_10InputValueIiSG_EEmiLb0EiEEvT0_T1_T2_iT3_T4_T5_E12temp_storage+48];
	add.s32 	%r708, %r702, %r704;
	setp.eq.s32 	%p109, %r7, 9;
	selp.b32 	%r709, %r708, %r703, %p109;
	add.s32 	%r710, %r708, %r705;
	setp.eq.s32 	%p110, %r7, 10;
	selp.b32 	%r711, %r710, %r709, %p110;
	add.s32 	%r712, %r710, %r706;
	setp.eq.s32 	%p111, %r7, 11;
	selp.b32 	%r713, %r712, %r711, %p111;
	add.s32 	%r714, %r712, %r707;
	setp.eq.s32 	%p112, %r7, 12;
	selp.b32 	%r715, %r714, %r713, %p112;
	ld.shared.u32 	%r716, [_ZZN3cub18CUB_300001_SM_10006detail4scan16DeviceScanKernelINS2_10policy_hubIiiimN4cuda3std3__44plusIvEEE10Policy1000EN6thrust24THRUST_300001_SM_1000_NS10device_ptrIiEEPiNS0_13ScanTileStateIiLb1EEES9_NS1_10InputValueIiSG_EEmiLb0EiEEvT0_T1_T2_iT3_T4_T5_E12temp_storage+64];
	add.s32 	%r35, %r714, %r716;
	setp.gt.u32 	%p113, %r5, 31;
	setp.lt.u32 	%p114, %r5, 32;
	setp.eq.s32 	%p115, %r604, 0;
	selp.b32 	%r717, 0, %r681, %p115;
	add.s32 	%r958, %r715, %r717;
	selp.b32 	%r37, %r681, %r958, %p114;
	@%p113 bra 	$L__BB7_27;
	setp.ne.s32 	%p116, %r5, 0;
	mul.wide.s32 	%rd45, %r4, 8;
	add.s64 	%rd7, %rd17, %rd45;
	@%p116 bra 	$L__BB7_14;
	st.shared.u32 	[_ZZN3cub18CUB_300001_SM_10006detail4scan16DeviceScanKernelINS2_10policy_hubIiiimN4cuda3std3__44plusIvEEE10Policy1000EN6thrust24THRUST_300001_SM_1000_NS10device_ptrIiEEPiNS0_13ScanTileStateIiLb1EEES9_NS1_10InputValueIiSG_EEmiLb0EiEEvT0_T1_T2_iT3_T4_T5_E12temp_storage+12], %r35;
	add.s64 	%rd46, %rd7, 256;
	mov.b32 	%r718, 100;
	// begin inline asm
	st.relaxed.gpu.v2.u32 [%rd46], {%r718, %r35};
	// end inline asm
$L__BB7_14:
	not.b32 	%r724, %r5;
	add.s32 	%r954, %r4, %r724;
	mov.b32 	%r720, 550;
	// begin inline asm
	nanosleep.u32 %r720;
	// end inline asm
	mul.wide.s32 	%rd48, %r954, 8;
	add.s64 	%rd49, %rd17, %rd48;
	add.s64 	%rd47, %rd49, 256;
	// begin inline asm
	ld.relaxed.gpu.v2.u32 {%r955, %r949}, [%rd47];
	// end inline asm
	mov.b32 	%r950, 478;
$L__BB7_15:
	setp.eq.s32 	%p117, %r955, 99;
	mov.b32 	%r725, -1;
	vote.sync.any.pred 	%p118, %p117, %r725;
	not.pred 	%p119, %p118;
	@%p119 bra 	$L__BB7_17;
	// begin inline asm
	nanosleep.u32 %r950;
	// end inline asm
	shr.u32 	%r950, %r950, 1;
	// begin inline asm
	ld.relaxed.gpu.v2.u32 {%r955, %r949}, [%rd47];
	// end inline asm
	bra.uni 	$L__BB7_15;
$L__BB7_17:
	setp.eq.s32 	%p120, %r955, 101;
	mov.b32 	%r752, -1;
	vote.sync.ballot.b32 	%r754, %p120, %r752;
	// begin inline asm
	mov.u32 %r727, %lanemask_ge;
	// end inline asm
	and.b32  	%r755, %r754, %r727;
	or.b32  	%r756, %r755, -2147483648;
	add.s32 	%r757, %r756, -1;
	not.b32 	%r758, %r756;
	and.b32  	%r759, %r758, %r757;
	popc.b32 	%r731, %r759;
	mov.b32 	%r730, 1;
	// begin inline asm
	shfl.sync.down.b32 %r728, %r949, %r730, %r731, %r752;
	// end inline asm
	setp.lt.s32 	%p122, %r604, %r731;
	selp.b32 	%r760, %r728, 0, %p122;
	add.s32 	%r734, %r760, %r949;
	mov.b32 	%r735, 2;
	// begin inline asm
	shfl.sync.down.b32 %r733, %r734, %r735, %r731, %r752;
	// end inline asm
	add.s32 	%r50, %r604, 2;
	setp.gt.s32 	%p123, %r50, %r731;
	selp.b32 	%r761, 0, %r733, %p123;
	add.s32 	%r739, %r734, %r761;
	mov.b32 	%r740, 4;
	// begin inline asm
	shfl.sync.down.b32 %r738, %r739, %r740, %r731, %r752;
	// end inline asm
	add.s32 	%r51, %r604, 4;
	setp.gt.s32 	%p124, %r51, %r731;
	selp.b32 	%r762, 0, %r738, %p124;
	add.s32 	%r744, %r739, %r762;
	mov.b32 	%r745, 8;
	// begin inline asm
	shfl.sync.down.b32 %r743, %r744, %r745, %r731, %r752;
	// end inline asm
	add.s32 	%r52, %r604, 8;
	setp.gt.s32 	%p125, %r52, %r731;
	selp.b32 	%r763, 0, %r743, %p125;
	add.s32 	%r749, %r744, %r763;
	mov.b32 	%r750, 16;
	// begin inline asm
	shfl.sync.down.b32 %r748, %r749, %r750, %r731, %r752;
	// end inline asm
	add.s32 	%r53, %r604, 16;
	setp.gt.s32 	%p126, %r53, %r731;
	selp.b32 	%r764, 0, %r748, %p126;
	add.s32 	%r953, %r749, %r764;
	add.s64 	%rd9, %rd17, 256;
	mov.b32 	%r951, 478;
$L__BB7_18:
	setp.ne.s32 	%p127, %r955, 101;
	mov.b32 	%r765, -1;
	vote.sync.all.pred 	%p128, %p127, %r765;
	not.pred 	%p129, %p128;
	@%p129 bra 	$L__BB7_23;
	shr.u32 	%r951, %r951, 1;
	mul.wide.s32 	%rd52, %r954, 8;
	add.s64 	%rd53, %rd9, %rd52;
	add.s64 	%rd51, %rd53, -256;
	// begin inline asm
	ld.relaxed.gpu.v2.u32 {%r955, %r956}, [%rd51];
	// end inline asm
	mov.u32 	%r957, %r951;
$L__BB7_20:
	setp.eq.s32 	%p133, %r955, 99;
	mov.b32 	%r773, -1;
	vote.sync.any.pred 	%p134, %p133, %r773;
	not.pred 	%p135, %p134;
	@%p135 bra 	$L__BB7_22;
	// begin inline asm
	nanosleep.u32 %r957;
	// end inline asm
	shr.u32 	%r957, %r957, 1;
	// begin inline asm
	ld.relaxed.gpu.v2.u32 {%r955, %r956}, [%rd51];
	// end inline asm
	bra.uni 	$L__BB7_20;
$L__BB7_22:
	setp.eq.s32 	%p136, %r955, 101;
	mov.b32 	%r799, -1;
	vote.sync.ballot.b32 	%r800, %p136, %r799;
	and.b32  	%r801, %r800, %r727;
	or.b32  	%r802, %r801, -2147483648;
	add.s32 	%r803, %r802, -1;
	not.b32 	%r804, %r802;
	and.b32  	%r805, %r804, %r803;
	popc.b32 	%r778, %r805;
	mov.b32 	%r777, 1;
	// begin inline asm
	shfl.sync.down.b32 %r775, %r956, %r777, %r778, %r799;
	// end inline asm
	setp.lt.s32 	%p138, %r604, %r778;
	selp.b32 	%r806, %r775, 0, %p138;
	add.s32 	%r781, %r806, %r956;
	mov.b32 	%r782, 2;
	// begin inline asm
	shfl.sync.down.b32 %r780, %r781, %r782, %r778, %r799;
	// end inline asm
	setp.gt.s32 	%p139, %r50, %r778;
	selp.b32 	%r807, 0, %r780, %p139;
	add.s32 	%r786, %r781, %r807;
	mov.b32 	%r787, 4;
	// begin inline asm
	shfl.sync.down.b32 %r785, %r786, %r787, %r778, %r799;
	// end inline asm
	setp.gt.s32 	%p140, %r51, %r778;
	selp.b32 	%r808, 0, %r785, %p140;
	add.s32 	%r791, %r786, %r808;
	mov.b32 	%r792, 8;
	// begin inline asm
	shfl.sync.down.b32 %r790, %r791, %r792, %r778, %r799;
	// end inline asm
	setp.gt.s32 	%p141, %r52, %r778;
	selp.b32 	%r809, 0, %r790, %p141;
	add.s32 	%r796, %r791, %r809;
	mov.b32 	%r797, 16;
	// begin inline asm
	shfl.sync.down.b32 %r795, %r796, %r797, %r778, %r799;
	// end inline asm
	setp.gt.s32 	%p142, %r53, %r778;
	selp.b32 	%r810, 0, %r795, %p142;
	add.s32 	%r811, %r810, %r953;
	add.s32 	%r953, %r811, %r796;
	add.s32 	%r954, %r954, -32;
	bra.uni 	$L__BB7_18;
$L__BB7_23:
	@%p116 bra 	$L__BB7_25;
	add.s32 	%r768, %r953, %r35;
	add.s64 	%rd50, %rd7, 256;
	mov.b32 	%r767, 101;
	// begin inline asm
	st.relaxed.gpu.v2.u32 [%rd50], {%r767, %r768};
	// end inline asm
	st.shared.u32 	[_ZZN3cub18CUB_300001_SM_10006detail4scan16DeviceScanKernelINS2_10policy_hubIiiimN4cuda3std3__44plusIvEEE10Policy1000EN6thrust24THRUST_300001_SM_1000_NS10device_ptrIiEEPiNS0_13ScanTileStateIiLb1EEES9_NS1_10InputValueIiSG_EEmiLb0EiEEvT0_T1_T2_iT3_T4_T5_E12temp_storage+4], %r953;
	st.shared.u32 	[_ZZN3cub18CUB_300001_SM_10006detail4scan16DeviceScanKernelINS2_10policy_hubIiiimN4cuda3std3__44plusIvEEE10Policy1000EN6thrust24THRUST_300001_SM_1000_NS10device_ptrIiEEPiNS0_13ScanTileStateIiLb1EEES9_NS1_10InputValueIiSG_EEmiLb0EiEEvT0_T1_T2_iT3_T4_T5_E12temp_storage+8], %r768;
$L__BB7_25:
	setp.ne.s32 	%p131, %r604, 0;
	mov.u32 	%r958, %r37;
	@%p131 bra 	$L__BB7_27;
	st.shared.u32 	[_ZZN3cub18CUB_300001_SM_10006detail4scan16DeviceScanKernelINS2_10policy_hubIiiimN4cuda3std3__44plusIvEEE10Policy1000EN6thrust24THRUST_300001_SM_1000_NS10device_ptrIiEEPiNS0_13ScanTileStateIiLb1EEES9_NS1_10InputValueIiSG_EEmiLb0EiEEvT0_T1_T2_iT3_T4_T5_E12temp_storage+84], %r953;
	mov.u32 	%r958, %r953;
$L__BB7_27:
	bar.sync 	0;
	setp.eq.s32 	%p132, %r5, 0;
	ld.shared.u32 	%r769, [_ZZN3cub18CUB_300001_SM_10006detail4scan16DeviceScanKernelINS2_10policy_hubIiiimN4cuda3std3__44plusIvEEE10Policy1000EN6thrust24THRUST_300001_SM_1000_NS10device_ptrIiEEPiNS0_13ScanTileStateIiLb1EEES9_NS1_10InputValueIiSG_EEmiLb0EiEEvT0_T1_T2_iT3_T4_T5_E12temp_storage+84];
	selp.b32 	%r770, 0, %r769, %p132;
	add.s32 	%r959, %r770, %r958;
$L__BB7_28:
	ld.param.u64 	%rd61, [_ZN3cub18CUB_300001_SM_10006detail4scan16DeviceScanKernelINS2_10policy_hubIiiimN4cuda3std3__44plusIvEEE10Policy1000EN6thrust24THRUST_300001_SM_1000_NS10device_ptrIiEEPiNS0_13ScanTileStateIiLb1EEES9_NS1_10InputValueIiSG_EEmiLb0EiEEvT0_T1_T2_iT3_T4_T5__param_1];
	add.s32 	%r910, %r959, %r10;
	add.s32 	%r911, %r11, %r910;
	add.s32 	%r912, %r12, %r911;
	add.s32 	%r913, %r13, %r912;
	add.s32 	%r914, %r14, %r913;
	add.s32 	%r915, %r15, %r914;
	add.s32 	%r916, %r16, %r915;
	add.s32 	%r917, %r17, %r916;
	add.s32 	%r918, %r18, %r917;
	add.s32 	%r919, %r19, %r918;
	add.s32 	%r920, %r20, %r919;
	add.s32 	%r921, %r21, %r920;
	add.s32 	%r922, %r22, %r921;
	add.s32 	%r923, %r23, %r922;
	add.s32 	%r924, %r24, %r923;
	add.s32 	%r925, %r25, %r924;
	add.s32 	%r926, %r26, %r925;
	add.s32 	%r927, %r27, %r926;
	bar.sync 	0;
	st.shared.u32 	[%r9], %r959;
	st.shared.u32 	[%r9+4], %r910;
	st.shared.u32 	[%r9+8], %r911;
	st.shared.u32 	[%r9+12], %r912;
	st.shared.u32 	[%r9+16], %r913;
	st.shared.u32 	[%r9+20], %r914;
	st.shared.u32 	[%r9+24], %r915;
	st.shared.u32 	[%r9+28], %r916;
	st.shared.u32 	[%r9+32], %r917;
	st.shared.u32 	[%r9+36], %r918;
	st.shared.u32 	[%r9+40], %r919;
	st.shared.u32 	[%r9+44], %r920;
	st.shared.u32 	[%r9+48], %r921;
	st.shared.u32 	[%r9+52], %r922;
	st.shared.u32 	[%r9+56], %r923;
	st.shared.u32 	[%r9+60], %r924;
	st.shared.u32 	[%r9+64], %r925;
	st.shared.u32 	[%r9+68], %r926;
	st.shared.u32 	[%r9+72], %r927;
	bar.warp.sync 	-1;
	ld.shared.u32 	%r928, [%r8];
	ld.shared.u32 	%r929, [%r8+128];
	ld.shared.u32 	%r930, [%r8+256];
	ld.shared.u32 	%r931, [%r8+384];
	ld.shared.u32 	%r932, [%r8+512];
	ld.shared.u32 	%r933, [%r8+640];
	ld.shared.u32 	%r934, [%r8+768];
	ld.shared.u32 	%r935, [%r8+896];
	ld.shared.u32 	%r936, [%r8+1024];
	ld.shared.u32 	%r937, [%r8+1152];
	ld.shared.u32 	%r938, [%r8+1280];
	ld.shared.u32 	%r939, [%r8+1408];
	ld.shared.u32 	%r940, [%r8+1536];
	ld.shared.u32 	%r941, [%r8+1664];
	ld.shared.u32 	%r942, [%r8+1792];
	ld.shared.u32 	%r943, [%r8+1920];
	ld.shared.u32 	%r944, [%r8+2048];
	ld.shared.u32 	%r945, [%r8+2176];
	ld.shared.u32 	%r946, [%r8+2304];
	cvta.to.global.u64 	%rd57, %rd61;
	add.s64 	%rd59, %rd57, %rd43;
	st.global.u32 	[%rd59], %r928;
	st.global.u32 	[%rd59+128], %r929;
	st.global.u32 	[%rd59+256], %r930;
	st.global.u32 	[%rd59+384], %r931;
	st.global.u32 	[%rd59+512], %r932;
	st.global.u32 	[%rd59+640], %r933;
	st.global.u32 	[%rd59+768], %r934;
	st.global.u32 	[%rd59+896], %r935;
	st.global.u32 	[%rd59+1024], %r936;
	st.global.u32 	[%rd59+1152], %r937;
	st.global.u32 	[%rd59+1280], %r938;
	st.global.u32 	[%rd59+1408], %r939;
	st.global.u32 	[%rd59+1536], %r940;
	st.global.u32 	[%rd59+1664], %r941;
	st.global.u32 	[%rd59+1792], %r942;
	st.global.u32 	[%rd59+1920], %r943;
	st.global.u32 	[%rd59+2048], %r944;
	st.global.u32 	[%rd59+2176], %r945;
	st.global.u32 	[%rd59+2304], %r946;
	bra.uni 	$L__BB7_131;
$L__BB7_29:
	setp.eq.s64 	%p3, %rd5, 0;
	@%p3 bra 	$L__BB7_131;
	cvt.u32.u64 	%r75, %rd5;
	shl.b64 	%rd20, %rd4, 2;
	add.s64 	%rd21, %rd3, %rd20;
	mov.u32 	%r76, %tid.x;
	ld.global.u32 	%r978, [%rd21];
	and.b32  	%r211, %r76, 31;
	and.b32  	%r212, %r76, 992;
	mul.lo.s32 	%r213, %r212, 19;
	or.b32  	%r78, %r213, %r211;
	setp.ge.u32 	%p4, %r78, %r75;
	shl.b32 	%r214, %r78, 2;
	cvt.u64.u32 	%rd22, %r214;
	add.s64 	%rd11, %rd21, %rd22;
	mov.u32 	%r960, %r978;
	@%p4 bra 	$L__BB7_32;
	ld.global.u32 	%r960, [%rd11];
$L__BB7_32:
	add.s32 	%r81, %r78, 32;
	setp.ge.u32 	%p5, %r81, %r75;
	mov.u32 	%r961, %r978;
	@%p5 bra 	$L__BB7_34;
	ld.global.u32 	%r961, [%rd11+128];
$L__BB7_34:
	add.s32 	%r215, %r78, 64;
	setp.ge.u32 	%p6, %r215, %r75;
	mov.u32 	%r962, %r978;
	@%p6 bra 	$L__BB7_36;
	ld.global.u32 	%r962, [%rd11+256];
$L__BB7_36:
	add.s32 	%r216, %r78, 96;
	setp.ge.u32 	%p7, %r216, %r75;
	mov.u32 	%r963, %r978;
	@%p7 bra 	$L__BB7_38;
	ld.global.u32 	%r963, [%rd11+384];
$L__BB7_38:
	add.s32 	%r217, %r78, 128;
	setp.ge.u32 	%p8, %r217, %r75;
	mov.u32 	%r964, %r978;
	@%p8 bra 	$L__BB7_40;
	ld.global.u32 	%r964, [%rd11+512];
$L__BB7_40:
	add.s32 	%r218, %r78, 160;
	setp.ge.u32 	%p9, %r218, %r75;
	mov.u32 	%r965, %r978;
	@%p9 bra 	$L__BB7_42;
	ld.global.u32 	%r965, [%rd11+640];
$L__BB7_42:
	add.s32 	%r219, %r78, 192;
	setp.ge.u32 	%p10, %r219, %r75;
	mov.u32 	%r966, %r978;
	@%p10 bra 	$L__BB7_44;
	ld.global.u32 	%r966, [%rd11+768];
$L__BB7_44:
	add.s32 	%r220, %r78, 224;
	setp.ge.u32 	%p11, %r220, %r75;
	mov.u32 	%r967, %r978;
	@%p11 bra 	$L__BB7_46;
	ld.global.u32 	%r967, [%rd11+896];
$L__BB7_46:
	add.s32 	%r96, %r78, 256;
	setp.ge.u32 	%p12, %r96, %r75;
	mov.u32 	%r968, %r978;
	@%p12 bra 	$L__BB7_48;
	ld.global.u32 	%r968, [%rd11+1024];
$L__BB7_48:
	add.s32 	%r99, %r78, 288;
	setp.ge.u32 	%p13, %r99, %r75;
	mov.u32 	%r969, %r978;
	@%p13 bra 	$L__BB7_50;
	ld.global.u32 	%r969, [%rd11+1152];
$L__BB7_50:
	add.s32 	%r221, %r78, 320;
	setp.ge.u32 	%p14, %r221, %r75;
	mov.u32 	%r970, %r978;
	@%p14 bra 	$L__BB7_52;
	ld.global.u32 	%r970, [%rd11+1280];
$L__BB7_52:
	add.s32 	%r222, %r78, 352;
	setp.ge.u32 	%p15, %r222, %r75;
	mov.u32 	%r971, %r978;
	@%p15 bra 	$L__BB7_54;
	ld.global.u32 	%r971, [%rd11+1408];
$L__BB7_54:
	add.s32 	%r223, %r78, 384;
	setp.ge.u32 	%p16, %r223, %r75;
	mov.u32 	%r972, %r978;
	@%p16 bra 	$L__BB7_56;
	ld.global.u32 	%r972, [%rd11+1536];
$L__BB7_56:
	add.s32 	%r224, %r78, 416;
	setp.ge.u32 	%p17, %r224, %r75;
	mov.u32 	%r973, %r978;
	@%p17 bra 	$L__BB7_58;
	ld.global.u32 	%r973, [%rd11+1664];
$L__BB7_58:
	add.s32 	%r110, %r78, 448;
	setp.ge.u32 	%p18, %r110, %r75;
	mov.u32 	%r974, %r978;
	@%p18 bra 	$L__BB7_60;
	ld.global.u32 	%r974, [%rd11+1792];
$L__BB7_60:
	add.s32 	%r225, %r78, 480;
	setp.ge.u32 	%p19, %r225, %r75;
	mov.u32 	%r975, %r978;
	@%p19 bra 	$L__BB7_62;
	ld.global.u32 	%r975, [%rd11+1920];
$L__BB7_62:
	add.s32 	%r226, %r78, 512;
	setp.ge.u32 	%p20, %r226, %r75;
	mov.u32 	%r976, %r978;
	@%p20 bra 	$L__BB7_64;
	ld.global.u32 	%r976, [%rd11+2048];
$L__BB7_64:
	add.s32 	%r117, %r78, 544;
	setp.ge.u32 	%p21, %r117, %r75;
	mov.u32 	%r977, %r978;
	@%p21 bra 	$L__BB7_66;
	ld.global.u32 	%r977, [%rd11+2176];
$L__BB7_66:
	add.s32 	%r120, %r78, 576;
	setp.ge.u32 	%p22, %r120, %r75;
	@%p22 bra 	$L__BB7_68;
	ld.global.u32 	%r978, [%rd11+2304];
$L__BB7_68:
	// begin inline asm
	mov.u32 %r227, %laneid;
	// end inline asm
	shr.u32 	%r124, %r76, 5;
	mad.lo.s32 	%r228, %r124, 608, %r227;
	shl.b32 	%r229, %r228, 2;
	mov.u32 	%r230, _ZZN3cub18CUB_300001_SM_10006detail4scan16DeviceScanKernelINS2_10policy_hubIiiimN4cuda3std3__44plusIvEEE10Policy1000EN6thrust24THRUST_300001_SM_1000_NS10device_ptrIiEEPiNS0_13ScanTileStateIiLb1EEES9_NS1_10InputValueIiSG_EEmiLb0EiEEvT0_T1_T2_iT3_T4_T5_E12temp_storage;
	add.s32 	%r125, %r230, %r229;
	st.shared.u32 	[%r125], %r960;
	st.shared.u32 	[%r125+128], %r961;
	st.shared.u32 	[%r125+256], %r962;
	st.shared.u32 	[%r125+384], %r963;
	st.shared.u32 	[%r125+512], %r964;
	st.shared.u32 	[%r125+640], %r965;
	st.shared.u32 	[%r125+768], %r966;
	st.shared.u32 	[%r125+896], %r967;
	st.shared.u32 	[%r125+1024], %r968;
	st.shared.u32 	[%r125+1152], %r969;
	st.shared.u32 	[%r125+1280], %r970;
	st.shared.u32 	[%r125+1408], %r971;
	st.shared.u32 	[%r125+1536], %r972;
	st.shared.u32 	[%r125+1664], %r973;
	st.shared.u32 	[%r125+1792], %r974;
	st.shared.u32 	[%r125+1920], %r975;
	st.shared.u32 	[%r125+2048], %r976;
	st.shared.u32 	[%r125+2176], %r977;
	st.shared.u32 	[%r125+2304], %r978;
	bar.warp.sync 	-1;
	mad.lo.s32 	%r126, %r227, 72, %r125;
	ld.shared.u32 	%r127, [%r126];
	ld.shared.u32 	%r128, [%r126+4];
	ld.shared.u32 	%r129, [%r126+8];
	ld.shared.u32 	%r130, [%r126+12];
	ld.shared.u32 	%r131, [%r126+16];
	ld.shared.u32 	%r132, [%r126+20];
	ld.shared.u32 	%r133, [%r126+24];
	ld.shared.u32 	%r134, [%r126+28];
	ld.shared.u32 	%r135, [%r126+32];
	ld.shared.u32 	%r136, [%r126+36];
	ld.shared.u32 	%r137, [%r126+40];
	ld.shared.u32 	%r138, [%r126+44];
	ld.shared.u32 	%r139, [%r126+48];
	ld.shared.u32 	%r140, [%r126+52];
	ld.shared.u32 	%r141, [%r126+56];
	ld.shared.u32 	%r142, [%r126+60];
	ld.shared.u32 	%r143, [%r126+64];
	ld.shared.u32 	%r144, [%r126+68];
	ld.shared.u32 	%r145, [%r126+72];
	bar.sync 	0;
	setp.ne.s32 	%p23, %r4, 0;
	@%p23 bra 	$L__BB7_72;
	add.s32 	%r456, %r128, %r127;
	add.s32 	%r457, %r129, %r456;
	add.s32 	%r458, %r130, %r457;
	add.s32 	%r459, %r131, %r458;
	add.s32 	%r460, %r132, %r459;
	add.s32 	%r461, %r133, %r460;
	add.s32 	%r462, %r134, %r461;
	add.s32 	%r463, %r135, %r462;
	add.s32 	%r464, %r136, %r463;
	add.s32 	%r465, %r137, %r464;
	add.s32 	%r466, %r138, %r465;
	add.s32 	%r467, %r139, %r466;
	add.s32 	%r468, %r140, %r467;
	add.s32 	%r469, %r141, %r468;
	add.s32 	%r470, %r142, %r469;
	add.s32 	%r471, %r143, %r470;
	add.s32 	%r472, %r144, %r471;
	add.s32 	%r430, %r145, %r472;
	mov.b32 	%r428, 1;
	mov.b32 	%r453, 0;
	mov.b32 	%r455, -1;
	// begin inline asm
	{  .reg .s32 r0;  .reg .pred p;  shfl.sync.up.b32 r0|p, %r430, %r428, %r453, %r455;  @p add.s32 r0, r0, %r430;  mov.s32 %r426, r0;}
	// end inline asm
	mov.b32 	%r434, 2;
	// begin inline asm
	{  .reg .s32 r0;  .reg .pred p;  shfl.sync.up.b32 r0|p, %r426, %r434, %r453, %r455;  @p add.s32 r0, r0, %r426;  mov.s32 %r432, r0;}
	// end inline asm
	mov.b32 	%r440, 4;
	// begin inline asm
	{  .reg .s32 r0;  .reg .pred p;  shfl.sync.up.b32 r0|p, %r432, %r440, %r453, %r455;  @p add.s32 r0, r0, %r432;  mov.s32 %r438, r0;}
	// end inline asm
	mov.b32 	%r446, 8;
	// begin inline asm
	{  .reg .s32 r0;  .reg .pred p;  shfl.sync.up.b32 r0|p, %r438, %r446, %r453, %r455;  @p add.s32 r0, r0, %r438;  mov.s32 %r444, r0;}
	// end inline asm
	mov.b32 	%r452, 16;
	// begin inline asm
	{  .reg .s32 r0;  .reg .pred p;  shfl.sync.up.b32 r0|p, %r444, %r452, %r453, %r455;  @p add.s32 r0, r0, %r444;  mov.s32 %r450, r0;}
	// end inline asm
	setp.ne.s32 	%p66, %r227, 31;
	@%p66 bra 	$L__BB7_71;
	shl.b32 	%r473, %r124, 2;
	mov.u32 	%r474, _ZZN3cub18CUB_300001_SM_10006detail4scan16DeviceScanKernelINS2_10policy_hubIiiimN4cuda3std3__44plusIvEEE10Policy1000EN6thrust24THRUST_300001_SM_1000_NS10device_ptrIiEEPiNS0_13ScanTileStateIiLb1EEES9_NS1_10InputValueIiSG_EEmiLb0EiEEvT0_T1_T2_iT3_T4_T5_E12temp_storage;
	add.s32 	%r475, %r474, %r473;
	st.shared.u32 	[%r475+16], %r450;
$L__BB7_71:
	bar.sync 	0;
	ld.shared.v4.u32 	{%r476, %r477, %r478, %r479}, [_ZZN3cub18CUB_300001_SM_10006detail4scan16DeviceScanKernelINS2_10policy_hubIiiimN4cuda3std3__44plusIvEEE10Policy1000EN6thrust24THRUST_300001_SM_1000_NS10device_ptrIiEEPiNS0_13ScanTileStateIiLb1EEES9_NS1_10InputValueIiSG_EEmiLb0EiEEvT0_T1_T2_iT3_T4_T5_E12temp_storage+16];
	add.s32 	%r480, %r477, %r476;
	setp.eq.s32 	%p67, %r124, 2;
	selp.b32 	%r481, %r480, %r476, %p67;
	add.s32 	%r482, %r480, %r478;
	setp.eq.s32 	%p68, %r124, 3;
	selp.b32 	%r483, %r482, %r481, %p68;
	add.s32 	%r484, %r482, %r479;
	setp.eq.s32 	%p69, %r124, 4;
	selp.b32 	%r485, %r484, %r483, %p69;
	ld.shared.v4.u32 	{%r486, %r487, %r488, %r489}, [_ZZN3cub18CUB_300001_SM_10006detail4scan16DeviceScanKernelINS2_10policy_hubIiiimN4cuda3std3__44plusIvEEE10Policy1000EN6thrust24THRUST_300001_SM_1000_NS10device_ptrIiEEPiNS0_13ScanTileStateIiLb1EEES9_NS1_10InputValueIiSG_EEmiLb0EiEEvT0_T1_T2_iT3_T4_T5_E12temp_storage+32];
	add.s32 	%r490, %r484, %r486;
	setp.eq.s32 	%p70, %r124, 5;
	selp.b32 	%r491, %r490, %r485, %p70;
	add.s32 	%r492, %r490, %r487;
	setp.eq.s32 	%p71, %r124, 6;
	selp.b32 	%r493, %r492, %r491, %p71;
	add.s32 	%r494, %r492, %r488;
	setp.eq.s32 	%p72, %r124, 7;
	selp.b32 	%r495, %r494, %r493, %p72;
	add.s32 	%r496, %r494, %r489;
	setp.eq.s32 	%p73, %r124, 8;
	selp.b32 	%r497, %r496, %r495, %p73;
	ld.shared.v4.u32 	{%r498, %r499, %r500, %r501}, [_ZZN3cub18CUB_300001_SM_10006detail4scan16DeviceScanKernelINS2_10policy_hubIiiimN4cuda3std3__44plusIvEEE10Policy1000EN6thrust24THRUST_300001_SM_1000_NS10device_ptrIiEEPiNS0_13ScanTileStateIiLb1EEES9_NS1_10InputValueIiSG_EEmiLb0EiEEvT0_T1_T2_iT3_T4_T5_E12temp_storage+48];
	add.s32 	%r502, %r496, %r498;
	setp.eq.s32 	%p74, %r124, 9;
	selp.b32 	%r503, %r502, %r497, %p74;
	add.s32 	%r504, %r502, %r499;
	setp.eq.s32 	%p75, %r124, 10;
	selp.b32 	%r505, %r504, %r503, %p75;
	add.s32 	%r506, %r504, %r500;
	setp.eq.s32 	%p76, %r124, 11;
	selp.b32 	%r507, %r506, %r505, %p76;
	add.s32 	%r508, %r506, %r501;
	setp.eq.s32 	%p77, %r124, 12;
	selp.b32 	%r509, %r508, %r507, %p77;
	setp.lt.u32 	%p78, %r76, 32;
	selp.b32 	%r510, 0, %r509, %p78;
	setp.eq.s32 	%p79, %r227, 0;
	sub.s32 	%r511, %r450, %r430;
	selp.b32 	%r512, 0, %r511, %p79;
	add.s32 	%r513, %r512, %r947;
	add.s32 	%r990, %r513, %r510;
	bra.uni 	$L__BB7_91;
$L__BB7_72:
	add.s32 	%r261, %r128, %r127;
	add.s32 	%r262, %r129, %r261;
	add.s32 	%r263, %r130, %r262;
	add.s32 	%r264, %r131, %r263;
	add.s32 	%r265, %r132, %r264;
	add.s32 	%r266, %r133, %r265;
	add.s32 	%r267, %r134, %r266;
	add.s32 	%r268, %r135, %r267;
	add.s32 	%r269, %r136, %r268;
	add.s32 	%r270, %r137, %r269;
	add.s32 	%r271, %r138, %r270;
	add.s32 	%r272, %r139, %r271;
	add.s32 	%r273, %r140, %r272;
	add.s32 	%r274, %r141, %r273;
	add.s32 	%r275, %r142, %r274;
	add.s32 	%r276, %r143, %r275;
	add.s32 	%r277, %r144, %r276;
	add.s32 	%r235, %r145, %r277;
	mov.b32 	%r233, 1;
	mov.b32 	%r258, 0;
	mov.b32 	%r260, -1;
	// begin inline asm
	{  .reg .s32 r0;  .reg .pred p;  shfl.sync.up.b32 r0|p, %r235, %r233, %r258, %r260;  @p add.s32 r0, r0, %r235;  mov.s32 %r231, r0;}
	// end inline asm
	mov.b32 	%r239, 2;
	// begin inline asm
	{  .reg .s32 r0;  .reg .pred p;  shfl.sync.up.b32 r0|p, %r231, %r239, %r258, %r260;  @p add.s32 r0, r0, %r231;  mov.s32 %r237, r0;}
	// end inline asm
	mov.b32 	%r245, 4;
	// begin inline asm
	{  .reg .s32 r0;  .reg .pred p;  shfl.sync.up.b32 r0|p, %r237, %r245, %r258, %r260;  @p add.s32 r0, r0, %r237;  mov.s32 %r243, r0;}
	// end inline asm
	mov.b32 	%r251, 8;
	// begin inline asm
	{  .reg .s32 r0;  .reg .pred p;  shfl.sync.up.b32 r0|p, %r243, %r251, %r258, %r260;  @p add.s32 r0, r0, %r243;  mov.s32 %r249, r0;}
	// end inline asm
	mov.b32 	%r257, 16;
	// begin inline asm
	{  .reg .s32 r0;  .reg .pred p;  shfl.sync.up.b32 r0|p, %r249, %r257, %r258, %r260;  @p add.s32 r0, r0, %r249;  mov.s32 %r255, r0;}
	// end inline asm
	setp.ne.s32 	%p24, %r227, 31;
	@%p24 bra 	$L__BB7_74;
	shl.b32 	%r278, %r124, 2;
	mov.u32 	%r279, _ZZN3cub18CUB_300001_SM_10006detail4scan16DeviceScanKernelINS2_10policy_hubIiiimN4cuda3std3__44plusIvEEE10Policy1000EN6thrust24THRUST_300001_SM_1000_NS10device_ptrIiEEPiNS0_13ScanTileStateIiLb1EEES9_NS1_10InputValueIiSG_EEmiLb0EiEEvT0_T1_T2_iT3_T4_T5_E12temp_storage;
	add.s32 	%r280, %r279, %r278;
	st.shared.u32 	[%r280+16], %r255;
$L__BB7_74:
	sub.s32 	%r281, %r255, %r235;
	bar.sync 	0;
	ld.shared.v4.u32 	{%r282, %r283, %r284, %r285}, [_ZZN3cub18CUB_300001_SM_10006detail4scan16DeviceScanKernelINS2_10policy_hubIiiimN4cuda3std3__44plusIvEEE10Policy1000EN6thrust24THRUST_300001_SM_1000_NS10device_ptrIiEEPiNS0_13ScanTileStateIiLb1EEES9_NS1_10InputValueIiSG_EEmiLb0EiEEvT0_T1_T2_iT3_T4_T5_E12temp_storage+16];
	add.s32 	%r286, %r283, %r282;
	setp.eq.s32 	%p25, %r124, 2;
	selp.b32 	%r287, %r286, %r282, %p25;
	add.s32 	%r288, %r286, %r284;
	setp.eq.s32 	%p26, %r124, 3;
	selp.b32 	%r289, %r288, %r287, %p26;
	add.s32 	%r290, %r288, %r285;
	setp.eq.s32 	%p27, %r124, 4;
	selp.b32 	%r291, %r290, %r289, %p27;
	ld.shared.v4.u32 	{%r292, %r293, %r294, %r295}, [_ZZN3cub18CUB_300001_SM_10006detail4scan16DeviceScanKernelINS2_10policy_hubIiiimN4cuda3std3__44plusIvEEE10Policy1000EN6thrust24THRUST_300001_SM_1000_NS10device_ptrIiEEPiNS0_13ScanTileStateIiLb1EEES9_NS1_10InputValueIiSG_EEmiLb0EiEEvT0_T1_T2_iT3_T4_T5_E12temp_storage+32];
	add.s32 	%r296, %r290, %r292;
	setp.eq.s32 	%p28, %r124, 5;
	selp.b32 	%r297, %r296, %r291, %p28;
	add.s32 	%r298, %r296, %r293;
	setp.eq.s32 	%p29, %r124, 6;
	selp.b32 	%r299, %r298, %r297, %p29;
	add.s32 	%r300, %r298, %r294;
	setp.eq.s32 	%p30, %r124, 7;
	selp.b32 	%r301, %r300, %r299, %p30;
	add.s32 	%r302, %r300, %r295;
	setp.eq.s32 	%p31, %r124, 8;
	selp.b32 	%r303, %r302, %r301, %p31;
	ld.shared.v4.u32 	{%r304, %r305, %r306, %r307}, [_ZZN3cub18CUB_300001_SM_10006detail4scan16DeviceScanKernelINS2_10policy_hubIiiimN4cuda3std3__44plusIvEEE10Policy1000EN6thrust24THRUST_300001_SM_1000_NS10device_ptrIiEEPiNS0_13ScanTileStateIiLb1EEES9_NS1_10InputValueIiSG_EEmiLb0EiEEvT0_T1_T2_iT3_T4_T5_E12temp_storage+48];
	add.s32 	%r308, %r302, %r304;
	setp.eq.s32 	%p32, %r124, 9;
	selp.b32 	%r309, %r308, %r303, %p32;
	add.s32 	%r310, %r308, %r305;
	setp.eq.s32 	%p33, %r124, 10;
	selp.b32 	%r311, %r310, %r309, %p33;
	add.s32 	%r312, %r310, %r306;
	setp.eq.s32 	%p34, %r124, 11;
	selp.b32 	%r313, %r312, %r311, %p34;
	add.s32 	%r314, %r312, %r307;
	setp.eq.s32 	%p35, %r124, 12;
	selp.b32 	%r315, %r314, %r313, %p35;
	ld.shared.u32 	%r316, [_ZZN3cub18CUB_300001_SM_10006detail4scan16DeviceScanKernelINS2_10policy_hubIiiimN4cuda3std3__44plusIvEEE10Policy1000EN6thrust24THRUST_300001_SM_1000_NS10device_ptrIiEEPiNS0_13ScanTileStateIiLb1EEES9_NS1_10InputValueIiSG_EEmiLb0EiEEvT0_T1_T2_iT3_T4_T5_E12temp_storage+64];
	add.s32 	%r151, %r314, %r316;
	setp.gt.u32 	%p36, %r76, 31;
	setp.lt.u32 	%p37, %r76, 32;
	setp.eq.s32 	%p38, %r227, 0;
	selp.b32 	%r317, 0, %r281, %p38;
	add.s32 	%r989, %r315, %r317;
	selp.b32 	%r153, %r281, %r989, %p37;
	@%p36 bra 	$L__BB7_90;
	setp.ne.s32 	%p39, %r76, 0;
	mul.wide.s32 	%rd23, %r4, 8;
	add.s64 	%rd12, %rd17, %rd23;
	@%p39 bra 	$L__BB7_77;
	st.shared.u32 	[_ZZN3cub18CUB_300001_SM_10006detail4scan16DeviceScanKernelINS2_10policy_hubIiiimN4cuda3std3__44plusIvEEE10Policy1000EN6thrust24THRUST_300001_SM_1000_NS10device_ptrIiEEPiNS0_13ScanTileStateIiLb1EEES9_NS1_10InputValueIiSG_EEmiLb0EiEEvT0_T1_T2_iT3_T4_T5_E12temp_storage+12], %r151;
	add.s64 	%rd24, %rd12, 256;
	mov.b32 	%r318, 100;
	// begin inline asm
	st.relaxed.gpu.v2.u32 [%rd24], {%r318, %r151};
	// end inline asm
$L__BB7_77:
	not.b32 	%r324, %r76;
	add.s32 	%r985, %r4, %r324;
	mov.b32 	%r320, 550;
	// begin inline asm
	nanosleep.u32 %r320;
	// end inline asm
	mul.wide.s32 	%rd26, %r985, 8;
	add.s64 	%rd27, %rd17, %rd26;
	add.s64 	%rd25, %rd27, 256;
	// begin inline asm
	ld.relaxed.gpu.v2.u32 {%r986, %r980}, [%rd25];
	// end inline asm
	mov.b32 	%r981, 478;
$L__BB7_78:
	setp.eq.s32 	%p40, %r986, 99;
	mov.b32 	%r325, -1;
	vote.sync.any.pred 	%p41, %p40, %r325;
	not.pred 	%p42, %p41;
	@%p42 bra 	$L__BB7_80;
	// begin inline asm
	nanosleep.u32 %r981;
	// end inline asm
	shr.u32 	%r981, %r981, 1;
	// begin inline asm
	ld.relaxed.gpu.v2.u32 {%r986, %r980}, [%rd25];
	// end inline asm
	bra.uni 	$L__BB7_78;
$L__BB7_80:
	setp.eq.s32 	%p43, %r986, 101;
	mov.b32 	%r352, -1;
	vote.sync.ballot.b32 	%r354, %p43, %r352;
	// begin inline asm
	mov.u32 %r327, %lanemask_ge;
	// end inline asm
	and.b32  	%r355, %r354, %r327;
	or.b32  	%r356, %r355, -2147483648;
	add.s32 	%r357, %r356, -1;
	not.b32 	%r358, %r356;
	and.b32  	%r359, %r358, %r357;
	popc.b32 	%r331, %r359;
	mov.b32 	%r330, 1;
	// begin inline asm
	shfl.sync.down.b32 %r328, %r980, %r330, %r331, %r352;
	// end inline asm
	setp.lt.s32 	%p45, %r227, %r331;
	selp.b32 	%r360, %r328, 0, %p45;
	add.s32 	%r334, %r360, %r980;
	mov.b32 	%r335, 2;
	// begin inline asm
	shfl.sync.down.b32 %r333, %r334, %r335, %r331, %r352;
	// end inline asm
	add.s32 	%r361, %r227, 2;
	setp.gt.s32 	%p46, %r361, %r331;
	selp.b32 	%r362, 0, %r333, %p46;
	add.s32 	%r339, %r334, %r362;
	mov.b32 	%r340, 4;
	// begin inline asm
	shfl.sync.down.b32 %r338, %r339, %r340, %r331, %r352;
	// end inline asm
	add.s32 	%r363, %r227, 4;
	setp.gt.s32 	%p47, %r363, %r331;
	selp.b32 	%r364, 0, %r338, %p47;
	add.s32 	%r344, %r339, %r364;
	mov.b32 	%r345, 8;
	// begin inline asm
	shfl.sync.down.b32 %r343, %r344, %r345, %r331, %r352;
	// end inline asm
	add.s32 	%r365, %r227, 8;
	setp.gt.s32 	%p48, %r365, %r331;
	selp.b32 	%r366, 0, %r343, %p48;
	add.s32 	%r349, %r344, %r366;
	mov.b32 	%r350, 16;
	// begin inline asm
	shfl.sync.down.b32 %r348, %r349, %r350, %r331, %r352;
	// end inline asm
	add.s32 	%r367, %r227, 16;
	setp.gt.s32 	%p49, %r367, %r331;
	selp.b32 	%r368, 0, %r348, %p49;
	add.s32 	%r982, %r349, %r368;
	add.s64 	%rd13, %rd17, 256;
	mov.b32 	%r983, 478;
$L__BB7_81:
	setp.ne.s32 	%p50, %r986, 101;
	mov.b32 	%r369, -1;
	vote.sync.all.pred 	%p51, %p50, %r369;
	not.pred 	%p52, %p51;
	@%p52 bra 	$L__BB7_86;
	shr.u32 	%r983, %r983, 1;
	mul.wide.s32 	%rd30, %r985, 8;
	add.s64 	%rd31, %rd13, %rd30;
	add.s64 	%rd29, %rd31, -256;
	// begin inline asm
	ld.relaxed.gpu.v2.u32 {%r986, %r987}, [%rd29];
	// end inline asm
	mov.u32 	%r988, %r983;
$L__BB7_83:
	setp.eq.s32 	%p56, %r986, 99;
	mov.b32 	%r377, -1;
	vote.sync.any.pred 	%p57, %p56, %r377;
	not.pred 	%p58, %p57;
	@%p58 bra 	$L__BB7_85;
	// begin inline asm
	nanosleep.u32 %r988;
	// end inline asm
	shr.u32 	%r988, %r988, 1;
	// begin inline asm
	ld.relaxed.gpu.v2.u32 {%r986, %r987}, [%rd29];
	// end inline asm
	bra.uni 	$L__BB7_83;
$L__BB7_85:
	setp.eq.s32 	%p59, %r986, 101;
	mov.b32 	%r403, -1;
	vote.sync.ballot.b32 	%r404, %p59, %r403;
	and.b32  	%r405, %r404, %r327;
	or.b32  	%r406, %r405, -2147483648;
	add.s32 	%r407, %r406, -1;
	not.b32 	%r408, %r406;
	and.b32  	%r409, %r408, %r407;
	popc.b32 	%r382, %r409;
	mov.b32 	%r381, 1;
	// begin inline asm
	shfl.sync.down.b32 %r379, %r987, %r381, %r382, %r403;
	// end inline asm
	setp.lt.s32 	%p61, %r227, %r382;
	selp.b32 	%r410, %r379, 0, %p61;
	add.s32 	%r385, %r410, %r987;
	mov.b32 	%r386, 2;
	// begin inline asm
	shfl.sync.down.b32 %r384, %r385, %r386, %r382, %r403;
	// end inline asm
	add.s32 	%r411, %r227, 2;
	setp.gt.s32 	%p62, %r411, %r382;
	selp.b32 	%r412, 0, %r384, %p62;
	add.s32 	%r390, %r385, %r412;
	mov.b32 	%r391, 4;
	// begin inline asm
	shfl.sync.down.b32 %r389, %r390, %r391, %r382, %r403;
	// end inline asm
	add.s32 	%r413, %r227, 4;
	setp.gt.s32 	%p63, %r413, %r382;
	selp.b32 	%r414, 0, %r389, %p63;
	add.s32 	%r395, %r390, %r414;
	mov.b32 	%r396, 8;
	// begin inline asm
	shfl.sync.down.b32 %r394, %r395, %r396, %r382, %r403;
	// end inline asm
	add.s32 	%r415, %r227, 8;
	setp.gt.s32 	%p64, %r415, %r382;
	selp.b32 	%r416, 0, %r394, %p64;
	add.s32 	%r400, %r395, %r416;
	mov.b32 	%r401, 16;
	// begin inline asm
	shfl.sync.down.b32 %r399, %r400, %r401, %r382, %r403;
	// end inline asm
	add.s32 	%r417, %r227, 16;
	setp.gt.s32 	%p65, %r417, %r382;
	selp.b32 	%r418, 0, %r399, %p65;
	add.s32 	%r419, %r418, %r982;
	add.s32 	%r982, %r419, %r400;
	add.s32 	%r985, %r985, -32;
	bra.uni 	$L__BB7_81;
$L__BB7_86:
	@%p39 bra 	$L__BB7_88;
	add.s32 	%r372, %r982, %r151;
	add.s64 	%rd28, %rd12, 256;
	mov.b32 	%r371, 101;
	// begin inline asm
	st.relaxed.gpu.v2.u32 [%rd28], {%r371, %r372};
	// end inline asm
	st.shared.u32 	[_ZZN3cub18CUB_300001_SM_10006detail4scan16DeviceScanKernelINS2_10policy_hubIiiimN4cuda3std3__44plusIvEEE10Policy1000EN6thrust24THRUST_300001_SM_1000_NS10device_ptrIiEEPiNS0_13ScanTileStateIiLb1EEES9_NS1_10InputValueIiSG_EEmiLb0EiEEvT0_T1_T2_iT3_T4_T5_E12temp_storage+4], %r982;
	st.shared.u32 	[_ZZN3cub18CUB_300001_SM_10006detail4scan16DeviceScanKernelINS2_10policy_hubIiiimN4cuda3std3__44plusIvEEE10Policy1000EN6thrust24THRUST_300001_SM_1000_NS10device_ptrIiEEPiNS0_13ScanTileStateIiLb1EEES9_NS1_10InputValueIiSG_EEmiLb0EiEEvT0_T1_T2_iT3_T4_T5_E12temp_storage+8], %r372;
$L__BB7_88:
	setp.ne.s32 	%p54, %r227, 0;
	mov.u32 	%r989, %r153;
	@%p54 bra 	$L__BB7_90;
	st.shared.u32 	[_ZZN3cub18CUB_300001_SM_10006detail4scan16DeviceScanKernelINS2_10policy_hubIiiimN4cuda3std3__44plusIvEEE10Policy1000EN6thrust24THRUST_300001_SM_1000_NS10device_ptrIiEEPiNS0_13ScanTileStateIiLb1EEES9_NS1_10InputValueIiSG_EEmiLb0EiEEvT0_T1_T2_iT3_T4_T5_E12temp_storage+84], %r982;
	mov.u32 	%r989, %r982;
$L__BB7_90:
	bar.sync 	0;
	setp.eq.s32 	%p55, %r76, 0;
	ld.shared.u32 	%r373, [_ZZN3cub18CUB_300001_SM_10006detail4scan16DeviceScanKernelINS2_10policy_hubIiiimN4cuda3std3__44plusIvEEE10Policy1000EN6thrust24THRUST_300001_SM_1000_NS10device_ptrIiEEPiNS0_13ScanTileStateIiLb1EEES9_NS1_10InputValueIiSG_EEmiLb0EiEEvT0_T1_T2_iT3_T4_T5_E12temp_storage+84];
	selp.b32 	%r374, 0, %r373, %p55;
	add.s32 	%r990, %r374, %r989;
$L__BB7_91:
	add.s32 	%r514, %r990, %r127;
	add.s32 	%r515, %r128, %r514;
	add.s32 	%r516, %r129, %r515;
	add.s32 	%r517, %r130, %r516;
	add.s32 	%r518, %r131, %r517;
	add.s32 	%r519, %r132, %r518;
	add.s32 	%r520, %r133, %r519;
	add.s32 	%r521, %r134, %r520;
	add.s32 	%r522, %r135, %r521;
	add.s32 	%r523, %r136, %r522;
	add.s32 	%r524, %r137, %r523;
	add.s32 	%r525, %r138, %r524;
	add.s32 	%r526, %r139, %r525;
	add.s32 	%r527, %r140, %r526;
	add.s32 	%r528, %r141, %r527;
	add.s32 	%r529, %r142, %r528;
	add.s32 	%r530, %r143, %r529;
	add.s32 	%r531, %r144, %r530;
	bar.sync 	0;
	st.shared.u32 	[%r126], %r990;
	st.shared.u32 	[%r126+4], %r514;
	st.shared.u32 	[%r126+8], %r515;
	st.shared.u32 	[%r126+12], %r516;
	st.shared.u32 	[%r126+16], %r517;
	st.shared.u32 	[%r126+20], %r518;
	st.shared.u32 	[%r126+24], %r519;
	st.shared.u32 	[%r126+28], %r520;
	st.shared.u32 	[%r126+32], %r521;
	st.shared.u32 	[%r126+36], %r522;
	st.shared.u32 	[%r126+40], %r523;
	st.shared.u32 	[%r126+44], %r524;
	st.shared.u32 	[%r126+48], %r525;
	st.shared.u32 	[%r126+52], %r526;
	st.shared.u32 	[%r126+56], %r527;
	st.shared.u32 	[%r126+60], %r528;
	st.shared.u32 	[%r126+64], %r529;
	st.shared.u32 	[%r126+68], %r530;
	st.shared.u32 	[%r126+72], %r531;
	bar.warp.sync 	-1;
	ld.shared.u32 	%r187, [%r125];
	ld.shared.u32 	%r188, [%r125+128];
	ld.shared.u32 	%r189, [%r125+256];
	ld.shared.u32 	%r190, [%r125+384];
	ld.shared.u32 	%r191, [%r125+512];
	ld.shared.u32 	%r192, [%r125+640];
	ld.shared.u32 	%r193, [%r125+768];
	ld.shared.u32 	%r194, [%r125+896];
	ld.shared.u32 	%r195, [%r125+1024];
	ld.shared.u32 	%r196, [%r125+1152];
	ld.shared.u32 	%r197, [%r125+1280];
	ld.shared.u32 	%r198, [%r125+1408];
	ld.shared.u32 	%r199, [%r125+1536];
	ld.shared.u32 	%r200, [%r125+1664];
	ld.shared.u32 	%r201, [%r125+1792];
	ld.shared.u32 	%r202, [%r125+1920];
	ld.shared.u32 	%r203, [%r125+2048];
	ld.shared.u32 	%r204, [%r125+2176];
	ld.shared.u32 	%r205, [%r125+2304];
	setp.ne.s32 	%p80, %r76, 0;
	@%p80 bra 	$L__BB7_93;
	st.volatile.shared.u32 	[_ZZN3cub18CUB_300001_SM_10006detail4scan16DeviceScanKernelINS2_10policy_hubIiiimN4cuda3std3__44plusIvEEE10Policy1000EN6thrust24THRUST_300001_SM_1000_NS10device_ptrIiEEPiNS0_13ScanTileStateIiLb1EEES9_NS1_10InputValueIiSG_EEmiLb0EiEEvT0_T1_T2_iT3_T4_T5_E12temp_storage+31616], %r75;
$L__BB7_93:
	ld.param.u64 	%rd60, [_ZN3cub18CUB_300001_SM_10006detail4scan16DeviceScanKernelINS2_10policy_hubIiiimN4cuda3std3__44plusIvEEE10Policy1000EN6thrust24THRUST_300001_SM_1000_NS10device_ptrIiEEPiNS0_13ScanTileStateIiLb1EEES9_NS1_10InputValueIiSG_EEmiLb0EiEEvT0_T1_T2_iT3_T4_T5__param_1];
	bar.sync 	0;
	ld.volatile.shared.u32 	%r206, [_ZZN3cub18CUB_300001_SM_10006detail4scan16DeviceScanKernelINS2_10policy_hubIiiimN4cuda3std3__44plusIvEEE10Policy1000EN6thrust24THRUST_300001_SM_1000_NS10device_ptrIiEEPiNS0_13ScanTileStateIiLb1EEES9_NS1_10InputValueIiSG_EEmiLb0EiEEvT0_T1_T2_iT3_T4_T5_E12temp_storage+31616];
	setp.ge.s32 	%p81, %r78, %r206;
	cvt.u64.u32 	%rd38, %r78;
	add.s64 	%rd39, %rd4, %rd38;
	cvta.to.global.u64 	%rd40, %rd60;
	shl.b64 	%rd41, %rd39, 2;
	add.s64 	%rd14, %rd40, %rd41;
	@%p81 bra 	$L__BB7_95;
	st.global.u32 	[%rd14], %r187;
$L__BB7_95:
	setp.ge.s32 	%p82, %r81, %r206;
	@%p82 bra 	$L__BB7_97;
	st.global.u32 	[%rd14+128], %r188;
$L__BB7_97:
	mov.u32 	%r532, %tid.x;
	and.b32  	%r533, %r532, 992;
	mul.lo.s32 	%r534, %r533, 19;
	and.b32  	%r535, %r532, 31;
	or.b32  	%r536, %r534, %r535;
	add.s32 	%r537, %r536, 64;
	setp.ge.s32 	%p83, %r537, %r206;
	@%p83 bra 	$L__BB7_99;
	st.global.u32 	[%rd14+256], %r189;
$L__BB7_99:
	add.s32 	%r543, %r536, 96;
	setp.ge.s32 	%p84, %r543, %r206;
	@%p84 bra 	$L__BB7_101;
	st.global.u32 	[%rd14+384], %r190;
$L__BB7_101:
	add.s32 	%r549, %r536, 128;
	setp.ge.s32 	%p85, %r549, %r206;
	@%p85 bra 	$L__BB7_103;
	st.global.u32 	[%rd14+512], %r191;
$L__BB7_103:
	add.s32 	%r555, %r536, 160;
	setp.ge.s32 	%p86, %r555, %r206;
	@%p86 bra 	$L__BB7_105;
	st.global.u32 	[%rd14+640], %r192;
$L__BB7_105:
	add.s32 	%r561, %r536, 192;
	setp.ge.s32 	%p87, %r561, %r206;
	@%p87 bra 	$L__BB7_107;
	st.global.u32 	[%rd14+768], %r193;
$L__BB7_107:
	add.s32 	%r567, %r536, 224;
	setp.ge.s32 	%p88, %r567, %r206;
	@%p88 bra 	$L__BB7_109;
	st.global.u32 	[%rd14+896], %r194;
$L__BB7_109:
	setp.ge.s32 	%p89, %r96, %r206;
	@%p89 bra 	$L__BB7_111;
	st.global.u32 	[%rd14+1024], %r195;
$L__BB7_111:
	setp.ge.s32 	%p90, %r99, %r206;
	@%p90 bra 	$L__BB7_113;
	st.global.u32 	[%rd14+1152], %r196;
$L__BB7_113:
	add.s32 	%r573, %r536, 320;
	setp.ge.s32 	%p91, %r573, %r206;
	@%p91 bra 	$L__BB7_115;
	st.global.u32 	[%rd14+1280], %r197;
$L__BB7_115:
	add.s32 	%r579, %r536, 352;
	setp.ge.s32 	%p92, %r579, %r206;
	@%p92 bra 	$L__BB7_117;
	st.global.u32 	[%rd14+1408], %r198;
$L__BB7_117:
	add.s32 	%r585, %r536, 384;
	setp.ge.s32 	%p93, %r585, %r206;
	@%p93 bra 	$L__BB7_119;
	st.global.u32 	[%rd14+1536], %r199;
$L__BB7_119:
	add.s32 	%r591, %r536, 416;
	setp.ge.s32 	%p94, %r591, %r206;
	@%p94 bra 	$L__BB7_121;
	st.global.u32 	[%rd14+1664], %r200;
$L__BB7_121:
	setp.ge.s32 	%p95, %r110, %r206;
	@%p95 bra 	$L__BB7_123;
	st.global.u32 	[%rd14+1792], %r201;
$L__BB7_123:
	add.s32 	%r597, %r536, 480;
	setp.ge.s32 	%p96, %r597, %r206;
	@%p96 bra 	$L__BB7_125;
	st.global.u32 	[%rd14+1920], %r202;
$L__BB7_125:
	add.s32 	%r603, %r536, 512;
	setp.ge.s32 	%p97, %r603, %r206;
	@%p97 bra 	$L__BB7_127;
	st.global.u32 	[%rd14+2048], %r203;
$L__BB7_127:
	setp.ge.s32 	%p98, %r117, %r206;
	@%p98 bra 	$L__BB7_129;
	st.global.u32 	[%rd14+2176], %r204;
$L__BB7_129:
	setp.ge.s32 	%p99, %r120, %r206;
	@%p99 bra 	$L__BB7_131;
	st.global.u32 	[%rd14+2304], %r205;
$L__BB7_131:
	ret;

}
	// .globl	_ZN3cub18CUB_300001_SM_10006detail6reduce28DeviceReduceSingleTileKernelINS2_10policy_hubIijN4cuda3std3__44plusIiEEE10Policy1000EN6thrust24THRUST_300001_SM_1000_NS10device_ptrIiEEPijS9_iiNS7_10__identityEEEvT0_T1_T2_T3_T4_T6_
.visible .entry _ZN3cub18CUB_300001_SM_10006detail6reduce28DeviceReduceSingleTileKernelINS2_10policy_hubIijN4cuda3std3__44plusIiEEE10Policy1000EN6thrust24THRUST_300001_SM_1000_NS10device_ptrIiEEPijS9_iiNS7_10__identityEEEvT0_T1_T2_T3_T4_T6_(
	.param .align 8 .b8 _ZN3cub18CUB_300001_SM_10006detail6reduce28DeviceReduceSingleTileKernelINS2_10policy_hubIijN4cuda3std3__44plusIiEEE10Policy1000EN6thrust24THRUST_300001_SM_1000_NS10device_ptrIiEEPijS9_iiNS7_10__identityEEEvT0_T1_T2_T3_T4_T6__param_0[8],
	.param .u64 .ptr .align 1 _ZN3cub18CUB_300001_SM_10006detail6reduce28DeviceReduceSingleTileKernelINS2_10policy_hubIijN4cuda3std3__44plusIiEEE10Policy1000EN6thrust24THRUST_300001_SM_1000_NS10device_ptrIiEEPijS9_iiNS7_10__identityEEEvT0_T1_T2_T3_T4_T6__param_1,
	.param .u32 _ZN3cub18CUB_300001_SM_10006detail6reduce28DeviceReduceSingleTileKernelINS2_10policy_hubIijN4cuda3std3__44plusIiEEE10Policy1000EN6thrust24THRUST_300001_SM_1000_NS10device_ptrIiEEPijS9_iiNS7_10__identityEEEvT0_T1_T2_T3_T4_T6__param_2,
	.param .align 1 .b8 _ZN3cub18CUB_300001_SM_10006detail6reduce28DeviceReduceSingleTileKernelINS2_10policy_hubIijN4cuda3std3__44plusIiEEE10Policy1000EN6thrust24THRUST_300001_SM_1000_NS10device_ptrIiEEPijS9_iiNS7_10__identityEEEvT0_T1_T2_T3_T4_T6__param_3[1],
	.param .u32 _ZN3cub18CUB_300001_SM_10006detail6reduce28DeviceReduceSingleTileKernelINS2_10policy_hubIijN4cuda3std3__44plusIiEEE10Policy1000EN6thrust24THRUST_300001_SM_1000_NS10device_ptrIiEEPijS9_iiNS7_10__identityEEEvT0_T1_T2_T3_T4_T6__param_4,
	.param .align 1 .b8 _ZN3cub18CUB_300001_SM_10006detail6reduce28DeviceReduceSingleTileKernelINS2_10policy_hubIijN4cuda3std3__44plusIiEEE10Policy1000EN6thrust24THRUST_300001_SM_1000_NS10device_ptrIiEEPijS9_iiNS7_10__identityEEEvT0_T1_T2_T3_T4_T6__param_5[1]
)
.maxntid 256
.minnctapersm 1
{
	.reg .pred 	%p<59>;
	.reg .b32 	%r<511>;
	.reg .b64 	%rd<84>;
	// demoted variable
	.shared .align 4 .b8 _ZZN3cub18CUB_300001_SM_10006detail6reduce28DeviceReduceSingleTileKernelINS2_10policy_hubIijN4cuda3std3__44plusIiEEE10Policy1000EN6thrust24THRUST_300001_SM_1000_NS10device_ptrIiEEPijS9_iiNS7_10__identityEEEvT0_T1_T2_T3_T4_T6_E12temp_storage[44];
	ld.param.u64 	%rd9, [_ZN3cub18CUB_300001_SM_10006detail6reduce28DeviceReduceSingleTileKernelINS2_10policy_hubIijN4cuda3std3__44plusIiEEE10Policy1000EN6thrust24THRUST_300001_SM_1000_NS10device_ptrIiEEPijS9_iiNS7_10__identityEEEvT0_T1_T2_T3_T4_T6__param_0];
	ld.param.u64 	%rd10, [_ZN3cub18CUB_300001_SM_10006detail6reduce28DeviceReduceSingleTileKernelINS2_10policy_hubIijN4cuda3std3__44plusIiEEE10Policy1000EN6thrust24THRUST_300001_SM_1000_NS10device_ptrIiEEPijS9_iiNS7_10__identityEEEvT0_T1_T2_T3_T4_T6__param_1];
	ld.param.u32 	%r90, [_ZN3cub18CUB_300001_SM_10006detail6reduce28DeviceReduceSingleTileKernelINS2_10policy_hubIijN4cuda3std3__44plusIiEEE10Policy1000EN6thrust24THRUST_300001_SM_1000_NS10device_ptrIiEEPijS9_iiNS7_10__identityEEEvT0_T1_T2_T3_T4_T6__param_2];
	ld.param.u32 	%r91, [_ZN3cub18CUB_300001_SM_10006detail6reduce28DeviceReduceSingleTileKernelINS2_10policy_hubIijN4cuda3std3__44plusIiEEE10Policy1000EN6thrust24THRUST_300001_SM_1000_NS10device_ptrIiEEPijS9_iiNS7_10__identityEEEvT0_T1_T2_T3_T4_T6__param_4];
	cvta.to.global.u64 	%rd1, %rd10;
	setp.ne.s32 	%p1, %r90, 0;
	@%p1 bra 	$L__BB8_3;
	mov.u32 	%r471, %tid.x;
	setp.ne.s32 	%p58, %r471, 0;
	@%p58 bra 	$L__BB8_52;
	st.global.u32 	[%rd1], %r91;
	bra.uni 	$L__BB8_52;
$L__BB8_3:
	cvta.to.global.u64 	%rd2, %rd9;
	setp.gt.u32 	%p2, %r90, 4095;
	@%p2 bra 	$L__BB8_28;
	mov.u32 	%r1, %tid.x;
	setp.ge.u32 	%p24, %r1, %r90;
	mov.b32 	%r488, 0;
	mov.u32 	%r478, %r1;
	@%p24 bra 	$L__BB8_6;
	mul.wide.u32 	%rd73, %r1, 4;
	add.s64 	%rd74, %rd2, %rd73;
	ld.global.u32 	%r488, [%rd74];
	add.s32 	%r478, %r1, 256;
$L__BB8_6:
	setp.ge.u32 	%p25, %r478, %r90;
	@%p25 bra 	$L__BB8_19;
	not.b32 	%r298, %r478;
	add.s32 	%r299, %r90, %r298;
	shr.u32 	%r300, %r299, 8;
	add.s32 	%r6, %r300, 1;
	and.b32  	%r7, %r6, 15;
	setp.lt.u32 	%p26, %r299, 3840;
	@%p26 bra 	$L__BB8_10;
	and.b32  	%r301, %r6, 33554416;
	neg.s32 	%r474, %r301;
	mul.wide.u32 	%rd75, %r478, 4;
	add.s64 	%rd76, %rd75, %rd2;
	add.s64 	%rd82, %rd76, 8192;
$L__BB8_9:
	.pragma "nounroll";
	ld.global.u32 	%r302, [%rd82+-8192];
	add.s32 	%r303, %r302, %r488;
	ld.global.u32 	%r304, [%rd82+-7168];
	add.s32 	%r305, %r304, %r303;
	ld.global.u32 	%r306, [%rd82+-6144];
	add.s32 	%r307, %r306, %r305;
	ld.global.u32 	%r308, [%rd82+-5120];
	add.s32 	%r309, %r308, %r307;
	ld.global.u32 	%r310, [%rd82+-4096];
	add.s32 	%r311, %r310, %r309;
	ld.global.u32 	%r312, [%rd82+-3072];
	add.s32 	%r313, %r312, %r311;
	ld.global.u32 	%r314, [%rd82+-2048];
	add.s32 	%r315, %r314, %r313;
	ld.global.u32 	%r316, [%rd82+-1024];
	add.s32 	%r317, %r316, %r315;
	ld.global.u32 	%r318, [%rd82];
	add.s32 	%r319, %r318, %r317;
	ld.global.u32 	%r320, [%rd82+1024];
	add.s32 	%r321, %r320, %r319;
	ld.global.u32 	%r322, [%rd82+2048];
	add.s32 	%r323, %r322, %r321;
	ld.global.u32 	%r324, [%rd82+3072];
	add.s32 	%r325, %r324, %r323;
	ld.global.u32 	%r326, [%rd82+4096];
	add.s32 	%r327, %r326, %r325;
	ld.global.u32 	%r328, [%rd82+5120];
	add.s32 	%r329, %r328, %r327;
	ld.global.u32 	%r330, [%rd82+6144];
	add.s32 	%r331, %r330, %r329;
	ld.global.u32 	%r332, [%rd82+7168];
	add.s32 	%r488, %r332, %r331;
	add.s32 	%r478, %r478, 4096;
	add.s32 	%r474, %r474, 16;
	add.s64 	%rd82, %rd82, 16384;
	setp.ne.s32 	%p27, %r474, 0;
	@%p27 bra 	$L__BB8_9;
$L__BB8_10:
	setp.eq.s32 	%p28, %r7, 0;
	@%p28 bra 	$L__BB8_19;
	and.b32  	%r18, %r6, 7;
	setp.lt.u32 	%p29, %r7, 8;
	@%p29 bra 	$L__BB8_13;
	mul.wide.u32 	%rd77, %r478, 4;
	add.s64 	%rd78, %rd2, %rd77;
	ld.global.u32 	%r334, [%rd78];
	add.s32 	%r335, %r334, %r488;
	ld.global.u32 	%r336, [%rd78+1024];
	add.s32 	%r337, %r336, %r335;
	ld.global.u32 	%r338, [%rd78+2048];
	add.s32 	%r339, %r338, %r337;
	ld.global.u32 	%r340, [%rd78+3072];
	add.s32 	%r341, %r340, %r339;
	ld.global.u32 	%r342, [%rd78+4096];
	add.s32 	%r343, %r342, %r341;
	ld.global.u32 	%r344, [%rd78+5120];
	add.s32 	%r345, %r344, %r343;
	ld.global.u32 	%r346, [%rd78+6144];
	add.s32 	%r347, %r346, %r345;
	ld.global.u32 	%r348, [%rd78+7168];
	add.s32 	%r488, %r348, %r347;
	add.s32 	%r478, %r478, 2048;
$L__BB8_13:
	setp.eq.s32 	%p30, %r18, 0;
	@%p30 bra 	$L__BB8_19;
	and.b32  	%r24, %r6, 3;
	setp.lt.u32 	%p31, %r18, 4;
	@%p31 bra 	$L__BB8_16;
	mul.wide.u32 	%rd79, %r478, 4;
	add.s64 	%rd80, %rd2, %rd79;
	ld.global.u32 	%r350, [%rd80];
	add.s32 	%r351, %r350, %r488;
	ld.global.u32 	%r352, [%rd80+1024];
	add.s32 	%r353, %r352, %r351;
	ld.global.u32 	%r354, [%rd80+2048];
	add.s32 	%r355, %r354, %r353;
	ld.global.u32 	%r356, [%rd80+3072];
	add.s32 	%r488, %r356, %r355;
	add.s32 	%r478, %r478, 1024;
$L__BB8_16:
	setp.eq.s32 	%p32, %r24, 0;
	@%p32 bra 	$L__BB8_19;
	mul.wide.u32 	%rd81, %r478, 4;
	add.s64 	%rd83, %rd2, %rd81;
	neg.s32 	%r486, %r24;
$L__BB8_18:
	.pragma "nounroll";
	ld.global.u32 	%r357, [%rd83];
	add.s32 	%r488, %r357, %r488;
	add.s64 	%rd83, %rd83, 1024;
	add.s32 	%r486, %r486, 1;
	setp.ne.s32 	%p33, %r486, 0;
	@%p33 bra 	$L__BB8_18;
$L__BB8_19:
	setp.lt.u32 	%p34, %r90, 256;
	@%p34 bra 	$L__BB8_24;
	// begin inline asm
	mov.u32 %r421, %laneid;
	// end inline asm
	mov.b32 	%r424, 1;
	mov.b32 	%r445, 31;
	mov.b32 	%r446, -1;
	// begin inline asm
	shfl.sync.down.b32 %r422, %r488, %r424, %r445, %r446;
	// end inline asm
	setp.gt.s32 	%p50, %r421, 30;
	selp.b32 	%r447, 0, %r422, %p50;
	add.s32 	%r428, %r447, %r488;
	mov.b32 	%r429, 2;
	// begin inline asm
	shfl.sync.down.b32 %r427, %r428, %r429, %r445, %r446;
	// end inline asm
	setp.gt.s32 	%p51, %r421, 29;
	selp.b32 	%r448, 0, %r427, %p51;
	add.s32 	%r433, %r428, %r448;
	mov.b32 	%r434, 4;
	// begin inline asm
	shfl.sync.down.b32 %r432, %r433, %r434, %r445, %r446;
	// end inline asm
	setp.gt.s32 	%p52, %r421, 27;
	selp.b32 	%r449, 0, %r432, %p52;
	add.s32 	%r438, %r433, %r449;
	mov.b32 	%r439, 8;
	// begin inline asm
	shfl.sync.down.b32 %r437, %r438, %r439, %r445, %r446;
	// end inline asm
	setp.gt.s32 	%p53, %r421, 23;
	selp.b32 	%r450, 0, %r437, %p53;
	add.s32 	%r443, %r438, %r450;
	mov.b32 	%r444, 16;
	// begin inline asm
	shfl.sync.down.b32 %r442, %r443, %r444, %r445, %r446;
	// end inline asm
	setp.gt.s32 	%p54, %r421, 15;
	selp.b32 	%r451, 0, %r442, %p54;
	add.s32 	%r510, %r443, %r451;
	setp.ne.s32 	%p55, %r421, 0;
	@%p55 bra 	$L__BB8_22;
	shr.u32 	%r452, %r1, 3;
	and.b32  	%r453, %r452, 124;
	mov.u32 	%r454, _ZZN3cub18CUB_300001_SM_10006detail6reduce28DeviceReduceSingleTileKernelINS2_10policy_hubIijN4cuda3std3__44plusIiEEE10Policy1000EN6thrust24THRUST_300001_SM_1000_NS10device_ptrIiEEPijS9_iiNS7_10__identityEEEvT0_T1_T2_T3_T4_T6_E12temp_storage;
	add.s32 	%r455, %r454, %r453;
	st.shared.u32 	[%r455+8], %r510;
$L__BB8_22:
	bar.sync 	0;
	setp.ne.s32 	%p56, %r1, 0;
	@%p56 bra 	$L__BB8_50;
	ld.shared.u32 	%r456, [_ZZN3cub18CUB_300001_SM_10006detail6reduce28DeviceReduceSingleTileKernelINS2_10policy_hubIijN4cuda3std3__44plusIiEEE10Policy1000EN6thrust24THRUST_300001_SM_1000_NS10device_ptrIiEEPijS9_iiNS7_10__identityEEEvT0_T1_T2_T3_T4_T6_E12temp_storage+12];
	add.s32 	%r457, %r456, %r510;
	ld.shared.u32 	%r458, [_ZZN3cub18CUB_300001_SM_10006detail6reduce28DeviceReduceSingleTileKernelINS2_10policy_hubIijN4cuda3std3__44plusIiEEE10Policy1000EN6thrust24THRUST_300001_SM_1000_NS10device_ptrIiEEPijS9_iiNS7_10__identityEEEvT0_T1_T2_T3_T4_T6_E12temp_storage+16];
	add.s32 	%r459, %r457, %r458;
	ld.shared.u32 	%r460, [_ZZN3cub18CUB_300001_SM_10006detail6reduce28DeviceReduceSingleTileKernelINS2_10policy_hubIijN4cuda3std3__44plusIiEEE10Policy1000EN6thrust24THRUST_300001_SM_1000_NS10device_ptrIiEEPijS9_iiNS7_10__identityEEEvT0_T1_T2_T3_T4_T6_E12temp_storage+20];
	add.s32 	%r461, %r459, %r460;
	ld.shared.u32 	%r462, [_ZZN3cub18CUB_300001_SM_10006detail6reduce28DeviceReduceSingleTileKernelINS2_10policy_hubIijN4cuda3std3__44plusIiEEE10Policy1000EN6thrust24THRUST_300001_SM_1000_NS10device_ptrIiEEPijS9_iiNS7_10__identityEEEvT0_T1_T2_T3_T4_T6_E12temp_storage+24];
	add.s32 	%r463, %r461, %r462;
	ld.shared.u32 	%r464, [_ZZN3cub18CUB_300001_SM_10006detail6reduce28DeviceReduceSingleTileKernelINS2_10policy_hubIijN4cuda3std3__44plusIiEEE10Policy1000EN6thrust24THRUST_300001_SM_1000_NS10device_ptrIiEEPijS9_iiNS7_10__identityEEEvT0_T1_T2_T3_T4_T6_E12temp_storage+28];
	add.s32 	%r465, %r463, %r464;
	ld.shared.u32 	%r466, [_ZZN3cub18CUB_300001_SM_10006detail6reduce28DeviceReduceSingleTileKernelINS2_10policy_hubIijN4cuda3std3__44plusIiEEE10Policy1000EN6thrust24THRUST_300001_SM_1000_NS10device_ptrIiEEPijS9_iiNS7_10__identityEEEvT0_T1_T2_T3_T4_T6_E12temp_storage+32];
	add.s32 	%r467, %r465, %r466;
	ld.shared.u32 	%r468, [_ZZN3cub18CUB_300001_SM_10006detail6reduce28DeviceReduceSingleTileKernelINS2_10policy_hubIijN4cuda3std3__44plusIiEEE10Policy1000EN6thrust24THRUST_300001_SM_1000_NS10device_ptrIiEEPijS9_iiNS7_10__identityEEEvT0_T1_T2_T3_T4_T6_E12temp_storage+36];
	add.s32 	%r510, %r467, %r468;
	bra.uni 	$L__BB8_50;
$L__BB8_24:
	// begin inline asm
	mov.u32 %r358, %laneid;
	// end inline asm
	and.b32  	%r384, %r1, 992;
	add.s32 	%r385, %r384, 32;
	setp.gt.u32 	%p35, %r385, %r90;
	not.b32 	%r386, %r384;
	add.s32 	%r387, %r90, %r386;
	selp.b32 	%r382, %r387, 31, %p35;
	mov.b32 	%r361, 1;
	mov.b32 	%r383, -1;
	// begin inline asm
	shfl.sync.down.b32 %r359, %r488, %r361, %r382, %r383;
	// end inline asm
	setp.lt.s32 	%p36, %r358, %r382;
	selp.b32 	%r388, %r359, 0, %p36;
	add.s32 	%r365, %r388, %r488;
	mov.b32 	%r366, 2;
	// begin inline asm
	shfl.sync.down.b32 %r364, %r365, %r366, %r382, %r383;
	// end inline asm
	add.s32 	%r389, %r358, 2;
	setp.gt.s32 	%p37, %r389, %r382;
	selp.b32 	%r390, 0, %r364, %p37;
	add.s32 	%r370, %r365, %r390;
	mov.b32 	%r371, 4;
	// begin inline asm
	shfl.sync.down.b32 %r369, %r370, %r371, %r382, %r383;
	// end inline asm
	add.s32 	%r391, %r358, 4;
	setp.gt.s32 	%p38, %r391, %r382;
	selp.b32 	%r392, 0, %r369, %p38;
	add.s32 	%r375, %r370, %r392;
	mov.b32 	%r376, 8;
	// begin inline asm
	shfl.sync.down.b32 %r374, %r375, %r376, %r382, %r383;
	// end inline asm
	add.s32 	%r393, %r358, 8;
	setp.gt.s32 	%p39, %r393, %r382;
	selp.b32 	%r394, 0, %r374, %p39;
	add.s32 	%r380, %r375, %r394;
	mov.b32 	%r381, 16;
	// begin inline asm
	shfl.sync.down.b32 %r379, %r380, %r381, %r382, %r383;
	// end inline asm
	add.s32 	%r395, %r358, 16;
	setp.gt.s32 	%p40, %r395, %r382;
	selp.b32 	%r396, 0, %r379, %p40;
	add.s32 	%r510, %r380, %r396;
	setp.ne.s32 	%p41, %r358, 0;
	@%p41 bra 	$L__BB8_26;
	shr.u32 	%r397, %r1, 3;
	and.b32  	%r398, %r397, 124;
	mov.u32 	%r399, _ZZN3cub18CUB_300001_SM_10006detail6reduce28DeviceReduceSingleTileKernelINS2_10policy_hubIijN4cuda3std3__44plusIiEEE10Policy1000EN6thrust24THRUST_300001_SM_1000_NS10device_ptrIiEEPijS9_iiNS7_10__identityEEEvT0_T1_T2_T3_T4_T6_E12temp_storage;
	add.s32 	%r400, %r399, %r398;
	st.shared.u32 	[%r400+8], %r510;
$L__BB8_26:
	bar.sync 	0;
	setp.ne.s32 	%p42, %r1, 0;
	@%p42 bra 	$L__BB8_50;
	setp.gt.u32 	%p43, %r90, 32;
	ld.shared.u32 	%r401, [_ZZN3cub18CUB_300001_SM_10006detail6reduce28DeviceReduceSingleTileKernelINS2_10policy_hubIijN4cuda3std3__44plusIiEEE10Policy1000EN6thrust24THRUST_300001_SM_1000_NS10device_ptrIiEEPijS9_iiNS7_10__identityEEEvT0_T1_T2_T3_T4_T6_E12temp_storage+12];
	selp.b32 	%r402, %r401, 0, %p43;
	add.s32 	%r403, %r402, %r510;
	setp.gt.u32 	%p44, %r90, 64;
	ld.shared.u32 	%r404, [_ZZN3cub18CUB_300001_SM_10006detail6reduce28DeviceReduceSingleTileKernelINS2_10policy_hubIijN4cuda3std3__44plusIiEEE10Policy1000EN6thrust24THRUST_300001_SM_1000_NS10device_ptrIiEEPijS9_iiNS7_10__identityEEEvT0_T1_T2_T3_T4_T6_E12temp_storage+16];
	selp.b32 	%r405, %r404, 0, %p44;
	add.s32 	%r406, %r403, %r405;
	setp.gt.u32 	%p45, %r90, 96;
	ld.shared.u32 	%r407, [_ZZN3cub18CUB_300001_SM_10006detail6reduce28DeviceReduceSingleTileKernelINS2_10policy_hubIijN4cuda3std3__44plusIiEEE10Policy1000EN6thrust24THRUST_300001_SM_1000_NS10device_ptrIiEEPijS9_iiNS7_10__identityEEEvT0_T1_T2_T3_T4_T6_E12temp_storage+20];
	selp.b32 	%r408, %r407, 0, %p45;
	add.s32 	%r409, %r406, %r408;
	setp.gt.u32 	%p46, %r90, 128;
	ld.shared.u32 	%r410, [_ZZN3cub18CUB_300001_SM_10006detail6reduce28DeviceReduceSingleTileKernelINS2_10policy_hubIijN4cuda3std3__44plusIiEEE10Policy1000EN6thrust24THRUST_300001_SM_1000_NS10device_ptrIiEEPijS9_iiNS7_10__identityEEEvT0_T1_T2_T3_T4_T6_E12temp_storage+24];
	selp.b32 	%r411, %r410, 0, %p46;
	add.s32 	%r412, %r409, %r411;
	setp.gt.u32 	%p47, %r90, 160;
	ld.shared.u32 	%r413, [_ZZN3cub18CUB_300001_SM_10006detail6reduce28DeviceReduceSingleTileKernelINS2_10policy_hubIijN4cuda3std3__44plusIiEEE10Policy1000EN6thrust24THRUST_300001_SM_1000_NS10device_ptrIiEEPijS9_iiNS7_10__identityEEEvT0_T1_T2_T3_T4_T6_E12temp_storage+28];
	selp.b32 	%r414, %r413, 0, %p47;
	add.s32 	%r415, %r412, %r414;
	setp.gt.u32 	%p48, %r90, 192;
	ld.shared.u32 	%r416, [_ZZN3cub18CUB_300001_SM_10006detail6reduce28DeviceReduceSingleTileKernelINS2_10policy_hubIijN4cuda3std3__44plusIiEEE10Policy1000EN6thrust24THRUST_300001_SM_1000_NS10device_ptrIiEEPijS9_iiNS7_10__identityEEEvT0_T1_T2_T3_T4_T6_E12temp_storage+32];
	selp.b32 	%r417, %r416, 0, %p48;
	add.s32 	%r418, %r415, %r417;
	setp.gt.u32 	%p49, %r90, 224;
	ld.shared.u32 	%r419, [_ZZN3cub18CUB_300001_SM_10006detail6reduce28DeviceReduceSingleTileKernelINS2_10policy_hubIijN4cuda3std3__44plusIiEEE10Policy1000EN6thrust24THRUST_300001_SM_1000_NS10device_ptrIiEEPijS9_iiNS7_10__identityEEEvT0_T1_T2_T3_T4_T6_E12temp_storage+36];
	selp.b32 	%r420, %r419, 0, %p49;
	add.s32 	%r510, %r418, %r420;
	bra.uni 	$L__BB8_50;
$L__BB8_28:
	mov.u32 	%r40, %tid.x;
	mul.wide.u32 	%rd11, %r40, 4;
	add.s64 	%rd12, %rd2, %rd11;
	ld.global.u32 	%r93, [%rd12];
	ld.global.u32 	%r94, [%rd12+1024];
	ld.global.u32 	%r95, [%rd12+2048];
	ld.global.u32 	%r96, [%rd12+3072];
	ld.global.u32 	%r97, [%rd12+4096];
	ld.global.u32 	%r98, [%rd12+5120];
	ld.global.u32 	%r99, [%rd12+6144];
	ld.global.u32 	%r100, [%rd12+7168];
	ld.global.u32 	%r101, [%rd12+8192];
	ld.global.u32 	%r102, [%rd12+9216];
	ld.global.u32 	%r103, [%rd12+10240];
	ld.global.u32 	%r104, [%rd12+11264];
	ld.global.u32 	%r105, [%rd12+12288];
	ld.global.u32 	%r106, [%rd12+13312];
	ld.global.u32 	%r107, [%rd12+14336];
	ld.global.u32 	%r108, [%rd12+15360];
	add.s32 	%r109, %r94, %r93;
	add.s32 	%r110, %r95, %r109;
	add.s32 	%r111, %r96, %r110;
	add.s32 	%r112, %r97, %r111;
	add.s32 	%r113, %r98, %r112;
	add.s32 	%r114, %r99, %r113;
	add.s32 	%r115, %r100, %r114;
	add.s32 	%r116, %r101, %r115;
	add.s32 	%r117, %r102, %r116;
	add.s32 	%r118, %r103, %r117;
	add.s32 	%r119, %r104, %r118;
	add.s32 	%r120, %r105, %r119;
	add.s32 	%r121, %r106, %r120;
	add.s32 	%r122, %r107, %r121;
	add.s32 	%r509, %r108, %r122;
	add.s32 	%r42, %r90, -4096;
	setp.lt.u32 	%p3, %r42, 4096;
	mov.b32 	%r492, 4096;
	@%p3 bra 	$L__BB8_32;
	mov.b32 	%r492, 4096;
$L__BB8_30:
	add.s32 	%r124, %r40, %r492;
	mul.wide.u32 	%rd13, %r124, 4;
	add.s64 	%rd14, %rd2, %rd13;
	ld.global.u32 	%r125, [%rd14];
	ld.global.u32 	%r126, [%rd14+1024];
	ld.global.u32 	%r127, [%rd14+2048];
	ld.global.u32 	%r128, [%rd14+3072];
	ld.global.u32 	%r129, [%rd14+4096];
	ld.global.u32 	%r130, [%rd14+5120];
	ld.global.u32 	%r131, [%rd14+6144];
	ld.global.u32 	%r132, [%rd14+7168];
	ld.global.u32 	%r133, [%rd14+8192];
	ld.global.u32 	%r134, [%rd14+9216];
	ld.global.u32 	%r135, [%rd14+10240];
	ld.global.u32 	%r136, [%rd14+11264];
	ld.global.u32 	%r137, [%rd14+12288];
	ld.global.u32 	%r138, [%rd14+13312];
	ld.global.u32 	%r139, [%rd14+14336];
	ld.global.u32 	%r140, [%rd14+15360];
	add.s32 	%r141, %r125, %r509;
	add.s32 	%r142, %r126, %r141;
	add.s32 	%r143, %r127, %r142;
	add.s32 	%r144, %r128, %r143;
	add.s32 	%r145, %r129, %r144;
	add.s32 	%r146, %r130, %r145;
	add.s32 	%r147, %r131, %r146;
	add.s32 	%r148, %r132, %r147;
	add.s32 	%r149, %r133, %r148;
	add.s32 	%r150, %r134, %r149;
	add.s32 	%r151, %r135, %r150;
	add.s32 	%r152, %r136, %r151;
	add.s32 	%r153, %r137, %r152;
	add.s32 	%r154, %r138, %r153;
	add.s32 	%r155, %r139, %r154;
	add.s32 	%r509, %r140, %r155;
	sub.s32 	%r156, %r90, %r492;
	setp.lt.u32 	%p4, %r156, 4096;
	@%p4 bra 	$L__BB8_46;
	add.s32 	%r492, %r492, 4096;
	setp.le.u32 	%p5, %r492, %r42;
	@%p5 bra 	$L__BB8_30;
$L__BB8_32:
	setp.le.u32 	%p6, %r90, %r492;
	sub.s32 	%r157, %r90, %r492;
	setp.ge.s32 	%p7, %r40, %r157;
	or.pred  	%p8, %p6, %p7;
	@%p8 bra 	$L__BB8_46;
	not.b32 	%r160, %r40;
	add.s32 	%r161, %r90, %r160;
	sub.s32 	%r162, %r161, %r492;
	shr.u32 	%r163, %r162, 8;
	add.s32 	%r49, %r163, 1;
	and.b32  	%r50, %r49, 15;
	setp.lt.u32 	%p9, %r162, 3840;
	mov.u32 	%r501, %r40;
	@%p9 bra 	$L__BB8_37;
	or.b32  	%r495, %r40, 2048;
	add.s32 	%r494, %r40, %r492;
	and.b32  	%r164, %r49, 33554416;
	neg.s32 	%r493, %r164;
$L__BB8_35:
	.pragma "nounroll";
	mul.wide.u32 	%rd15, %r494, 4;
	add.s64 	%rd16, %rd2, %rd15;
	ld.global.u32 	%r165, [%rd16];
	add.s32 	%r166, %r165, %r509;
	add.s32 	%r167, %r494, 256;
	mul.wide.u32 	%rd17, %r167, 4;
	add.s64 	%rd18, %rd2, %rd17;
	ld.global.u32 	%r168, [%rd18];
	add.s32 	%r169, %r168, %r166;
	add.s32 	%r170, %r494, 512;
	mul.wide.u32 	%rd19, %r170, 4;
	add.s64 	%rd20, %rd2, %rd19;
	ld.global.u32 	%r171, [%rd20];
	add.s32 	%r172, %r171, %r169;
	add.s32 	%r173, %r494, 768;
	mul.wide.u32 	%rd21, %r173, 4;
	add.s64 	%rd22, %rd2, %rd21;
	ld.global.u32 	%r174, [%rd22];
	add.s32 	%r175, %r174, %r172;
	add.s32 	%r176, %r494, 1024;
	mul.wide.u32 	%rd23, %r176, 4;
	add.s64 	%rd24, %rd2, %rd23;
	ld.global.u32 	%r177, [%rd24];
	add.s32 	%r178, %r177, %r175;
	add.s32 	%r179, %r494, 1280;
	mul.wide.u32 	%rd25, %r179, 4;
	add.s64 	%rd26, %rd2, %rd25;
	ld.global.u32 	%r180, [%rd26];
	add.s32 	%r181, %r180, %r178;
	add.s32 	%r182, %r494, 1536;
	mul.wide.u32 	%rd27, %r182, 4;
	add.s64 	%rd28, %rd2, %rd27;
	ld.global.u32 	%r183, [%rd28];
	add.s32 	%r184, %r183, %r181;
	add.s32 	%r185, %r494, 1792;
	mul.wide.u32 	%rd29, %r185, 4;
	add.s64 	%rd30, %rd2, %rd29;
	ld.global.u32 	%r186, [%rd30];
	add.s32 	%r187, %r186, %r184;
	add.s32 	%r188, %r494, 2048;
	mul.wide.u32 	%rd31, %r188, 4;
	add.s64 	%rd32, %rd2, %rd31;
	ld.global.u32 	%r189, [%rd32];
	add.s32 	%r190, %r189, %r187;
	add.s32 	%r191, %r494, 2304;
	mul.wide.u32 	%rd33, %r191, 4;
	add.s64 	%rd34, %rd2, %rd33;
	ld.global.u32 	%r192, [%rd34];
	add.s32 	%r193, %r192, %r190;
	add.s32 	%r194, %r494, 2560;
	mul.wide.u32 	%rd35, %r194, 4;
	add.s64 	%rd36, %rd2, %rd35;
	ld.global.u32 	%r195, [%rd36];
	add.s32 	%r196, %r195, %r193;
	add.s32 	%r197, %r494, 2816;
	mul.wide.u32 	%rd37, %r197, 4;
	add.s64 	%rd38, %rd2, %rd37;
	ld.global.u32 	%r198, [%rd38];
	add.s32 	%r199, %r198, %r196;
	add.s32 	%r200, %r494, 3072;
	mul.wide.u32 	%rd39, %r200, 4;
	add.s64 	%rd40, %rd2, %rd39;
	ld.global.u32 	%r201, [%rd40];
	add.s32 	%r202, %r201, %r199;
	add.s32 	%r203, %r494, 3328;
	mul.wide.u32 	%rd41, %r203, 4;
	add.s64 	%rd42, %rd2, %rd41;
	ld.global.u32 	%r204, [%rd42];
	add.s32 	%r205, %r204, %r202;
	add.s32 	%r206, %r494, 3584;
	mul.wide.u32 	%rd43, %r206, 4;
	add.s64 	%rd44, %rd2, %rd43;
	ld.global.u32 	%r207, [%rd44];
	add.s32 	%r208, %r207, %r205;
	add.s32 	%r209, %r494, 3840;
	mul.wide.u32 	%rd45, %r209, 4;
	add.s64 	%rd46, %rd2, %rd45;
	ld.global.u32 	%r210, [%rd46];
	add.s32 	%r509, %r210, %r208;
	add.s32 	%r495, %r495, 4096;
	add.s32 	%r494, %r494, 4096;
	add.s32 	%r493, %r493, 16;
	setp.ne.s32 	%p10, %r493, 0;
	@%p10 bra 	$L__BB8_35;
	add.s32 	%r501, %r495, -2048;
$L__BB8_37:
	setp.eq.s32 	%p11, %r50, 0;
	@%p11 bra 	$L__BB8_46;
	and.b32  	%r66, %r49, 7;
	setp.lt.u32 	%p12, %r50, 8;
	@%p12 bra 	$L__BB8_40;
	add.s32 	%r212, %r501, %r492;
	mul.wide.u32 	%rd47, %r212, 4;
	add.s64 	%rd48, %rd2, %rd47;
	ld.global.u32 	%r213, [%rd48];
	add.s32 	%r214, %r213, %r509;
	add.s32 	%r215, %r212, 256;
	mul.wide.u32 	%rd49, %r215, 4;
	add.s64 	%rd50, %rd2, %rd49;
	ld.global.u32 	%r216, [%rd50];
	add.s32 	%r217, %r216, %r214;
	add.s32 	%r218, %r212, 512;
	mul.wide.u32 	%rd51, %r218, 4;
	add.s64 	%rd52, %rd2, %rd51;
	ld.global.u32 	%r219, [%rd52];
	add.s32 	%r220, %r219, %r217;
	add.s32 	%r221, %r212, 768;
	mul.wide.u32 	%rd53, %r221, 4;
	add.s64 	%rd54, %rd2, %rd53;
	ld.global.u32 	%r222, [%rd54];
	add.s32 	%r223, %r222, %r220;
	add.s32 	%r224, %r212, 1024;
	mul.wide.u32 	%rd55, %r224, 4;
	add.s64 	%rd56, %rd2, %rd55;
	ld.global.u32 	%r225, [%rd56];
	add.s32 	%r226, %r225, %r223;
	add.s32 	%r227, %r212, 1280;
	mul.wide.u32 	%rd57, %r227, 4;
	add.s64 	%rd58, %rd2, %rd57;
	ld.global.u32 	%r228, [%rd58];
	add.s32 	%r229, %r228, %r226;
	add.s32 	%r230, %r212, 1536;
	mul.wide.u32 	%rd59, %r230, 4;
	add.s64 	%rd60, %rd2, %rd59;
	ld.global.u32 	%r231, [%rd60];
	add.s32 	%r232, %r231, %r229;
	add.s32 	%r233, %r212, 1792;
	mul.wide.u32 	%rd61, %r233, 4;
	add.s64 	%rd62, %rd2, %rd61;
	ld.global.u32 	%r234, [%rd62];
	add.s32 	%r509, %r234, %r232;
	add.s32 	%r501, %r501, 2048;
$L__BB8_40:
	setp.eq.s32 	%p13, %r66, 0;
	@%p13 bra 	$L__BB8_46;
	and.b32  	%r72, %r49, 3;
	setp.lt.u32 	%p14, %r66, 4;
	@%p14 bra 	$L__BB8_43;
	add.s32 	%r236, %r501, %r492;
	mul.wide.u32 	%rd63, %r236, 4;
	add.s64 	%rd64, %rd2, %rd63;
	ld.global.u32 	%r237, [%rd64];
	add.s32 	%r238, %r237, %r509;
	add.s32 	%r239, %r236, 256;
	mul.wide.u32 	%rd65, %r239, 4;
	add.s64 	%rd66, %rd2, %rd65;
	ld.global.u32 	%r240, [%rd66];
	add.s32 	%r241, %r240, %r238;
	add.s32 	%r242, %r236, 512;
	mul.wide.u32 	%rd67, %r242, 4;
	add.s64 	%rd68, %rd2, %rd67;
	ld.global.u32 	%r243, [%rd68];
	add.s32 	%r244, %r243, %r241;
	add.s32 	%r245, %r236, 768;
	mul.wide.u32 	%rd69, %r245, 4;
	add.s64 	%rd70, %rd2, %rd69;
	ld.global.u32 	%r246, [%rd70];
	add.s32 	%r509, %r246, %r244;
	add.s32 	%r501, %r501, 1024;
$L__BB8_43:
	setp.eq.s32 	%p15, %r72, 0;
	@%p15 bra 	$L__BB8_46;
	add.s32 	%r507, %r501, %r492;
	neg.s32 	%r506, %r72;
$L__BB8_45:
	.pragma "nounroll";
	mul.wide.u32 	%rd71, %r507, 4;
	add.s64 	%rd72, %rd2, %rd71;
	ld.global.u32 	%r247, [%rd72];
	add.s32 	%r509, %r247, %r509;
	add.s32 	%r507, %r507, 256;
	add.s32 	%r506, %r506, 1;
	setp.ne.s32 	%p16, %r506, 0;
	@%p16 bra 	$L__BB8_45;
$L__BB8_46:
	// begin inline asm
	mov.u32 %r248, %laneid;
	// end inline asm
	mov.b32 	%r251, 1;
	mov.b32 	%r272, 31;
	mov.b32 	%r273, -1;
	// begin inline asm
	shfl.sync.down.b32 %r249, %r509, %r251, %r272, %r273;
	// end inline asm
	setp.gt.s32 	%p17, %r248, 30;
	selp.b32 	%r274, 0, %r249, %p17;
	add.s32 	%r255, %r274, %r509;
	mov.b32 	%r256, 2;
	// begin inline asm
	shfl.sync.down.b32 %r254, %r255, %r256, %r272, %r273;
	// end inline asm
	setp.gt.s32 	%p18, %r248, 29;
	selp.b32 	%r275, 0, %r254, %p18;
	add.s32 	%r260, %r255, %r275;
	mov.b32 	%r261, 4;
	// begin inline asm
	shfl.sync.down.b32 %r259, %r260, %r261, %r272, %r273;
	// end inline asm
	setp.gt.s32 	%p19, %r248, 27;
	selp.b32 	%r276, 0, %r259, %p19;
	add.s32 	%r265, %r260, %r276;
	mov.b32 	%r266, 8;
	// begin inline asm
	shfl.sync.down.b32 %r264, %r265, %r266, %r272, %r273;
	// end inline asm
	setp.gt.s32 	%p20, %r248, 23;
	selp.b32 	%r277, 0, %r264, %p20;
	add.s32 	%r270, %r265, %r277;
	mov.b32 	%r271, 16;
	// begin inline asm
	shfl.sync.down.b32 %r269, %r270, %r271, %r272, %r273;
	// end inline asm
	setp.gt.s32 	%p21, %r248, 15;
	selp.b32 	%r278, 0, %r269, %p21;
	add.s32 	%r510, %r270, %r278;
	setp.ne.s32 	%p22, %r248, 0;
	@%p22 bra 	$L__BB8_48;
	shr.u32 	%r279, %r40, 3;
	and.b32  	%r280, %r279, 124;
	mov.u32 	%r281, _ZZN3cub18CUB_300001_SM_10006detail6reduce28DeviceReduceSingleTileKernelINS2_10policy_hubIijN4cuda3std3__44plusIiEEE10Policy1000EN6thrust24THRUST_300001_SM_1000_NS10device_ptrIiEEPijS9_iiNS7_10__identityEEEvT0_T1_T2_T3_T4_T6_E12temp_storage;
	add.s32 	%r282, %r281, %r280;
	st.shared.u32 	[%r282+8], %r510;
$L__BB8_48:
	bar.sync 	0;
	setp.ne.s32 	%p23, %r40, 0;
	@%p23 bra 	$L__BB8_50;
	ld.shared.u32 	%r283, [_ZZN3cub18CUB_300001_SM_10006detail6reduce28DeviceReduceSingleTileKernelINS2_10policy_hubIijN4cuda3std3__44plusIiEEE10Policy1000EN6thrust24THRUST_300001_SM_1000_NS10device_ptrIiEEPijS9_iiNS7_10__identityEEEvT0_T1_T2_T3_T4_T6_E12temp_storage+12];
	add.s32 	%r284, %r283, %r510;
	ld.shared.u32 	%r285, [_ZZN3cub18CUB_300001_SM_10006detail6reduce28DeviceReduceSingleTileKernelINS2_10policy_hubIijN4cuda3std3__44plusIiEEE10Policy1000EN6thrust24THRUST_300001_SM_1000_NS10device_ptrIiEEPijS9_iiNS7_10__identityEEEvT0_T1_T2_T3_T4_T6_E12temp_storage+16];
	add.s32 	%r286, %r284, %r285;
	ld.shared.u32 	%r287, [_ZZN3cub18CUB_300001_SM_10006detail6reduce28DeviceReduceSingleTileKernelINS2_10policy_hubIijN4cuda3std3__44plusIiEEE10Policy1000EN6thrust24THRUST_300001_SM_1000_NS10device_ptrIiEEPijS9_iiNS7_10__identityEEEvT0_T1_T2_T3_T4_T6_E12temp_storage+20];
	add.s32 	%r288, %r286, %r287;
	ld.shared.u32 	%r289, [_ZZN3cub18CUB_300001_SM_10006detail6reduce28DeviceReduceSingleTileKernelINS2_10policy_hubIijN4cuda3std3__44plusIiEEE10Policy1000EN6thrust24THRUST_300001_SM_1000_NS10device_ptrIiEEPijS9_iiNS7_10__identityEEEvT0_T1_T2_T3_T4_T6_E12temp_storage+24];
	add.s32 	%r290, %r288, %r289;
	ld.shared.u32 	%r291, [_ZZN3cub18CUB_300001_SM_10006detail6reduce28DeviceReduceSingleTileKernelINS2_10policy_hubIijN4cuda3std3__44plusIiEEE10Policy1000EN6thrust24THRUST_300001_SM_1000_NS10device_ptrIiEEPijS9_iiNS7_10__identityEEEvT0_T1_T2_T3_T4_T6_E12temp_storage+28];
	add.s32 	%r292, %r290, %r291;
	ld.shared.u32 	%r293, [_ZZN3cub18CUB_300001_SM_10006detail6reduce28DeviceReduceSingleTileKernelINS2_10policy_hubIijN4cuda3std3__44plusIiEEE10Policy1000EN6thrust24THRUST_300001_SM_1000_NS10device_ptrIiEEPijS9_iiNS7_10__identityEEEvT0_T1_T2_T3_T4_T6_E12temp_storage+32];
	add.s32 	%r294, %r292, %r293;
	ld.shared.u32 	%r295, [_ZZN3cub18CUB_300001_SM_10006detail6reduce28DeviceReduceSingleTileKernelINS2_10policy_hubIijN4cuda3std3__44plusIiEEE10Policy1000EN6thrust24THRUST_300001_SM_1000_NS10device_ptrIiEEPijS9_iiNS7_10__identityEEEvT0_T1_T2_T3_T4_T6_E12temp_storage+36];
	add.s32 	%r510, %r294, %r295;
$L__BB8_50:
	mov.u32 	%r469, %tid.x;
	setp.ne.s32 	%p57, %r469, 0;
	@%p57 bra 	$L__BB8_52;
	add.s32 	%r470, %r510, %r91;
	st.global.u32 	[%rd1], %r470;
$L__BB8_52:
	ret;

}
	// .globl	_ZN3cub18CUB_300001_SM_10006detail6reduce18DeviceReduceKernelINS2_10policy_hubIijN4cuda3std3__44plusIiEEE10Policy1000EN6thrust24THRUST_300001_SM_1000_NS10device_ptrIiEEjS9_iNS7_10__identityEEEvT0_PT3_T1_NS0_13GridEvenShareISK_EET2_T4_
.visible .entry _ZN3cub18CUB_300001_SM_10006detail6reduce18DeviceReduceKernelINS2_10policy_hubIijN4cuda3std3__44plusIiEEE10Policy1000EN6thrust24THRUST_300001_SM_1000_NS10device_ptrIiEEjS9_iNS7_10__identityEEEvT0_PT3_T1_NS0_13GridEvenShareISK_EET2_T4_(
	.param .align 8 .b8 _ZN3cub18CUB_300001_SM_10006detail6reduce18DeviceReduceKernelINS2_10policy_hubIijN4cuda3std3__44plusIiEEE10Policy1000EN6thrust24THRUST_300001_SM_1000_NS10device_ptrIiEEjS9_iNS7_10__identityEEEvT0_PT3_T1_NS0_13GridEvenShareISK_EET2_T4__param_0[8],
	.param .u64 .ptr .align 1 _ZN3cub18CUB_300001_SM_10006detail6reduce18DeviceReduceKernelINS2_10policy_hubIijN4cuda3std3__44plusIiEEE10Policy1000EN6thrust24THRUST_300001_SM_1000_NS10device_ptrIiEEjS9_iNS7_10__identityEEEvT0_PT3_T1_NS0_13GridEvenShareISK_EET2_T4__param_1,
	.param .u32 _ZN3cub18CUB_300001_SM_10006detail6reduce18DeviceReduceKernelINS2_10policy_hubIijN4cuda3std3__44plusIiEEE10Policy1000EN6thrust24THRUST_300001_SM_1000_NS10device_ptrIiEEjS9_iNS7_10__identityEEEvT0_PT3_T1_NS0_13GridEvenShareISK_EET2_T4__param_2,
	.param .align 4 .b8 _ZN3cub18CUB_300001_SM_10006detail6reduce18DeviceReduceKernelINS2_10policy_hubIijN4cuda3std3__44plusIiEEE10Policy1000EN6thrust24THRUST_300001_SM_1000_NS10device_ptrIiEEjS9_iNS7_10__identityEEEvT0_PT3_T1_NS0_13GridEvenShareISK_EET2_T4__param_3[40],
	.param .align 1 .b8 _ZN3cub18CUB_300001_SM_10006detail6reduce18DeviceReduceKernelINS2_10policy_hubIijN4cuda3std3__44plusIiEEE10Policy1000EN6thrust24THRUST_300001_SM_1000_NS10device_ptrIiEEjS9_iNS7_10__identityEEEvT0_PT3_T1_NS0_13GridEvenShareISK_EET2_T4__param_4[1],
	.param .align 1 .b8 _ZN3cub18CUB_300001_SM_10006detail6reduce18DeviceReduceKernelINS2_10policy_hubIijN4cuda3std3__44plusIiEEE10Policy1000EN6thrust24THRUST_300001_SM_1000_NS10device_ptrIiEEjS9_iNS7_10__identityEEEvT0_PT3_T1_NS0_13GridEvenShareISK_EET2_T4__param_5[1]
)
.maxntid 256
{
	.reg .pred 	%p<57>;
	.reg .b16 	%rs<4>;
	.reg .b32 	%r<575>;
	.reg .b64 	%rd<130>;
	// demoted variable
	.shared .align 4 .b8 _ZZN3cub18CUB_300001_SM_10006detail6reduce18DeviceReduceKernelINS2_10policy_hubIijN4cuda3std3__44plusIiEEE10Policy1000EN6thrust24THRUST_300001_SM_1000_NS10device_ptrIiEEjS9_iNS7_10__identityEEEvT0_PT3_T1_NS0_13GridEvenShareISK_EET2_T4_E12temp_storage[44];
	ld.param.u32 	%r1, [_ZN3cub18CUB_300001_SM_10006detail6reduce18DeviceReduceKernelINS2_10policy_hubIijN4cuda3std3__44plusIiEEE10Policy1000EN6thrust24THRUST_300001_SM_1000_NS10device_ptrIiEEjS9_iNS7_10__identityEEEvT0_PT3_T1_NS0_13GridEvenShareISK_EET2_T4__param_3+20];
	ld.param.u32 	%r2, [_ZN3cub18CUB_300001_SM_10006detail6reduce18DeviceReduceKernelINS2_10policy_hubIijN4cuda3std3__44plusIiEEE10Policy1000EN6thrust24THRUST_300001_SM_1000_NS10device_ptrIiEEjS9_iNS7_10__identityEEEvT0_PT3_T1_NS0_13GridEvenShareISK_EET2_T4__param_3+24];
	ld.param.u64 	%rd3, [_ZN3cub18CUB_300001_SM_10006detail6reduce18DeviceReduceKernelINS2_10policy_hubIijN4cuda3std3__44plusIiEEE10Policy1000EN6thrust24THRUST_300001_SM_1000_NS10device_ptrIiEEjS9_iNS7_10__identityEEEvT0_PT3_T1_NS0_13GridEvenShareISK_EET2_T4__param_0];
	cvta.to.global.u64 	%rd1, %rd3;
	mov.u32 	%r3, %ctaid.x;
	shl.b32 	%r4, %r2, 12;
	shl.b32 	%r556, %r3, 12;
	sub.s32 	%r6, %r1, %r556;
	setp.gt.u32 	%p1, %r6, 4095;
	@%p1 bra 	$L__BB9_26;
	mov.u32 	%r7, %tid.x;
	setp.ge.u32 	%p23, %r7, %r6;
	mov.b32 	%r550, 0;
	mov.u32 	%r539, %r7;
	@%p23 bra 	$L__BB9_3;
	add.s32 	%r330, %r556, %r7;
	mul.wide.u32 	%rd66, %r330, 4;
	add.s64 	%rd67, %rd1, %rd66;
	ld.global.u32 	%r550, [%rd67];
	add.s32 	%r539, %r7, 256;
$L__BB9_3:
	setp.ge.u32 	%p24, %r539, %r6;
	@%p24 bra 	$L__BB9_17;
	not.b32 	%r332, %r539;
	add.s32 	%r333, %r1, %r332;
	sub.s32 	%r334, %r333, %r556;
	shr.u32 	%r335, %r334, 8;
	add.s32 	%r12, %r335, 1;
	and.b32  	%r13, %r12, 15;
	setp.lt.u32 	%p25, %r334, 3840;
	@%p25 bra 	$L__BB9_8;
	or.b32  	%r536, %r539, 2048;
	add.s32 	%r535, %r539, %r556;
	and.b32  	%r336, %r12, 33554416;
	neg.s32 	%r534, %r336;
$L__BB9_6:
	.pragma "nounroll";
	mul.wide.u32 	%rd68, %r535, 4;
	add.s64 	%rd69, %rd1, %rd68;
	ld.global.u32 	%r337, [%rd69];
	add.s32 	%r338, %r337, %r550;
	add.s32 	%r339, %r535, 256;
	mul.wide.u32 	%rd70, %r339, 4;
	add.s64 	%rd71, %rd1, %rd70;
	ld.global.u32 	%r340, [%rd71];
	add.s32 	%r341, %r340, %r338;
	add.s32 	%r342, %r535, 512;
	mul.wide.u32 	%rd72, %r342, 4;
	add.s64 	%rd73, %rd1, %rd72;
	ld.global.u32 	%r343, [%rd73];
	add.s32 	%r344, %r343, %r341;
	add.s32 	%r345, %r535, 768;
	mul.wide.u32 	%rd74, %r345, 4;
	add.s64 	%rd75, %rd1, %rd74;
	ld.global.u32 	%r346, [%rd75];
	add.s32 	%r347, %r346, %r344;
	add.s32 	%r348, %r535, 1024;
	mul.wide.u32 	%rd76, %r348, 4;
	add.s64 	%rd77, %rd1, %rd76;
	ld.global.u32 	%r349, [%rd77];
	add.s32 	%r350, %r349, %r347;
	add.s32 	%r351, %r535, 1280;
	mul.wide.u32 	%rd78, %r351, 4;
	add.s64 	%rd79, %rd1, %rd78;
	ld.global.u32 	%r352, [%rd79];
	add.s32 	%r353, %r352, %r350;
	add.s32 	%r354, %r535, 1536;
	mul.wide.u32 	%rd80, %r354, 4;
	add.s64 	%rd81, %rd1, %rd80;
	ld.global.u32 	%r355, [%rd81];
	add.s32 	%r356, %r355, %r353;
	add.s32 	%r357, %r535, 1792;
	mul.wide.u32 	%rd82, %r357, 4;
	add.s64 	%rd83, %rd1, %rd82;
	ld.global.u32 	%r358, [%rd83];
	add.s32 	%r359, %r358, %r356;
	add.s32 	%r360, %r535, 2048;
	mul.wide.u32 	%rd84, %r360, 4;
	add.s64 	%rd85, %rd1, %rd84;
	ld.global.u32 	%r361, [%rd85];
	add.s32 	%r362, %r361, %r359;
	add.s32 	%r363, %r535, 2304;
	mul.wide.u32 	%rd86, %r363, 4;
	add.s64 	%rd87, %rd1, %rd86;
	ld.global.u32 	%r364, [%rd87];
	add.s32 	%r365, %r364, %r362;
	add.s32 	%r366, %r535, 2560;
	mul.wide.u32 	%rd88, %r366, 4;
	add.s64 	%rd89, %rd1, %rd88;
	ld.global.u32 	%r367, [%rd89];
	add.s32 	%r368, %r367, %r365;
	add.s32 	%r369, %r535, 2816;
	mul.wide.u32 	%rd90, %r369, 4;
	add.s64 	%rd91, %rd1, %rd90;
	ld.global.u32 	%r370, [%rd91];
	add.s32 	%r371, %r370, %r368;
	add.s32 	%r372, %r535, 3072;
	mul.wide.u32 	%rd92, %r372, 4;
	add.s64 	%rd93, %rd1, %rd92;
	ld.global.u32 	%r373, [%rd93];
	add.s32 	%r374, %r373, %r371;
	add.s32 	%r375, %r535, 3328;
	mul.wide.u32 	%rd94, %r375, 4;
	add.s64 	%rd95, %rd1, %rd94;
	ld.global.u32 	%r376, [%rd95];
	add.s32 	%r377, %r376, %r374;
	add.s32 	%r378, %r535, 3584;
	mul.wide.u32 	%rd96, %r378, 4;
	add.s64 	%rd97, %rd1, %rd96;
	ld.global.u32 	%r379, [%rd97];
	add.s32 	%r380, %r379, %r377;
	add.s32 	%r381, %r535, 3840;
	mul.wide.u32 	%rd98, %r381, 4;
	add.s64 	%rd99, %rd1, %rd98;
	ld.global.u32 	%r382, [%rd99];
	add.s32 	%r550, %r382, %r380;
	add.s32 	%r536, %r536, 4096;
	add.s32 	%r535, %r535, 4096;
	add.s32 	%r534, %r534, 16;
	setp.ne.s32 	%p26, %r534, 0;
	@%p26 bra 	$L__BB9_6;
	add.s32 	%r539, %r536, -2048;
$L__BB9_8:
	setp.eq.s32 	%p27, %r13, 0;
	@%p27 bra 	$L__BB9_17;
	and.b32  	%r29, %r12, 7;
	setp.lt.u32 	%p28, %r13, 8;
	@%p28 bra 	$L__BB9_11;
	add.s32 	%r384, %r556, %r539;
	mul.wide.u32 	%rd100, %r384, 4;
	add.s64 	%rd101, %rd1, %rd100;
	ld.global.u32 	%r385, [%rd101];
	add.s32 	%r386, %r385, %r550;
	add.s32 	%r387, %r384, 256;
	mul.wide.u32 	%rd102, %r387, 4;
	add.s64 	%rd103, %rd1, %rd102;
	ld.global.u32 	%r388, [%rd103];
	add.s32 	%r389, %r388, %r386;
	add.s32 	%r390, %r384, 512;
	mul.wide.u32 	%rd104, %r390, 4;
	add.s64 	%rd105, %rd1, %rd104;
	ld.global.u32 	%r391, [%rd105];
	add.s32 	%r392, %r391, %r389;
	add.s32 	%r393, %r384, 768;
	mul.wide.u32 	%rd106, %r393, 4;
	add.s64 	%rd107, %rd1, %rd106;
	ld.global.u32 	%r394, [%rd107];
	add.s32 	%r395, %r394, %r392;
	add.s32 	%r396, %r384, 1024;
	mul.wide.u32 	%rd108, %r396, 4;
	add.s64 	%rd109, %rd1, %rd108;
	ld.global.u32 	%r397, [%rd109];
	add.s32 	%r398, %r397, %r395;
	add.s32 	%r399, %r384, 1280;
	mul.wide.u32 	%rd110, %r399, 4;
	add.s64 	%rd111, %rd1, %rd110;
	ld.global.u32 	%r400, [%rd111];
	add.s32 	%r401, %r400, %r398;
	add.s32 	%r402, %r384, 1536;
	mul.wide.u32 	%rd112, %r402, 4;
	add.s64 	%rd113, %rd1, %rd112;
	ld.global.u32 	%r403, [%rd113];
	add.s32 	%r404, %r403, %r401;
	add.s32 	%r405, %r384, 1792;
	mul.wide.u32 	%rd114, %r405, 4;
	add.s64 	%rd115, %rd1, %rd114;
	ld.global.u32 	%r406, [%rd115];
	add.s32 	%r550, %r406, %r404;
	add.s32 	%r539, %r539, 2048;
$L__BB9_11:
	setp.eq.s32 	%p29, %r29, 0;
	@%p29 bra 	$L__BB9_17;
	and.b32  	%r35, %r12, 3;
	setp.lt.u32 	%p30, %r29, 4;
	@%p30 bra 	$L__BB9_14;
	add.s32 	%r408, %r556, %r539;
	mul.wide.u32 	%rd116, %r408, 4;
	add.s64 	%rd117, %rd1, %rd116;
	ld.global.u32 	%r409, [%rd117];
	add.s32 	%r410, %r409, %r550;
	add.s32 	%r411, %r408, 256;
	mul.wide.u32 	%rd118, %r411, 4;
	add.s64 	%rd119, %rd1, %rd118;
	ld.global.u32 	%r412, [%rd119];
	add.s32 	%r413, %r412, %r410;
	add.s32 	%r414, %r408, 512;
	mul.wide.u32 	%rd120, %r414, 4;
	add.s64 	%rd121, %rd1, %rd120;
	ld.global.u32 	%r415, [%rd121];
	add.s32 	%r416, %r415, %r413;
	add.s32 	%r417, %r408, 768;
	mul.wide.u32 	%rd122, %r417, 4;
	add.s64 	%rd123, %rd1, %rd122;
	ld.global.u32 	%r418, [%rd123];
	add.s32 	%r550, %r418, %r416;
	add.s32 	%r539, %r539, 1024;
$L__BB9_14:
	setp.eq.s32 	%p31, %r35, 0;
	@%p31 bra 	$L__BB9_17;
	add.s32 	%r548, %r539, %r556;
	neg.s32 	%r547, %r35;
$L__BB9_16:
	.pragma "nounroll";
	mul.wide.u32 	%rd124, %r548, 4;
	add.s64 	%rd125, %rd1, %rd124;
	ld.global.u32 	%r419, [%rd125];
	add.s32 	%r550, %r419, %r550;
	add.s32 	%r548, %r548, 256;
	add.s32 	%r547, %r547, 1;
	setp.ne.s32 	%p32, %r547, 0;
	@%p32 bra 	$L__BB9_16;
$L__BB9_17:
	setp.lt.u32 	%p33, %r6, 256;
	@%p33 bra 	$L__BB9_22;
	// begin inline asm
	mov.u32 %r483, %laneid;
	// end inline asm
	mov.b32 	%r486, 1;
	mov.b32 	%r507, 31;
	mov.b32 	%r508, -1;
	// begin inline asm
	shfl.sync.down.b32 %r484, %r550, %r486, %r507, %r508;
	// end inline asm
	setp.gt.s32 	%p49, %r483, 30;
	selp.b32 	%r509, 0, %r484, %p49;
	add.s32 	%r490, %r509, %r550;
	mov.b32 	%r491, 2;
	// begin inline asm
	shfl.sync.down.b32 %r489, %r490, %r491, %r507, %r508;
	// end inline asm
	setp.gt.s32 	%p50, %r483, 29;
	selp.b32 	%r510, 0, %r489, %p50;
	add.s32 	%r495, %r490, %r510;
	mov.b32 	%r496, 4;
	// begin inline asm
	shfl.sync.down.b32 %r494, %r495, %r496, %r507, %r508;
	// end inline asm
	setp.gt.s32 	%p51, %r483, 27;
	selp.b32 	%r511, 0, %r494, %p51;
	add.s32 	%r500, %r495, %r511;
	mov.b32 	%r501, 8;
	// begin inline asm
	shfl.sync.down.b32 %r499, %r500, %r501, %r507, %r508;
	// end inline asm
	setp.gt.s32 	%p52, %r483, 23;
	selp.b32 	%r512, 0, %r499, %p52;
	add.s32 	%r505, %r500, %r512;
	mov.b32 	%r506, 16;
	// begin inline asm
	shfl.sync.down.b32 %r504, %r505, %r506, %r507, %r508;
	// end inline asm
	setp.gt.s32 	%p53, %r483, 15;
	selp.b32 	%r513, 0, %r504, %p53;
	add.s32 	%r574, %r505, %r513;
	setp.ne.s32 	%p54, %r483, 0;
	@%p54 bra 	$L__BB9_20;
	shr.u32 	%r514, %r7, 3;
	and.b32  	%r515, %r514, 124;
	mov.u32 	%r516, _ZZN3cub18CUB_300001_SM_10006detail6reduce18DeviceReduceKernelINS2_10policy_hubIijN4cuda3std3__44plusIiEEE10Policy1000EN6thrust24THRUST_300001_SM_1000_NS10device_ptrIiEEjS9_iNS7_10__identityEEEvT0_PT3_T1_NS0_13GridEvenShareISK_EET2_T4_E12temp_storage;
	add.s32 	%r517, %r516, %r515;
	st.shared.u32 	[%r517+8], %r574;
$L__BB9_20:
	bar.sync 	0;
	setp.ne.s32 	%p55, %r7, 0;
	@%p55 bra 	$L__BB9_48;
	ld.shared.u32 	%r518, [_ZZN3cub18CUB_300001_SM_10006detail6reduce18DeviceReduceKernelINS2_10policy_hubIijN4cuda3std3__44plusIiEEE10Policy1000EN6thrust24THRUST_300001_SM_1000_NS10device_ptrIiEEjS9_iNS7_10__identityEEEvT0_PT3_T1_NS0_13GridEvenShareISK_EET2_T4_E12temp_storage+12];
	add.s32 	%r519, %r518, %r574;
	ld.shared.u32 	%r520, [_ZZN3cub18CUB_300001_SM_10006detail6reduce18DeviceReduceKernelINS2_10policy_hubIijN4cuda3std3__44plusIiEEE10Policy1000EN6thrust24THRUST_300001_SM_1000_NS10device_ptrIiEEjS9_iNS7_10__identityEEEvT0_PT3_T1_NS0_13GridEvenShareISK_EET2_T4_E12temp_storage+16];
	add.s32 	%r521, %r519, %r520;
	ld.shared.u32 	%r522, [_ZZN3cub18CUB_300001_SM_10006detail6reduce18DeviceReduceKernelINS2_10policy_hubIijN4cuda3std3__44plusIiEEE10Policy1000EN6thrust24THRUST_300001_SM_1000_NS10device_ptrIiEEjS9_iNS7_10__identityEEEvT0_PT3_T1_NS0_13GridEvenShareISK_EET2_T4_E12temp_storage+20];
	add.s32 	%r523, %r521, %r522;
	ld.shared.u32 	%r524, [_ZZN3cub18CUB_300001_SM_10006detail6reduce18DeviceReduceKernelINS2_10policy_hubIijN4cuda3std3__44plusIiEEE10Policy1000EN6thrust24THRUST_300001_SM_1000_NS10device_ptrIiEEjS9_iNS7_10__identityEEEvT0_PT3_T1_NS0_13GridEvenShareISK_EET2_T4_E12temp_storage+24];
	add.s32 	%r525, %r523, %r524;
	ld.shared.u32 	%r526, [_ZZN3cub18CUB_300001_SM_10006detail6reduce18DeviceReduceKernelINS2_10policy_hubIijN4cuda3std3__44plusIiEEE10Policy1000EN6thrust24THRUST_300001_SM_1000_NS10device_ptrIiEEjS9_iNS7_10__identityEEEvT0_PT3_T1_NS0_13GridEvenShareISK_EET2_T4_E12temp_storage+28];
	add.s32 	%r527, %r525, %r526;
	ld.shared.u32 	%r528, [_ZZN3cub18CUB_300001_SM_10006detail6reduce18DeviceReduceKernelINS2_10policy_hubIijN4cuda3std3__44plusIiEEE10Policy1000EN6thrust24THRUST_300001_SM_1000_NS10device_ptrIiEEjS9_iNS7_10__identityEEEvT0_PT3_T1_NS0_13GridEvenShareISK_EET2_T4_E12temp_storage+32];
	add.s32 	%r529, %r527, %r528;
	ld.shared.u32 	%r530, [_ZZN3cub18CUB_300001_SM_10006detail6reduce18DeviceReduceKernelINS2_10policy_hubIijN4cuda3std3__44plusIiEEE10Policy1000EN6thrust24THRUST_300001_SM_1000_NS10device_ptrIiEEjS9_iNS7_10__identityEEEvT0_PT3_T1_NS0_13GridEvenShareISK_EET2_T4_E12temp_storage+36];
	add.s32 	%r574, %r529, %r530;
	bra.uni 	$L__BB9_48;
$L__BB9_22:
	// begin inline asm
	mov.u32 %r420, %laneid;
	// end inline asm
	and.b32  	%r446, %r7, 992;
	add.s32 	%r447, %r446, 32;
	setp.gt.u32 	%p34, %r447, %r6;
	not.b32 	%r448, %r446;
	add.s32 	%r449, %r6, %r448;
	selp.b32 	%r444, %r449, 31, %p34;
	mov.b32 	%r423, 1;
	mov.b32 	%r445, -1;
	// begin inline asm
	shfl.sync.down.b32 %r421, %r550, %r423, %r444, %r445;
	// end inline asm
	setp.lt.s32 	%p35, %r420, %r444;
	selp.b32 	%r450, %r421, 0, %p35;
	add.s32 	%r427, %r450, %r550;
	mov.b32 	%r428, 2;
	// begin inline asm
	shfl.sync.down.b32 %r426, %r427, %r428, %r444, %r445;
	// end inline asm
	add.s32 	%r451, %r420, 2;
	setp.gt.s32 	%p36, %r451, %r444;
	selp.b32 	%r452, 0, %r426, %p36;
	add.s32 	%r432, %r427, %r452;
	mov.b32 	%r433, 4;
	// begin inline asm
	shfl.sync.down.b32 %r431, %r432, %r433, %r444, %r445;
	// end inline asm
	add.s32 	%r453, %r420, 4;
	setp.gt.s32 	%p37, %r453, %r444;
	selp.b32 	%r454, 0, %r431, %p37;
	add.s32 	%r437, %r432, %r454;
	mov.b32 	%r438, 8;
	// begin inline asm
	shfl.sync.down.b32 %r436, %r437, %r438, %r444, %r445;
	// end inline asm
	add.s32 	%r455, %r420, 8;
	setp.gt.s32 	%p38, %r455, %r444;
	selp.b32 	%r456, 0, %r436, %p38;
	add.s32 	%r442, %r437, %r456;
	mov.b32 	%r443, 16;
	// begin inline asm
	shfl.sync.down.b32 %r441, %r442, %r443, %r444, %r445;
	// end inline asm
	add.s32 	%r457, %r420, 16;
	setp.gt.s32 	%p39, %r457, %r444;
	selp.b32 	%r458, 0, %r441, %p39;
	add.s32 	%r574, %r442, %r458;
	setp.ne.s32 	%p40, %r420, 0;
	@%p40 bra 	$L__BB9_24;
	shr.u32 	%r459, %r7, 3;
	and.b32  	%r460, %r459, 124;
	mov.u32 	%r461, _ZZN3cub18CUB_300001_SM_10006detail6reduce18DeviceReduceKernelINS2_10policy_hubIijN4cuda3std3__44plusIiEEE10Policy1000EN6thrust24THRUST_300001_SM_1000_NS10device_ptrIiEEjS9_iNS7_10__identityEEEvT0_PT3_T1_NS0_13GridEvenShareISK_EET2_T4_E12temp_storage;
	add.s32 	%r462, %r461, %r460;
	st.shared.u32 	[%r462+8], %r574;
$L__BB9_24:
	bar.sync 	0;
	setp.ne.s32 	%p41, %r7, 0;
	@%p41 bra 	$L__BB9_48;
	setp.gt.u32 	%p42, %r6, 32;
	ld.shared.u32 	%r463, [_ZZN3cub18CUB_300001_SM_10006detail6reduce18DeviceReduceKernelINS2_10policy_hubIijN4cuda3std3__44plusIiEEE10Policy1000EN6thrust24THRUST_300001_SM_1000_NS10device_ptrIiEEjS9_iNS7_10__identityEEEvT0_PT3_T1_NS0_13GridEvenShareISK_EET2_T4_E12temp_storage+12];
	selp.b32 	%r464, %r463, 0, %p42;
	add.s32 	%r465, %r464, %r574;
	setp.gt.u32 	%p43, %r6, 64;
	ld.shared.u32 	%r466, [_ZZN3cub18CUB_300001_SM_10006detail6reduce18DeviceReduceKernelINS2_10policy_hubIijN4cuda3std3__44plusIiEEE10Policy1000EN6thrust24THRUST_300001_SM_1000_NS10device_ptrIiEEjS9_iNS7_10__identityEEEvT0_PT3_T1_NS0_13GridEvenShareISK_EET2_T4_E12temp_storage+16];
	selp.b32 	%r467, %r466, 0, %p43;
	add.s32 	%r468, %r465, %r467;
	setp.gt.u32 	%p44, %r6, 96;
	ld.shared.u32 	%r469, [_ZZN3cub18CUB_300001_SM_10006detail6reduce18DeviceReduceKernelINS2_10policy_hubIijN4cuda3std3__44plusIiEEE10Policy1000EN6thrust24THRUST_300001_SM_1000_NS10device_ptrIiEEjS9_iNS7_10__identityEEEvT0_PT3_T1_NS0_13GridEvenShareISK_EET2_T4_E12temp_storage+20];
	selp.b32 	%r470, %r469, 0, %p44;
	add.s32 	%r471, %r468, %r470;
	setp.gt.u32 	%p45, %r6, 128;
	ld.shared.u32 	%r472, [_ZZN3cub18CUB_300001_SM_10006detail6reduce18DeviceReduceKernelINS2_10policy_hubIijN4cuda3std3__44plusIiEEE10Policy1000EN6thrust24THRUST_300001_SM_1000_NS10device_ptrIiEEjS9_iNS7_10__identityEEEvT0_PT3_T1_NS0_13GridEvenShareISK_EET2_T4_E12temp_storage+24];
	selp.b32 	%r473, %r472, 0, %p45;
	add.s32 	%r474, %r471, %r473;
	setp.gt.u32 	%p46, %r6, 160;
	ld.shared.u32 	%r475, [_ZZN3cub18CUB_300001_SM_10006detail6reduce18DeviceReduceKernelINS2_10policy_hubIijN4cuda3std3__44plusIiEEE10Policy1000EN6thrust24THRUST_300001_SM_1000_NS10device_ptrIiEEjS9_iNS7_10__identityEEEvT0_PT3_T1_NS0_13GridEvenShareISK_EET2_T4_E12temp_storage+28];
	selp.b32 	%r476, %r475, 0, %p46;
	add.s32 	%r477, %r474, %r476;
	setp.gt.u32 	%p47, %r6, 192;
	ld.shared.u32 	%r478, [_ZZN3cub18CUB_300001_SM_10006detail6reduce18DeviceReduceKernelINS2_10policy_hubIijN4cuda3std3__44plusIiEEE10Policy1000EN6thrust24THRUST_300001_SM_1000_NS10device_ptrIiEEjS9_iNS7_10__identityEEEvT0_PT3_T1_NS0_13GridEvenShareISK_EET2_T4_E12temp_storage+32];
	selp.b32 	%r479, %r478, 0, %p47;
	add.s32 	%r480, %r477, %r479;
	setp.gt.u32 	%p48, %r6, 224;
	ld.shared.u32 	%r481, [_ZZN3cub18CUB_300001_SM_10006detail6reduce18DeviceReduceKernelINS2_10policy_hubIijN4cuda3std3__44plusIiEEE10Policy1000EN6thrust24THRUST_300001_SM_1000_NS10device_ptrIiEEjS9_iNS7_10__identityEEEvT0_PT3_T1_NS0_13GridEvenShareISK_EET2_T4_E12temp_storage+36];
	selp.b32 	%r482, %r481, 0, %p48;
	add.s32 	%r574, %r480, %r482;
	bra.uni 	$L__BB9_48;
$L__BB9_26:
	mov.u32 	%r54, %tid.x;
	add.s32 	%r110, %r54, %r556;
	mul.wide.u32 	%rd4, %r110, 4;
	add.s64 	%rd5, %rd1, %rd4;
	ld.global.u32 	%r111, [%rd5];
	ld.global.u32 	%r112, [%rd5+1024];
	ld.global.u32 	%r113, [%rd5+2048];
	ld.global.u32 	%r114, [%rd5+3072];
	ld.global.u32 	%r115, [%rd5+4096];
	ld.global.u32 	%r116, [%rd5+5120];
	ld.global.u32 	%r117, [%rd5+6144];
	ld.global.u32 	%r118, [%rd5+7168];
	ld.global.u32 	%r119, [%rd5+8192];
	ld.global.u32 	%r120, [%rd5+9216];
	ld.global.u32 	%r121, [%rd5+10240];
	ld.global.u32 	%r122, [%rd5+11264];
	ld.global.u32 	%r123, [%rd5+12288];
	ld.global.u32 	%r124, [%rd5+13312];
	ld.global.u32 	%r125, [%rd5+14336];
	ld.global.u32 	%r126, [%rd5+15360];
	add.s32 	%r127, %r112, %r111;
	add.s32 	%r128, %r113, %r127;
	add.s32 	%r129, %r114, %r128;
	add.s32 	%r130, %r115, %r129;
	add.s32 	%r131, %r116, %r130;
	add.s32 	%r132, %r117, %r131;
	add.s32 	%r133, %r118, %r132;
	add.s32 	%r134, %r119, %r133;
	add.s32 	%r135, %r120, %r134;
	add.s32 	%r136, %r121, %r135;
	add.s32 	%r137, %r122, %r136;
	add.s32 	%r138, %r123, %r137;
	add.s32 	%r139, %r124, %r138;
	add.s32 	%r140, %r125, %r139;
	add.s32 	%r573, %r126, %r140;
	setp.lt.u32 	%p2, %r6, %r4;
	@%p2 bra 	$L__BB9_44;
	add.s32 	%r56, %r4, %r556;
	not.b32 	%r142, %r54;
	add.s32 	%r143, %r142, %r1;
	sub.s32 	%r144, %r143, %r4;
	sub.s32 	%r552, %r144, %r556;
	add.s32 	%r145, %r56, %r54;
	add.s32 	%r551, %r145, 2048;
	mov.b32 	%r554, 0;
	mov.u32 	%r553, %r56;
$L__BB9_28:
	add.s32 	%r556, %r556, %r4;
	add.s32 	%r147, %r1, -4096;
	setp.gt.u32 	%p3, %r556, %r147;
	@%p3 bra 	$L__BB9_30;
	add.s32 	%r148, %r54, %r556;
	mul.wide.u32 	%rd6, %r148, 4;
	add.s64 	%rd7, %rd1, %rd6;
	ld.global.u32 	%r149, [%rd7];
	ld.global.u32 	%r150, [%rd7+1024];
	ld.global.u32 	%r151, [%rd7+2048];
	ld.global.u32 	%r152, [%rd7+3072];
	ld.global.u32 	%r153, [%rd7+4096];
	ld.global.u32 	%r154, [%rd7+5120];
	ld.global.u32 	%r155, [%rd7+6144];
	ld.global.u32 	%r156, [%rd7+7168];
	ld.global.u32 	%r157, [%rd7+8192];
	ld.global.u32 	%r158, [%rd7+9216];
	ld.global.u32 	%r159, [%rd7+10240];
	ld.global.u32 	%r160, [%rd7+11264];
	ld.global.u32 	%r161, [%rd7+12288];
	ld.global.u32 	%r162, [%rd7+13312];
	ld.global.u32 	%r163, [%rd7+14336];
	ld.global.u32 	%r164, [%rd7+15360];
	add.s32 	%r165, %r149, %r573;
	add.s32 	%r166, %r150, %r165;
	add.s32 	%r167, %r151, %r166;
	add.s32 	%r168, %r152, %r167;
	add.s32 	%r169, %r153, %r168;
	add.s32 	%r170, %r154, %r169;
	add.s32 	%r171, %r155, %r170;
	add.s32 	%r172, %r156, %r171;
	add.s32 	%r173, %r157, %r172;
	add.s32 	%r174, %r158, %r173;
	add.s32 	%r175, %r159, %r174;
	add.s32 	%r176, %r160, %r175;
	add.s32 	%r177, %r161, %r176;
	add.s32 	%r178, %r162, %r177;
	add.s32 	%r179, %r163, %r178;
	add.s32 	%r573, %r164, %r179;
	sub.s32 	%r180, %r1, %r556;
	setp.lt.u32 	%p4, %r180, %r4;
	add.s32 	%r554, %r554, 1;
	add.s32 	%r553, %r553, %r4;
	sub.s32 	%r552, %r552, %r4;
	add.s32 	%r551, %r551, %r4;
	@%p4 bra 	$L__BB9_44;
	bra.uni 	$L__BB9_28;
$L__BB9_30:
	setp.le.u32 	%p5, %r1, %r556;
	sub.s32 	%r182, %r1, %r556;
	setp.ge.s32 	%p6, %r54, %r182;
	or.pred  	%p7, %p5, %p6;
	@%p7 bra 	$L__BB9_44;
	not.b32 	%r185, %r54;
	add.s32 	%r186, %r1, %r185;
	sub.s32 	%r187, %r186, %r56;
	mul.lo.s32 	%r188, %r2, %r554;
	shl.b32 	%r189, %r188, 12;
	sub.s32 	%r190, %r187, %r189;
	shr.u32 	%r191, %r190, 8;
	add.s32 	%r71, %r191, 1;
	and.b32  	%r72, %r71, 15;
	setp.lt.u32 	%p8, %r190, 3840;
	mov.u32 	%r565, %r54;
	@%p8 bra 	$L__BB9_35;
	or.b32  	%r559, %r54, 2048;
	shr.u32 	%r192, %r552, 8;
	add.s32 	%r193, %r192, 1;
	and.b32  	%r194, %r193, 33554416;
	neg.s32 	%r557, %r194;
$L__BB9_33:
	.pragma "nounroll";
	add.s32 	%r195, %r551, -2048;
	mul.wide.u32 	%rd8, %r195, 4;
	add.s64 	%rd9, %rd1, %rd8;
	ld.global.u32 	%r196, [%rd9];
	add.s32 	%r197, %r196, %r573;
	add.s32 	%r198, %r551, -1792;
	mul.wide.u32 	%rd10, %r198, 4;
	add.s64 	%rd11, %rd1, %rd10;
	ld.global.u32 	%r199, [%rd11];
	add.s32 	%r200, %r199, %r197;
	add.s32 	%r201, %r551, -1536;
	mul.wide.u32 	%rd12, %r201, 4;
	add.s64 	%rd13, %rd1, %rd12;
	ld.global.u32 	%r202, [%rd13];
	add.s32 	%r203, %r202, %r200;
	add.s32 	%r204, %r551, -1280;
	mul.wide.u32 	%rd14, %r204, 4;
	add.s64 	%rd15, %rd1, %rd14;
	ld.global.u32 	%r205, [%rd15];
	add.s32 	%r206, %r205, %r203;
	add.s32 	%r207, %r551, -1024;
	mul.wide.u32 	%rd16, %r207, 4;
	add.s64 	%rd17, %rd1, %rd16;
	ld.global.u32 	%r208, [%rd17];
	add.s32 	%r209, %r208, %r206;
	add.s32 	%r210, %r551, -768;
	mul.wide.u32 	%rd18, %r210, 4;
	add.s64 	%rd19, %rd1, %rd18;
	ld.global.u32 	%r211, [%rd19];
	add.s32 	%r212, %r211, %r209;
	add.s32 	%r213, %r551, -512;
	mul.wide.u32 	%rd20, %r213, 4;
	add.s64 	%rd21, %rd1, %rd20;
	ld.global.u32 	%r214, [%rd21];
	add.s32 	%r215, %r214, %r212;
	add.s32 	%r216, %r551, 1792;
	add.s32 	%r217, %r551, -256;
	mul.wide.u32 	%rd22, %r217, 4;
	add.s64 	%rd23, %rd1, %rd22;
	ld.global.u32 	%r218, [%rd23];
	add.s32 	%r219, %r218, %r215;
	mul.wide.u32 	%rd24, %r551, 4;
	add.s64 	%rd25, %rd1, %rd24;
	ld.global.u32 	%r220, [%rd25];
	add.s32 	%r221, %r220, %r219;
	add.s32 	%r222, %r551, 256;
	mul.wide.u32 	%rd26, %r222, 4;
	add.s64 	%rd27, %rd1, %rd26;
	ld.global.u32 	%r223, [%rd27];
	add.s32 	%r224, %r223, %r221;
	add.s32 	%r225, %r551, 512;
	mul.wide.u32 	%rd28, %r225, 4;
	add.s64 	%rd29, %rd1, %rd28;
	ld.global.u32 	%r226, [%rd29];
	add.s32 	%r227, %r226, %r224;
	add.s32 	%r228, %r551, 768;
	mul.wide.u32 	%rd30, %r228, 4;
	add.s64 	%rd31, %rd1, %rd30;
	ld.global.u32 	%r229, [%rd31];
	add.s32 	%r230, %r229, %r227;
	add.s32 	%r231, %r551, 1024;
	mul.wide.u32 	%rd32, %r231, 4;
	add.s64 	%rd33, %rd1, %rd32;
	ld.global.u32 	%r232, [%rd33];
	add.s32 	%r233, %r232, %r230;
	add.s32 	%r234, %r551, 1280;
	mul.wide.u32 	%rd34, %r234, 4;
	add.s64 	%rd35, %rd1, %rd34;
	ld.global.u32 	%r235, [%rd35];
	add.s32 	%r236, %r235, %r233;
	add.s32 	%r237, %r551, 1536;
	mul.wide.u32 	%rd36, %r237, 4;
	add.s64 	%rd37, %rd1, %rd36;
	ld.global.u32 	%r238, [%rd37];
	add.s32 	%r239, %r238, %r236;
	mul.wide.u32 	%rd38, %r216, 4;
	add.s64 	%rd39, %rd1, %rd38;
	ld.global.u32 	%r240, [%rd39];
	add.s32 	%r573, %r240, %r239;
	add.s32 	%r559, %r559, 4096;
	add.s32 	%r551, %r551, 4096;
	add.s32 	%r557, %r557, 16;
	setp.ne.s32 	%p9, %r557, 0;
	@%p9 bra 	$L__BB9_33;
	add.s32 	%r565, %r559, -2048;
$L__BB9_35:
	setp.eq.s32 	%p10, %r72, 0;
	@%p10 bra 	$L__BB9_44;
	and.b32  	%r87, %r71, 7;
	setp.lt.u32 	%p11, %r72, 8;
	@%p11 bra 	$L__BB9_38;
	add.s32 	%r242, %r565, %r556;
	mul.wide.u32 	%rd40, %r242, 4;
	add.s64 	%rd41, %rd1, %rd40;
	ld.global.u32 	%r243, [%rd41];
	add.s32 	%r244, %r243, %r573;
	add.s32 	%r245, %r242, 256;
	mul.wide.u32 	%rd42, %r245, 4;
	add.s64 	%rd43, %rd1, %rd42;
	ld.global.u32 	%r246, [%rd43];
	add.s32 	%r247, %r246, %r244;
	add.s32 	%r248, %r242, 512;
	mul.wide.u32 	%rd44, %r248, 4;
	add.s64 	%rd45, %rd1, %rd44;
	ld.global.u32 	%r249, [%rd45];
	add.s32 	%r250, %r249, %r247;
	add.s32 	%r251, %r242, 768;
	mul.wide.u32 	%rd46, %r251, 4;
	add.s64 	%rd47, %rd1, %rd46;
	ld.global.u32 	%r252, [%rd47];
	add.s32 	%r253, %r252, %r250;
	add.s32 	%r254, %r242, 1024;
	mul.wide.u32 	%rd48, %r254, 4;
	add.s64 	%rd49, %rd1, %rd48;
	ld.global.u32 	%r255, [%rd49];
	add.s32 	%r256, %r255, %r253;
	add.s32 	%r257, %r242, 1280;
	mul.wide.u32 	%rd50, %r257, 4;
	add.s64 	%rd51, %rd1, %rd50;
	ld.global.u32 	%r258, [%rd51];
	add.s32 	%r259, %r258, %r256;
	add.s32 	%r260, %r242, 1536;
	mul.wide.u32 	%rd52, %r260, 4;
	add.s64 	%rd53, %rd1, %rd52;
	ld.global.u32 	%r261, [%rd53];
	add.s32 	%r262, %r261, %r259;
	add.s32 	%r263, %r242, 1792;
	mul.wide.u32 	%rd54, %r263, 4;
	add.s64 	%rd55, %rd1, %rd54;
	ld.global.u32 	%r264, [%rd55];
	add.s32 	%r573, %r264, %r262;
	add.s32 	%r565, %r565, 2048;
$L__BB9_38:
	setp.eq.s32 	%p12, %r87, 0;
	@%p12 bra 	$L__BB9_44;
	setp.lt.u32 	%p13, %r87, 4;
	@%p13 bra 	$L__BB9_41;
	add.s32 	%r266, %r565, %r556;
	mul.wide.u32 	%rd56, %r266, 4;
	add.s64 	%rd57, %rd1, %rd56;
	ld.global.u32 	%r267, [%rd57];
	add.s32 	%r268, %r267, %r573;
	add.s32 	%r269, %r266, 256;
	mul.wide.u32 	%rd58, %r269, 4;
	add.s64 	%rd59, %rd1, %rd58;
	ld.global.u32 	%r270, [%rd59];
	add.s32 	%r271, %r270, %r268;
	add.s32 	%r272, %r266, 512;
	mul.wide.u32 	%rd60, %r272, 4;
	add.s64 	%rd61, %rd1, %rd60;
	ld.global.u32 	%r273, [%rd61];
	add.s32 	%r274, %r273, %r271;
	add.s32 	%r275, %r266, 768;
	mul.wide.u32 	%rd62, %r275, 4;
	add.s64 	%rd63, %rd1, %rd62;
	ld.global.u32 	%r276, [%rd63];
	add.s32 	%r573, %r276, %r274;
	add.s32 	%r565, %r565, 1024;
$L__BB9_41:
	and.b32  	%r277, %r71, 3;
	setp.eq.s32 	%p14, %r277, 0;
	@%p14 bra 	$L__BB9_44;
	add.s32 	%r571, %r565, %r553;
	cvt.u16.u32 	%rs1, %r552;
	shr.u16 	%rs2, %rs1, 8;
	add.s16 	%rs3, %rs2, 1;
	cvt.u32.u16 	%r278, %rs3;
	and.b32  	%r279, %r278, 3;
	neg.s32 	%r570, %r279;
$L__BB9_43:
	.pragma "nounroll";
	mul.wide.u32 	%rd64, %r571, 4;
	add.s64 	%rd65, %rd1, %rd64;
	ld.global.u32 	%r280, [%rd65];
	add.s32 	%r573, %r280, %r573;
	add.s32 	%r571, %r571, 256;
	add.s32 	%r570, %r570, 1;
	setp.ne.s32 	%p15, %r570, 0;
	@%p15 bra 	$L__BB9_43;
$L__BB9_44:
	// begin inline asm
	mov.u32 %r281, %laneid;
	// end inline asm
	mov.b32 	%r284, 1;
	mov.b32 	%r305, 31;
	mov.b32 	%r306, -1;
	// begin inline asm
	shfl.sync.down.b32 %r282, %r573, %r284, %r305, %r306;
	// end inline asm
	setp.gt.s32 	%p16, %r281, 30;
	selp.b32 	%r307, 0, %r282, %p16;
	add.s32 	%r288, %r307, %r573;
	mov.b32 	%r289, 2;
	// begin inline asm
	shfl.sync.down.b32 %r287, %r288, %r289, %r305, %r306;
	// end inline asm
	setp.gt.s32 	%p17, %r281, 29;
	selp.b32 	%r308, 0, %r287, %p17;
	add.s32 	%r293, %r288, %r308;
	mov.b32 	%r294, 4;
	// begin inline asm
	shfl.sync.down.b32 %r292, %r293, %r294, %r305, %r306;
	// end inline asm
	setp.gt.s32 	%p18, %r281, 27;
	selp.b32 	%r309, 0, %r292, %p18;
	add.s32 	%r298, %r293, %r309;
	mov.b32 	%r299, 8;
	// begin inline asm
	shfl.sync.down.b32 %r297, %r298, %r299, %r305, %r306;
	// end inline asm
	setp.gt.s32 	%p19, %r281, 23;
	selp.b32 	%r310, 0, %r297, %p19;
	add.s32 	%r303, %r298, %r310;
	mov.b32 	%r304, 16;
	// begin inline asm
	shfl.sync.down.b32 %r302, %r303, %r304, %r305, %r306;
	// end inline asm
	setp.gt.s32 	%p20, %r281, 15;
	selp.b32 	%r311, 0, %r302, %p20;
	add.s32 	%r574, %r303, %r311;
	setp.ne.s32 	%p21, %r281, 0;
	@%p21 bra 	$L__BB9_46;
	shr.u32 	%r312, %r54, 3;
	and.b32  	%r313, %r312, 124;
	mov.u32 	%r314, _ZZN3cub18CUB_300001_SM_10006detail6reduce18DeviceReduceKernelINS2_10policy_hubIijN4cuda3std3__44plusIiEEE10Policy1000EN6thrust24THRUST_300001_SM_1000_NS10device_ptrIiEEjS9_iNS7_10__identityEEEvT0_PT3_T1_NS0_13GridEvenShareISK_EET2_T4_E12temp_storage;
	add.s32 	%r315, %r314, %r313;
	st.shared.u32 	[%r315+8], %r574;
$L__BB9_46:
	bar.sync 	0;
	setp.ne.s32 	%p22, %r54, 0;
	@%p22 bra 	$L__BB9_48;
	ld.shared.u32 	%r316, [_ZZN3cub18CUB_300001_SM_10006detail6reduce18DeviceReduceKernelINS2_10policy_hubIijN4cuda3std3__44plusIiEEE10Policy1000EN6thrust24THRUST_300001_SM_1000_NS10device_ptrIiEEjS9_iNS7_10__identityEEEvT0_PT3_T1_NS0_13GridEvenShareISK_EET2_T4_E12temp_storage+12];
	add.s32 	%r317, %r316, %r574;
	ld.shared.u32 	%r318, [_ZZN3cub18CUB_300001_SM_10006detail6reduce18DeviceReduceKernelINS2_10policy_hubIijN4cuda3std3__44plusIiEEE10Policy1000EN6thrust24THRUST_300001_SM_1000_NS10device_ptrIiEEjS9_iNS7_10__identityEEEvT0_PT3_T1_NS0_13GridEvenShareISK_EET2_T4_E12temp_storage+16];
	add.s32 	%r319, %r317, %r318;
	ld.shared.u32 	%r320, [_ZZN3cub18CUB_300001_SM_10006detail6reduce18DeviceReduceKernelINS2_10policy_hubIijN4cuda3std3__44plusIiEEE10Policy1000EN6thrust24THRUST_300001_SM_1000_NS10device_ptrIiEEjS9_iNS7_10__identityEEEvT0_PT3_T1_NS0_13GridEvenShareISK_EET2_T4_E12temp_storage+20];
	add.s32 	%r321, %r319, %r320;
	ld.shared.u32 	%r322, [_ZZN3cub18CUB_300001_SM_10006detail6reduce18DeviceReduceKernelINS2_10policy_hubIijN4cuda3std3__44plusIiEEE10Policy1000EN6thrust24THRUST_300001_SM_1000_NS10device_ptrIiEEjS9_iNS7_10__identityEEEvT0_PT3_T1_NS0_13GridEvenShareISK_EET2_T4_E12temp_storage+24];
	add.s32 	%r323, %r321, %r322;
	ld.shared.u32 	%r324, [_ZZN3cub18CUB_300001_SM_10006detail6reduce18DeviceReduceKernelINS2_10policy_hubIijN4cuda3std3__44plusIiEEE10Policy1000EN6thrust24THRUST_300001_SM_1000_NS10device_ptrIiEEjS9_iNS7_10__identityEEEvT0_PT3_T1_NS0_13GridEvenShareISK_EET2_T4_E12temp_storage+28];
	add.s32 	%r325, %r323, %r324;
	ld.shared.u32 	%r326, [_ZZN3cub18CUB_300001_SM_10006detail6reduce18DeviceReduceKernelINS2_10policy_hubIijN4cuda3std3__44plusIiEEE10Policy1000EN6thrust24THRUST_300001_SM_1000_NS10device_ptrIiEEjS9_iNS7_10__identityEEEvT0_PT3_T1_NS0_13GridEvenShareISK_EET2_T4_E12temp_storage+32];
	add.s32 	%r327, %r325, %r326;
	ld.shared.u32 	%r328, [_ZZN3cub18CUB_300001_SM_10006detail6reduce18DeviceReduceKernelINS2_10policy_hubIijN4cuda3std3__44plusIiEEE10Policy1000EN6thrust24THRUST_300001_SM_1000_NS10device_ptrIiEEjS9_iNS7_10__identityEEEvT0_PT3_T1_NS0_13GridEvenShareISK_EET2_T4_E12temp_storage+36];
	add.s32 	%r574, %r327, %r328;
$L__BB9_48:
	mov.u32 	%r531, %tid.x;
	setp.ne.s32 	%p56, %r531, 0;
	@%p56 bra 	$L__BB9_50;
	ld.param.u64 	%rd129, [_ZN3cub18CUB_300001_SM_10006detail6reduce18DeviceReduceKernelINS2_10policy_hubIijN4cuda3std3__44plusIiEEE10Policy1000EN6thrust24THRUST_300001_SM_1000_NS10device_ptrIiEEjS9_iNS7_10__identityEEEvT0_PT3_T1_NS0_13GridEvenShareISK_EET2_T4__param_1];
	cvta.to.global.u64 	%rd126, %rd129;
	mul.wide.u32 	%rd127, %r3, 4;
	add.s64 	%rd128, %rd126, %rd127;
	st.global.u32 	[%rd128], %r574;
$L__BB9_50:
	ret;

}
	// .globl	_ZN3cub18CUB_300001_SM_10006detail6reduce28DeviceReduceSingleTileKernelINS2_10policy_hubIijN4cuda3std3__44plusIiEEE10Policy1000EPiSC_iS9_iiNS7_10__identityEEEvT0_T1_T2_T3_T4_T6_
.visible .entry _ZN3cub18CUB_300001_SM_10006detail6reduce28DeviceReduceSingleTileKernelINS2_10policy_hubIijN4cuda3std3__44plusIiEEE10Policy1000EPiSC_iS9_iiNS7_10__identityEEEvT0_T1_T2_T3_T4_T6_(
	.param .u64 .ptr .align 1 _ZN3cub18CUB_300001_SM_10006detail6reduce28DeviceReduceSingleTileKernelINS2_10policy_hubIijN4cuda3std3__44plusIiEEE10Policy1000EPiSC_iS9_iiNS7_10__identityEEEvT0_T1_T2_T3_T4_T6__param_0,
	.param .u64 .ptr .align 1 _ZN3cub18CUB_300001_SM_10006detail6reduce28DeviceReduceSingleTileKernelINS2_10policy_hubIijN4cuda3std3__44plusIiEEE10Policy1000EPiSC_iS9_iiNS7_10__identityEEEvT0_T1_T2_T3_T4_T6__param_1,
	.param .u32 _ZN3cub18CUB_300001_SM_10006detail6reduce28DeviceReduceSingleTileKernelINS2_10policy_hubIijN4cuda3std3__44plusIiEEE10Policy1000EPiSC_iS9_iiNS7_10__identityEEEvT0_T1_T2_T3_T4_T6__param_2,
	.param .align 1 .b8 _ZN3cub18CUB_300001_SM_10006detail6reduce28DeviceReduceSingleTileKernelINS2_10policy_hubIijN4cuda3std3__44plusIiEEE10Policy1000EPiSC_iS9_iiNS7_10__identityEEEvT0_T1_T2_T3_T4_T6__param_3[1],
	.param .u32 _ZN3cub18CUB_300001_SM_10006detail6reduce28DeviceReduceSingleTileKernelINS2_10policy_hubIijN4cuda3std3__44plusIiEEE10Policy1000EPiSC_iS9_iiNS7_10__identityEEEvT0_T1_T2_T3_T4_T6__param_4,
	.param .align 1 .b8 _ZN3cub18CUB_300001_SM_10006detail6reduce28DeviceReduceSingleTileKernelINS2_10policy_hubIijN4cuda3std3__44plusIiEEE10Policy1000EPiSC_iS9_iiNS7_10__identityEEEvT0_T1_T2_T3_T4_T6__param_5[1]
)
.maxntid 256
.minnctapersm 1
{
	.reg .pred 	%p<97>;
	.reg .b32 	%r<687>;
	.reg .b64 	%rd<125>;
	// demoted variable
	.shared .align 4 .b8 _ZZN3cub18CUB_300001_SM_10006detail6reduce28DeviceReduceSingleTileKernelINS2_10policy_hubIijN4cuda3std3__44plusIiEEE10Policy1000EPiSC_iS9_iiNS7_10__identityEEEvT0_T1_T2_T3_T4_T6_E12temp_storage[44];
	ld.param.u64 	%rd16, [_ZN3cub18CUB_300001_SM_10006detail6reduce28DeviceReduceSingleTileKernelINS2_10policy_hubIijN4cuda3std3__44plusIiEEE10Policy1000EPiSC_iS9_iiNS7_10__identityEEEvT0_T1_T2_T3_T4_T6__param_0];
	ld.param.u64 	%rd17, [_ZN3cub18CUB_300001_SM_10006detail6reduce28DeviceReduceSingleTileKernelINS2_10policy_hubIijN4cuda3std3__44plusIiEEE10Policy1000EPiSC_iS9_iiNS7_10__identityEEEvT0_T1_T2_T3_T4_T6__param_1];
	ld.param.u32 	%r120, [_ZN3cub18CUB_300001_SM_10006detail6reduce28DeviceReduceSingleTileKernelINS2_10policy_hubIijN4cuda3std3__44plusIiEEE10Policy1000EPiSC_iS9_iiNS7_10__identityEEEvT0_T1_T2_T3_T4_T6__param_2];
	ld.param.u32 	%r121, [_ZN3cub18CUB_300001_SM_10006detail6reduce28DeviceReduceSingleTileKernelINS2_10policy_hubIijN4cuda3std3__44plusIiEEE10Policy1000EPiSC_iS9_iiNS7_10__identityEEEvT0_T1_T2_T3_T4_T6__param_4];
	cvta.to.global.u64 	%rd1, %rd17;
	setp.ne.s32 	%p1, %r120, 0;
	@%p1 bra 	$L__BB10_3;
	mov.u32 	%r633, %tid.x;
	setp.ne.s32 	%p96, %r633, 0;
	@%p96 bra 	$L__BB10_74;
	st.global.u32 	[%rd1], %r121;
	bra.uni 	$L__BB10_74;
$L__BB10_3:
	and.b64  	%rd18, %rd16, 15;
	setp.ne.s64 	%p2, %rd18, 0;
	@%p2 bra 	$L__BB10_38;
	setp.gt.s32 	%p49, %r120, 4095;
	@%p49 bra 	$L__BB10_22;
	mov.u32 	%r1, %tid.x;
	setp.ge.s32 	%p66, %r1, %r120;
	mov.b32 	%r644, 0;
	mov.u32 	%r639, %r1;
	@%p66 bra 	$L__BB10_7;
	mul.wide.u32 	%rd113, %r1, 4;
	add.s64 	%rd112, %rd16, %rd113;
	// begin inline asm
	ld.global.nc.u32 %r644, [%rd112];
	// end inline asm
	add.s32 	%r639, %r1, 256;
$L__BB10_7:
	setp.ge.s32 	%p67, %r639, %r120;
	@%p67 bra 	$L__BB10_13;
	not.b32 	%r507, %r639;
	add.s32 	%r6, %r120, %r507;
	and.b32  	%r508, %r6, 768;
	setp.eq.s32 	%p68, %r508, 768;
	@%p68 bra 	$L__BB10_11;
	mul.wide.u32 	%rd114, %r639, 4;
	add.s64 	%rd121, %rd16, %rd114;
	shr.u32 	%r509, %r6, 8;
	add.s32 	%r510, %r509, 1;
	and.b32  	%r511, %r510, 3;
	neg.s32 	%r636, %r511;
$L__BB10_10:
	.pragma "nounroll";
	// begin inline asm
	ld.global.nc.u32 %r512, [%rd121];
	// end inline asm
	add.s32 	%r644, %r512, %r644;
	add.s32 	%r639, %r639, 256;
	add.s64 	%rd121, %rd121, 1024;
	add.s32 	%r636, %r636, 1;
	setp.ne.s32 	%p69, %r636, 0;
	@%p69 bra 	$L__BB10_10;
$L__BB10_11:
	setp.lt.u32 	%p70, %r6, 768;
	@%p70 bra 	$L__BB10_13;
$L__BB10_12:
	mul.wide.s32 	%rd120, %r639, 4;
	add.s64 	%rd116, %rd16, %rd120;
	// begin inline asm
	ld.global.nc.u32 %r513, [%rd116];
	// end inline asm
	add.s32 	%r517, %r513, %r644;
	add.s64 	%rd117, %rd116, 1024;
	// begin inline asm
	ld.global.nc.u32 %r514, [%rd117];
	// end inline asm
	add.s32 	%r518, %r514, %r517;
	add.s64 	%rd118, %rd116, 2048;
	// begin inline asm
	ld.global.nc.u32 %r515, [%rd118];
	// end inline asm
	add.s32 	%r519, %r515, %r518;
	add.s64 	%rd119, %rd116, 3072;
	// begin inline asm
	ld.global.nc.u32 %r516, [%rd119];
	// end inline asm
	add.s32 	%r644, %r516, %r519;
	add.s32 	%r639, %r639, 1024;
	setp.lt.s32 	%p71, %r639, %r120;
	@%p71 bra 	$L__BB10_12;
$L__BB10_13:
	setp.lt.s32 	%p72, %r120, 256;
	@%p72 bra 	$L__BB10_18;
	// begin inline asm
	mov.u32 %r583, %laneid;
	// end inline asm
	mov.b32 	%r586, 1;
	mov.b32 	%r607, 31;
	mov.b32 	%r608, -1;
	// begin inline asm
	shfl.sync.down.b32 %r584, %r644, %r586, %r607, %r608;
	// end inline asm
	setp.gt.s32 	%p88, %r583, 30;
	selp.b32 	%r609, 0, %r584, %p88;
	add.s32 	%r590, %r609, %r644;
	mov.b32 	%r591, 2;
	// begin inline asm
	shfl.sync.down.b32 %r589, %r590, %r591, %r607, %r608;
	// end inline asm
	setp.gt.s32 	%p89, %r583, 29;
	selp.b32 	%r610, 0, %r589, %p89;
	add.s32 	%r595, %r590, %r610;
	mov.b32 	%r596, 4;
	// begin inline asm
	shfl.sync.down.b32 %r594, %r595, %r596, %r607, %r608;
	// end inline asm
	setp.gt.s32 	%p90, %r583, 27;
	selp.b32 	%r611, 0, %r594, %p90;
	add.s32 	%r600, %r595, %r611;
	mov.b32 	%r601, 8;
	// begin inline asm
	shfl.sync.down.b32 %r599, %r600, %r601, %r607, %r608;
	// end inline asm
	setp.gt.s32 	%p91, %r583, 23;
	selp.b32 	%r612, 0, %r599, %p91;
	add.s32 	%r605, %r600, %r612;
	mov.b32 	%r606, 16;
	// begin inline asm
	shfl.sync.down.b32 %r604, %r605, %r606, %r607, %r608;
	// end inline asm
	setp.gt.s32 	%p92, %r583, 15;
	selp.b32 	%r613, 0, %r604, %p92;
	add.s32 	%r686, %r605, %r613;
	setp.ne.s32 	%p93, %r583, 0;
	@%p93 bra 	$L__BB10_16;
	shr.u32 	%r614, %r1, 3;
	and.b32  	%r615, %r614, 124;
	mov.u32 	%r616, _ZZN3cub18CUB_300001_SM_10006detail6reduce28DeviceReduceSingleTileKernelINS2_10policy_hubIijN4cuda3std3__44plusIiEEE10Policy1000EPiSC_iS9_iiNS7_10__identityEEEvT0_T1_T2_T3_T4_T6_E12temp_storage;
	add.s32 	%r617, %r616, %r615;
	st.shared.u32 	[%r617+8], %r686;
$L__BB10_16:
	bar.sync 	0;
	setp.ne.s32 	%p94, %r1, 0;
	@%p94 bra 	$L__BB10_72;
	ld.shared.u32 	%r618, [_ZZN3cub18CUB_300001_SM_10006detail6reduce28DeviceReduceSingleTileKernelINS2_10policy_hubIijN4cuda3std3__44plusIiEEE10Policy1000EPiSC_iS9_iiNS7_10__identityEEEvT0_T1_T2_T3_T4_T6_E12temp_storage+12];
	add.s32 	%r619, %r618, %r686;
	ld.shared.u32 	%r620, [_ZZN3cub18CUB_300001_SM_10006detail6reduce28DeviceReduceSingleTileKernelINS2_10policy_hubIijN4cuda3std3__44plusIiEEE10Policy1000EPiSC_iS9_iiNS7_10__identityEEEvT0_T1_T2_T3_T4_T6_E12temp_storage+16];
	add.s32 	%r621, %r619, %r620;
	ld.shared.u32 	%r622, [_ZZN3cub18CUB_300001_SM_10006detail6reduce28DeviceReduceSingleTileKernelINS2_10policy_hubIijN4cuda3std3__44plusIiEEE10Policy1000EPiSC_iS9_iiNS7_10__identityEEEvT0_T1_T2_T3_T4_T6_E12temp_storage+20];
	add.s32 	%r623, %r621, %r622;
	ld.shared.u32 	%r624, [_ZZN3cub18CUB_300001_SM_10006detail6reduce28DeviceReduceSingleTileKernelINS2_10policy_hubIijN4cuda3std3__44plusIiEEE10Policy1000EPiSC_iS9_iiNS7_10__identityEEEvT0_T1_T2_T3_T4_T6_E12temp_storage+24];
	add.s32 	%r625, %r623, %r624;
	ld.shared.u32 	%r626, [_ZZN3cub18CUB_300001_SM_10006detail6reduce28DeviceReduceSingleTileKernelINS2_10policy_hubIijN4cuda3std3__44plusIiEEE10Policy1000EPiSC_iS9_iiNS7_10__identityEEEvT0_T1_T2_T3_T4_T6_E12temp_storage+28];
	add.s32 	%r627, %r625, %r626;
	ld.shared.u32 	%r628, [_ZZN3cub18CUB_300001_SM_10006detail6reduce28DeviceReduceSingleTileKernelINS2_10policy_hubIijN4cuda3std3__44plusIiEEE10Policy1000EPiSC_iS9_iiNS7_10__identityEEEvT0_T1_T2_T3_T4_T6_E12temp_storage+32];
	add.s32 	%r629, %r627, %r628;
	ld.shared.u32 	%r630, [_ZZN3cub18CUB_300001_SM_10006detail6reduce28DeviceReduceSingleTileKernelINS2_10policy_hubIijN4cuda3std3__44plusIiEEE10Policy1000EPiSC_iS9_iiNS7_10__identityEEEvT0_T1_T2_T3_T4_T6_E12temp_storage+36];
	add.s32 	%r686, %r629, %r630;
	bra.uni 	$L__BB10_72;
$L__BB10_18:
	// begin inline asm
	mov.u32 %r520, %laneid;
	// end inline asm
	and.b32  	%r546, %r1, 992;
	add.s32 	%r547, %r546, 32;
	setp.gt.s32 	%p73, %r547, %r120;
	not.b32 	%r548, %r546;
	add.s32 	%r549, %r120, %r548;
	selp.b32 	%r544, %r549, 31, %p73;
	mov.b32 	%r523, 1;
	mov.b32 	%r545, -1;
	// begin inline asm
	shfl.sync.down.b32 %r521, %r644, %r523, %r544, %r545;
	// end inline asm
	setp.lt.s32 	%p74, %r520, %r544;
	selp.b32 	%r550, %r521, 0, %p74;
	add.s32 	%r527, %r550, %r644;
	mov.b32 	%r528, 2;
	// begin inline asm
	shfl.sync.down.b32 %r526, %r527, %r528, %r544, %r545;
	// end inline asm
	add.s32 	%r551, %r520, 2;
	setp.gt.s32 	%p75, %r551, %r544;
	selp.b32 	%r552, 0, %r526, %p75;
	add.s32 	%r532, %r527, %r552;
	mov.b32 	%r533, 4;
	// begin inline asm
	shfl.sync.down.b32 %r531, %r532, %r533, %r544, %r545;
	// end inline asm
	add.s32 	%r553, %r520, 4;
	setp.gt.s32 	%p76, %r553, %r544;
	selp.b32 	%r554, 0, %r531, %p76;
	add.s32 	%r537, %r532, %r554;
	mov.b32 	%r538, 8;
	// begin inline asm
	shfl.sync.down.b32 %r536, %r537, %r538, %r544, %r545;
	// end inline asm
	add.s32 	%r555, %r520, 8;
	setp.gt.s32 	%p77, %r555, %r544;
	selp.b32 	%r556, 0, %r536, %p77;
	add.s32 	%r542, %r537, %r556;
	mov.b32 	%r543, 16;
	// begin inline asm
	shfl.sync.down.b32 %r541, %r542, %r543, %r544, %r545;
	// end inline asm
	add.s32 	%r557, %r520, 16;
	setp.gt.s32 	%p78, %r557, %r544;
	selp.b32 	%r558, 0, %r541, %p78;
	add.s32 	%r686, %r542, %r558;
	setp.ne.s32 	%p79, %r520, 0;
	@%p79 bra 	$L__BB10_20;
	shr.u32 	%r559, %r1, 3;
	and.b32  	%r560, %r559, 124;
	mov.u32 	%r561, _ZZN3cub18CUB_300001_SM_10006detail6reduce28DeviceReduceSingleTileKernelINS2_10policy_hubIijN4cuda3std3__44plusIiEEE10Policy1000EPiSC_iS9_iiNS7_10__identityEEEvT0_T1_T2_T3_T4_T6_E12temp_storage;
	add.s32 	%r562, %r561, %r560;
	st.shared.u32 	[%r562+8], %r686;
$L__BB10_20:
	bar.sync 	0;
	setp.ne.s32 	%p80, %r1, 0;
	@%p80 bra 	$L__BB10_72;
	setp.gt.s32 	%p81, %r120, 32;
	ld.shared.u32 	%r563, [_ZZN3cub18CUB_300001_SM_10006detail6reduce28DeviceReduceSingleTileKernelINS2_10policy_hubIijN4cuda3std3__44plusIiEEE10Policy1000EPiSC_iS9_iiNS7_10__identityEEEvT0_T1_T2_T3_T4_T6_E12temp_storage+12];
	selp.b32 	%r564, %r563, 0, %p81;
	add.s32 	%r565, %r564, %r686;
	setp.gt.s32 	%p82, %r120, 64;
	ld.shared.u32 	%r566, [_ZZN3cub18CUB_300001_SM_10006detail6reduce28DeviceReduceSingleTileKernelINS2_10policy_hubIijN4cuda3std3__44plusIiEEE10Policy1000EPiSC_iS9_iiNS7_10__identityEEEvT0_T1_T2_T3_T4_T6_E12temp_storage+16];
	selp.b32 	%r567, %r566, 0, %p82;
	add.s32 	%r568, %r565, %r567;
	setp.gt.s32 	%p83, %r120, 96;
	ld.shared.u32 	%r569, [_ZZN3cub18CUB_300001_SM_10006detail6reduce28DeviceReduceSingleTileKernelINS2_10policy_hubIijN4cuda3std3__44plusIiEEE10Policy1000EPiSC_iS9_iiNS7_10__identityEEEvT0_T1_T2_T3_T4_T6_E12temp_storage+20];
	selp.b32 	%r570, %r569, 0, %p83;
	add.s32 	%r571, %r568, %r570;
	setp.gt.s32 	%p84, %r120, 128;
	ld.shared.u32 	%r572, [_ZZN3cub18CUB_300001_SM_10006detail6reduce28DeviceReduceSingleTileKernelINS2_10policy_hubIijN4cuda3std3__44plusIiEEE10Policy1000EPiSC_iS9_iiNS7_10__identityEEEvT0_T1_T2_T3_T4_T6_E12temp_storage+24];
	selp.b32 	%r573, %r572, 0, %p84;
	add.s32 	%r574, %r571, %r573;
	setp.gt.s32 	%p85, %r120, 160;
	ld.shared.u32 	%r575, [_ZZN3cub18CUB_300001_SM_10006detail6reduce28DeviceReduceSingleTileKernelINS2_10policy_hubIijN4cuda3std3__44plusIiEEE10Policy1000EPiSC_iS9_iiNS7_10__identityEEEvT0_T1_T2_T3_T4_T6_E12temp_storage+28];
	selp.b32 	%r576, %r575, 0, %p85;
	add.s32 	%r577, %r574, %r576;
	setp.gt.s32 	%p86, %r120, 192;
	ld.shared.u32 	%r578, [_ZZN3cub18CUB_300001_SM_10006detail6reduce28DeviceReduceSingleTileKernelINS2_10policy_hubIijN4cuda3std3__44plusIiEEE10Policy1000EPiSC_iS9_iiNS7_10__identityEEEvT0_T1_T2_T3_T4_T6_E12temp_storage+32];
	selp.b32 	%r579, %r578, 0, %p86;
	add.s32 	%r580, %r577, %r579;
	setp.gt.s32 	%p87, %r120, 224;
	ld.shared.u32 	%r581, [_ZZN3cub18CUB_300001_SM_10006detail6reduce28DeviceReduceSingleTileKernelINS2_10policy_hubIijN4cuda3std3__44plusIiEEE10Policy1000EPiSC_iS9_iiNS7_10__identityEEEvT0_T1_T2_T3_T4_T6_E12temp_storage+36];
	selp.b32 	%r582, %r581, 0, %p87;
	add.s32 	%r686, %r580, %r582;
	bra.uni 	$L__BB10_72;
$L__BB10_22:
	mov.u32 	%r26, %tid.x;
	shl.b32 	%r377, %r26, 2;
	mul.wide.u32 	%rd86, %r377, 4;
	add.s64 	%rd76, %rd16, %rd86;
	// begin inline asm
	ld.global.nc.v2.u64 {%rd74, %rd75}, [%rd76];
	// end inline asm
	mov.b64 	{%r378, %r379}, %rd75;
	mov.b64 	{%r380, %r381}, %rd74;
	add.s64 	%rd79, %rd76, 4096;
	// begin inline asm
	ld.global.nc.v2.u64 {%rd77, %rd78}, [%rd79];
	// end inline asm
	mov.b64 	{%r382, %r383}, %rd78;
	mov.b64 	{%r384, %r385}, %rd77;
	add.s64 	%rd82, %rd76, 8192;
	// begin inline asm
	ld.global.nc.v2.u64 {%rd80, %rd81}, [%rd82];
	// end inline asm
	mov.b64 	{%r386, %r387}, %rd81;
	mov.b64 	{%r388, %r389}, %rd80;
	add.s64 	%rd85, %rd76, 12288;
	// begin inline asm
	ld.global.nc.v2.u64 {%rd83, %rd84}, [%rd85];
	// end inline asm
	mov.b64 	{%r390, %r391}, %rd84;
	mov.b64 	{%r392, %r393}, %rd83;
	add.s32 	%r394, %r381, %r380;
	add.s32 	%r395, %r378, %r394;
	add.s32 	%r396, %r379, %r395;
	add.s32 	%r397, %r384, %r396;
	add.s32 	%r398, %r385, %r397;
	add.s32 	%r399, %r382, %r398;
	add.s32 	%r400, %r383, %r399;
	add.s32 	%r401, %r388, %r400;
	add.s32 	%r402, %r389, %r401;
	add.s32 	%r403, %r386, %r402;
	add.s32 	%r404, %r387, %r403;
	add.s32 	%r405, %r392, %r404;
	add.s32 	%r406, %r393, %r405;
	add.s32 	%r407, %r390, %r406;
	add.s32 	%r659, %r391, %r407;
	setp.lt.u32 	%p50, %r120, 8192;
	mov.b32 	%r648, 4096;
	@%p50 bra 	$L__BB10_26;
	add.s32 	%r28, %r120, -4096;
	mov.b32 	%r648, 4096;
$L__BB10_24:
	mul.wide.s32 	%rd99, %r648, 4;
	add.s64 	%rd89, %rd76, %rd99;
	// begin inline asm
	ld.global.nc.v2.u64 {%rd87, %rd88}, [%rd89];
	// end inline asm
	mov.b64 	{%r409, %r410}, %rd88;
	mov.b64 	{%r411, %r412}, %rd87;
	add.s64 	%rd92, %rd89, 4096;
	// begin inline asm
	ld.global.nc.v2.u64 {%rd90, %rd91}, [%rd92];
	// end inline asm
	mov.b64 	{%r413, %r414}, %rd91;
	mov.b64 	{%r415, %r416}, %rd90;
	add.s64 	%rd95, %rd89, 8192;
	// begin inline asm
	ld.global.nc.v2.u64 {%rd93, %rd94}, [%rd95];
	// end inline asm
	mov.b64 	{%r417, %r418}, %rd94;
	mov.b64 	{%r419, %r420}, %rd93;
	add.s64 	%rd98, %rd89, 12288;
	// begin inline asm
	ld.global.nc.v2.u64 {%rd96, %rd97}, [%rd98];
	// end inline asm
	mov.b64 	{%r421, %r422}, %rd97;
	mov.b64 	{%r423, %r424}, %rd96;
	add.s32 	%r425, %r411, %r659;
	add.s32 	%r426, %r412, %r425;
	add.s32 	%r427, %r409, %r426;
	add.s32 	%r428, %r410, %r427;
	add.s32 	%r429, %r415, %r428;
	add.s32 	%r430, %r416, %r429;
	add.s32 	%r431, %r413, %r430;
	add.s32 	%r432, %r414, %r431;
	add.s32 	%r433, %r419, %r432;
	add.s32 	%r434, %r420, %r433;
	add.s32 	%r435, %r417, %r434;
	add.s32 	%r436, %r418, %r435;
	add.s32 	%r437, %r423, %r436;
	add.s32 	%r438, %r424, %r437;
	add.s32 	%r439, %r421, %r438;
	add.s32 	%r659, %r422, %r439;
	sub.s32 	%r440, %r120, %r648;
	setp.lt.s32 	%p51, %r440, 4096;
	@%p51 bra 	$L__BB10_34;
	add.s32 	%r648, %r648, 4096;
	setp.le.s32 	%p52, %r648, %r28;
	@%p52 bra 	$L__BB10_24;
$L__BB10_26:
	setp.le.s32 	%p53, %r120, %r648;
	@%p53 bra 	$L__BB10_34;
	sub.s32 	%r35, %r120, %r648;
	setp.ge.s32 	%p54, %r26, %r35;
	@%p54 bra 	$L__BB10_34;
	not.b32 	%r442, %r26;
	add.s32 	%r443, %r120, %r442;
	sub.s32 	%r36, %r443, %r648;
	and.b32  	%r444, %r36, 768;
	setp.eq.s32 	%p55, %r444, 768;
	mov.u32 	%r653, %r26;
	@%p55 bra 	$L__BB10_31;
	add.s32 	%r650, %r26, %r648;
	shr.u32 	%r445, %r36, 8;
	add.s32 	%r446, %r445, 1;
	and.b32  	%r447, %r446, 3;
	neg.s32 	%r649, %r447;
	mov.u32 	%r653, %r26;
$L__BB10_30:
	.pragma "nounroll";
	mul.wide.u32 	%rd101, %r650, 4;
	add.s64 	%rd100, %rd16, %rd101;
	// begin inline asm
	ld.global.nc.u32 %r448, [%rd100];
	// end inline asm
	add.s32 	%r659, %r448, %r659;
	add.s32 	%r653, %r653, 256;
	add.s32 	%r650, %r650, 256;
	add.s32 	%r649, %r649, 1;
	setp.ne.s32 	%p56, %r649, 0;
	@%p56 bra 	$L__BB10_30;
$L__BB10_31:
	setp.lt.u32 	%p57, %r36, 768;
	@%p57 bra 	$L__BB10_34;
	cvt.u64.u32 	%rd102, %r653;
	cvt.u64.u32 	%rd103, %r648;
	add.s64 	%rd104, %rd102, %rd103;
	shl.b64 	%rd105, %rd104, 2;
	add.s64 	%rd106, %rd105, %rd16;
	add.s64 	%rd122, %rd106, 2048;
	add.s32 	%r656, %r653, %r648;
$L__BB10_33:
	mul.wide.u32 	%rd111, %r656, 4;
	add.s64 	%rd107, %rd16, %rd111;
	// begin inline asm
	ld.global.nc.u32 %r449, [%rd107];
	// end inline asm
	add.s32 	%r453, %r449, %r659;
	add.s64 	%rd108, %rd122, -1024;
	// begin inline asm
	ld.global.nc.u32 %r450, [%rd108];
	// end inline asm
	add.s32 	%r454, %r450, %r453;
	// begin inline asm
	ld.global.nc.u32 %r451, [%rd122];
	// end inline asm
	add.s32 	%r455, %r451, %r454;
	add.s64 	%rd110, %rd122, 1024;
	// begin inline asm
	ld.global.nc.u32 %r452, [%rd110];
	// end inline asm
	add.s32 	%r659, %r452, %r455;
	add.s32 	%r653, %r653, 1024;
	add.s64 	%rd122, %rd122, 4096;
	add.s32 	%r656, %r656, 1024;
	setp.lt.s32 	%p58, %r653, %r35;
	@%p58 bra 	$L__BB10_33;
$L__BB10_34:
	// begin inline asm
	mov.u32 %r456, %laneid;
	// end inline asm
	mov.b32 	%r459, 1;
	mov.b32 	%r480, 31;
	mov.b32 	%r481, -1;
	// begin inline asm
	shfl.sync.down.b32 %r457, %r659, %r459, %r480, %r481;
	// end inline asm
	setp.gt.s32 	%p59, %r456, 30;
	selp.b32 	%r482, 0, %r457, %p59;
	add.s32 	%r463, %r482, %r659;
	mov.b32 	%r464, 2;
	// begin inline asm
	shfl.sync.down.b32 %r462, %r463, %r464, %r480, %r481;
	// end inline asm
	setp.gt.s32 	%p60, %r456, 29;
	selp.b32 	%r483, 0, %r462, %p60;
	add.s32 	%r468, %r463, %r483;
	mov.b32 	%r469, 4;
	// begin inline asm
	shfl.sync.down.b32 %r467, %r468, %r469, %r480, %r481;
	// end inline asm
	setp.gt.s32 	%p61, %r456, 27;
	selp.b32 	%r484, 0, %r467, %p61;
	add.s32 	%r473, %r468, %r484;
	mov.b32 	%r474, 8;
	// begin inline asm
	shfl.sync.down.b32 %r472, %r473, %r474, %r480, %r481;
	// end inline asm
	setp.gt.s32 	%p62, %r456, 23;
	selp.b32 	%r485, 0, %r472, %p62;
	add.s32 	%r478, %r473, %r485;
	mov.b32 	%r479, 16;
	// begin inline asm
	shfl.sync.down.b32 %r477, %r478, %r479, %r480, %r481;
	// end inline asm
	setp.gt.s32 	%p63, %r456, 15;
	selp.b32 	%r486, 0, %r477, %p63;
	add.s32 	%r686, %r478, %r486;
	setp.ne.s32 	%p64, %r456, 0;
	@%p64 bra 	$L__BB10_36;
	shr.u32 	%r487, %r26, 3;
	and.b32  	%r488, %r487, 124;
	mov.u32 	%r489, _ZZN3cub18CUB_300001_SM_10006detail6reduce28DeviceReduceSingleTileKernelINS2_10policy_hubIijN4cuda3std3__44plusIiEEE10Policy1000EPiSC_iS9_iiNS7_10__identityEEEvT0_T1_T2_T3_T4_T6_E12temp_storage;
	add.s32 	%r490, %r489, %r488;
	st.shared.u32 	[%r490+8], %r686;
$L__BB10_36:
	bar.sync 	0;
	setp.ne.s32 	%p65, %r26, 0;
	@%p65 bra 	$L__BB10_72;
	ld.shared.u32 	%r491, [_ZZN3cub18CUB_300001_SM_10006detail6reduce28DeviceReduceSingleTileKernelINS2_10policy_hubIijN4cuda3std3__44plusIiEEE10Policy1000EPiSC_iS9_iiNS7_10__identityEEEvT0_T1_T2_T3_T4_T6_E12temp_storage+12];
	add.s32 	%r492, %r491, %r686;
	ld.shared.u32 	%r493, [_ZZN3cub18CUB_300001_SM_10006detail6reduce28DeviceReduceSingleTileKernelINS2_10policy_hubIijN4cuda3std3__44plusIiEEE10Policy1000EPiSC_iS9_iiNS7_10__identityEEEvT0_T1_T2_T3_T4_T6_E12temp_storage+16];
	add.s32 	%r494, %r492, %r493;
	ld.shared.u32 	%r495, [_ZZN3cub18CUB_300001_SM_10006detail6reduce28DeviceReduceSingleTileKernelINS2_10policy_hubIijN4cuda3std3__44plusIiEEE10Policy1000EPiSC_iS9_iiNS7_10__identityEEEvT0_T1_T2_T3_T4_T6_E12temp_storage+20];
	add.s32 	%r496, %r494, %r495;
	ld.shared.u32 	%r497, [_ZZN3cub18CUB_300001_SM_10006detail6reduce28DeviceReduceSingleTileKernelINS2_10policy_hubIijN4cuda3std3__44plusIiEEE10Policy1000EPiSC_iS9_iiNS7_10__identityEEEvT0_T1_T2_T3_T4_T6_E12temp_storage+24];
	add.s32 	%r498, %r496, %r497;
	ld.shared.u32 	%r499, [_ZZN3cub18CUB_300001_SM_10006detail6reduce28DeviceReduceSingleTileKernelINS2_10policy_hubIijN4cuda3std3__44plusIiEEE10Policy1000EPiSC_iS9_iiNS7_10__identityEEEvT0_T1_T2_T3_T4_T6_E12temp_storage+28];
	add.s32 	%r500, %r498, %r499;
	ld.shared.u32 	%r501, [_ZZN3cub18CUB_300001_SM_10006detail6reduce28DeviceReduceSingleTileKernelINS2_10policy_hubIijN4cuda3std3__44plusIiEEE10Policy1000EPiSC_iS9_iiNS7_10__identityEEEvT0_T1_T2_T3_T4_T6_E12temp_storage+32];
	add.s32 	%r502, %r500, %r501;
	ld.shared.u32 	%r503, [_ZZN3cub18CUB_300001_SM_10006detail6reduce28DeviceReduceSingleTileKernelINS2_10policy_hubIijN4cuda3std3__44plusIiEEE10Policy1000EPiSC_iS9_iiNS7_10__identityEEEvT0_T1_T2_T3_T4_T6_E12temp_storage+36];
	add.s32 	%r686, %r502, %r503;
	bra.uni 	$L__BB10_72;
$L__BB10_38:
	setp.gt.s32 	%p3, %r120, 4095;
	@%p3 bra 	$L__BB10_56;
	mov.u32 	%r60, %tid.x;
	setp.ge.s32 	%p20, %r60, %r120;
	mov.b32 	%r670, 0;
	mov.u32 	%r665, %r60;
	@%p20 bra 	$L__BB10_41;
	mul.wide.u32 	%rd66, %r60, 4;
	add.s64 	%rd65, %rd16, %rd66;
	// begin inline asm
	ld.global.nc.u32 %r670, [%rd65];
	// end inline asm
	add.s32 	%r665, %r60, 256;
$L__BB10_41:
	setp.ge.s32 	%p21, %r665, %r120;
	@%p21 bra 	$L__BB10_47;
	not.b32 	%r252, %r665;
	add.s32 	%r65, %r120, %r252;
	and.b32  	%r253, %r65, 768;
	setp.eq.s32 	%p22, %r253, 768;
	@%p22 bra 	$L__BB10_45;
	mul.wide.u32 	%rd67, %r665, 4;
	add.s64 	%rd123, %rd16, %rd67;
	shr.u32 	%r254, %r65, 8;
	add.s32 	%r255, %r254, 1;
	and.b32  	%r256, %r255, 3;
	neg.s32 	%r662, %r256;
$L__BB10_44:
	.pragma "nounroll";
	// begin inline asm
	ld.global.nc.u32 %r257, [%rd123];
	// end inline asm
	add.s32 	%r670, %r257, %r670;
	add.s32 	%r665, %r665, 256;
	add.s64 	%rd123, %rd123, 1024;
	add.s32 	%r662, %r662, 1;
	setp.ne.s32 	%p23, %r662, 0;
	@%p23 bra 	$L__BB10_44;
$L__BB10_45:
	setp.lt.u32 	%p24, %r65, 768;
	@%p24 bra 	$L__BB10_47;
$L__BB10_46:
	mul.wide.s32 	%rd73, %r665, 4;
	add.s64 	%rd69, %rd16, %rd73;
	// begin inline asm
	ld.global.nc.u32 %r258, [%rd69];
	// end inline asm
	add.s32 	%r262, %r258, %r670;
	add.s64 	%rd70, %rd69, 1024;
	// begin inline asm
	ld.global.nc.u32 %r259, [%rd70];
	// end inline asm
	add.s32 	%r263, %r259, %r262;
	add.s64 	%rd71, %rd69, 2048;
	// begin inline asm
	ld.global.nc.u32 %r260, [%rd71];
	// end inline asm
	add.s32 	%r264, %r260, %r263;
	add.s64 	%rd72, %rd69, 3072;
	// begin inline asm
	ld.global.nc.u32 %r261, [%rd72];
	// end inline asm
	add.s32 	%r670, %r261, %r264;
	add.s32 	%r665, %r665, 1024;
	setp.lt.s32 	%p25, %r665, %r120;
	@%p25 bra 	$L__BB10_46;
$L__BB10_47:
	setp.lt.s32 	%p26, %r120, 256;
	@%p26 bra 	$L__BB10_52;
	// begin inline asm
	mov.u32 %r328, %laneid;
	// end inline asm
	mov.b32 	%r331, 1;
	mov.b32 	%r352, 31;
	mov.b32 	%r353, -1;
	// begin inline asm
	shfl.sync.down.b32 %r329, %r670, %r331, %r352, %r353;
	// end inline asm
	setp.gt.s32 	%p42, %r328, 30;
	selp.b32 	%r354, 0, %r329, %p42;
	add.s32 	%r335, %r354, %r670;
	mov.b32 	%r336, 2;
	// begin inline asm
	shfl.sync.down.b32 %r334, %r335, %r336, %r352, %r353;
	// end inline asm
	setp.gt.s32 	%p43, %r328, 29;
	selp.b32 	%r355, 0, %r334, %p43;
	add.s32 	%r340, %r335, %r355;
	mov.b32 	%r341, 4;
	// begin inline asm
	shfl.sync.down.b32 %r339, %r340, %r341, %r352, %r353;
	// end inline asm
	setp.gt.s32 	%p44, %r328, 27;
	selp.b32 	%r356, 0, %r339, %p44;
	add.s32 	%r345, %r340, %r356;
	mov.b32 	%r346, 8;
	// begin inline asm
	shfl.sync.down.b32 %r344, %r345, %r346, %r352, %r353;
	// end inline asm
	setp.gt.s32 	%p45, %r328, 23;
	selp.b32 	%r357, 0, %r344, %p45;
	add.s32 	%r350, %r345, %r357;
	mov.b32 	%r351, 16;
	// begin inline asm
	shfl.sync.down.b32 %r349, %r350, %r351, %r352, %r353;
	// end inline asm
	setp.gt.s32 	%p46, %r328, 15;
	selp.b32 	%r358, 0, %r349, %p46;
	add.s32 	%r686, %r350, %r358;
	setp.ne.s32 	%p47, %r328, 0;
	@%p47 bra 	$L__BB10_50;
	shr.u32 	%r359, %r60, 3;
	and.b32  	%r360, %r359, 124;
	mov.u32 	%r361, _ZZN3cub18CUB_300001_SM_10006detail6reduce28DeviceReduceSingleTileKernelINS2_10policy_hubIijN4cuda3std3__44plusIiEEE10Policy1000EPiSC_iS9_iiNS7_10__identityEEEvT0_T1_T2_T3_T4_T6_E12temp_storage;
	add.s32 	%r362, %r361, %r360;
	st.shared.u32 	[%r362+8], %r686;
$L__BB10_50:
	bar.sync 	0;
	setp.ne.s32 	%p48, %r60, 0;
	@%p48 bra 	$L__BB10_72;
	ld.shared.u32 	%r363, [_ZZN3cub18CUB_300001_SM_10006detail6reduce28DeviceReduceSingleTileKernelINS2_10policy_hubIijN4cuda3std3__44plusIiEEE10Policy1000EPiSC_iS9_iiNS7_10__identityEEEvT0_T1_T2_T3_T4_T6_E12temp_storage+12];
	add.s32 	%r364, %r363, %r686;
	ld.shared.u32 	%r365, [_ZZN3cub18CUB_300001_SM_10006detail6reduce28DeviceReduceSingleTileKernelINS2_10policy_hubIijN4cuda3std3__44plusIiEEE10Policy1000EPiSC_iS9_iiNS7_10__identityEEEvT0_T1_T2_T3_T4_T6_E12temp_storage+16];
	add.s32 	%r366, %r364, %r365;
	ld.shared.u32 	%r367, [_ZZN3cub18CUB_300001_SM_10006detail6reduce28DeviceReduceSingleTileKernelINS2_10policy_hubIijN4cuda3std3__44plusIiEEE10Policy1000EPiSC_iS9_iiNS7_10__identityEEEvT0_T1_T2_T3_T4_T6_E12temp_storage+20];
	add.s32 	%r368, %r366, %r367;
	ld.shared.u32 	%r369, [_ZZN3cub18CUB_300001_SM_10006detail6reduce28DeviceReduceSingleTileKernelINS2_10policy_hubIijN4cuda3std3__44plusIiEEE10Policy1000EPiSC_iS9_iiNS7_10__identityEEEvT0_T1_T2_T3_T4_T6_E12temp_storage+24];
	add.s32 	%r370, %r368, %r369;
	ld.shared.u32 	%r371, [_ZZN3cub18CUB_300001_SM_10006detail6reduce28DeviceReduceSingleTileKernelINS2_10policy_hubIijN4cuda3std3__44plusIiEEE10Policy1000EPiSC_iS9_iiNS7_10__identityEEEvT0_T1_T2_T3_T4_T6_E12temp_storage+28];
	add.s32 	%r372, %r370, %r371;
	ld.shared.u32 	%r373, [_ZZN3cub18CUB_300001_SM_10006detail6reduce28DeviceReduceSingleTileKernelINS2_10policy_hubIijN4cuda3std3__44plusIiEEE10Policy1000EPiSC_iS9_iiNS7_10__identityEEEvT0_T1_T2_T3_T4_T6_E12temp_storage+32];
	add.s32 	%r374, %r372, %r373;
	ld.shared.u32 	%r375, [_ZZN3cub18CUB_300001_SM_10006detail6reduce28DeviceReduceSingleTileKernelINS2_10policy_hubIijN4cuda3std3__44plusIiEEE10Policy1000EPiSC_iS9_iiNS7_10__identityEEEvT0_T1_T2_T3_T4_T6_E12temp_storage+36];
	add.s32 	%r686, %r374, %r375;
	bra.uni 	$L__BB10_72;
$L__BB10_52:
	// begin inline asm
	mov.u32 %r265, %laneid;
	// end inline asm
	and.b32  	%r291, %r60, 992;
	add.s32 	%r292, %r291, 32;
	setp.gt.s32 	%p27, %r292, %r120;
	not.b32 	%r293, %r291;
	add.s32 	%r294, %r120, %r293;
	selp.b32 	%r289, %r294, 31, %p27;
	mov.b32 	%r268, 1;
	mov.b32 	%r290, -1;
	// begin inline asm
	shfl.sync.down.b32 %r266, %r670, %r268, %r289, %r290;
	// end inline asm
	setp.lt.s32 	%p28, %r265, %r289;
	selp.b32 	%r295, %r266, 0, %p28;
	add.s32 	%r272, %r295, %r670;
	mov.b32 	%r273, 2;
	// begin inline asm
	shfl.sync.down.b32 %r271, %r272, %r273, %r289, %r290;
	// end inline asm
	add.s32 	%r296, %r265, 2;
	setp.gt.s32 	%p29, %r296, %r289;
	selp.b32 	%r297, 0, %r271, %p29;
	add.s32 	%r277, %r272, %r297;
	mov.b32 	%r278, 4;
	// begin inline asm
	shfl.sync.down.b32 %r276, %r277, %r278, %r289, %r290;
	// end inline asm
	add.s32 	%r298, %r265, 4;
	setp.gt.s32 	%p30, %r298, %r289;
	selp.b32 	%r299, 0, %r276, %p30;
	add.s32 	%r282, %r277, %r299;
	mov.b32 	%r283, 8;
	// begin inline asm
	shfl.sync.down.b32 %r281, %r282, %r283, %r289, %r290;
	// end inline asm
	add.s32 	%r300, %r265, 8;
	setp.gt.s32 	%p31, %r300, %r289;
	selp.b32 	%r301, 0, %r281, %p31;
	add.s32 	%r287, %r282, %r301;
	mov.b32 	%r288, 16;
	// begin inline asm
	shfl.sync.down.b32 %r286, %r287, %r288, %r289, %r290;
	// end inline asm
	add.s32 	%r302, %r265, 16;
	setp.gt.s32 	%p32, %r302, %r289;
	selp.b32 	%r303, 0, %r286, %p32;
	add.s32 	%r686, %r287, %r303;
	setp.ne.s32 	%p33, %r265, 0;
	@%p33 bra 	$L__BB10_54;
	shr.u32 	%r304, %r60, 3;
	and.b32  	%r305, %r304, 124;
	mov.u32 	%r306, _ZZN3cub18CUB_300001_SM_10006detail6reduce28DeviceReduceSingleTileKernelINS2_10policy_hubIijN4cuda3std3__44plusIiEEE10Policy1000EPiSC_iS9_iiNS7_10__identityEEEvT0_T1_T2_T3_T4_T6_E12temp_storage;
	add.s32 	%r307, %r306, %r305;
	st.shared.u32 	[%r307+8], %r686;
$L__BB10_54:
	bar.sync 	0;
	setp.ne.s32 	%p34, %r60, 0;
	@%p34 bra 	$L__BB10_72;
	setp.gt.s32 	%p35, %r120, 32;
	ld.shared.u32 	%r308, [_ZZN3cub18CUB_300001_SM_10006detail6reduce28DeviceReduceSingleTileKernelINS2_10policy_hubIijN4cuda3std3__44plusIiEEE10Policy1000EPiSC_iS9_iiNS7_10__identityEEEvT0_T1_T2_T3_T4_T6_E12temp_storage+12];
	selp.b32 	%r309, %r308, 0, %p35;
	add.s32 	%r310, %r309, %r686;
	setp.gt.s32 	%p36, %r120, 64;
	ld.shared.u32 	%r311, [_ZZN3cub18CUB_300001_SM_10006detail6reduce28DeviceReduceSingleTileKernelINS2_10policy_hubIijN4cuda3std3__44plusIiEEE10Policy1000EPiSC_iS9_iiNS7_10__identityEEEvT0_T1_T2_T3_T4_T6_E12temp_storage+16];
	selp.b32 	%r312, %r311, 0, %p36;
	add.s32 	%r313, %r310, %r312;
	setp.gt.s32 	%p37, %r120, 96;
	ld.shared.u32 	%r314, [_ZZN3cub18CUB_300001_SM_10006detail6reduce28DeviceReduceSingleTileKernelINS2_10policy_hubIijN4cuda3std3__44plusIiEEE10Policy1000EPiSC_iS9_iiNS7_10__identityEEEvT0_T1_T2_T3_T4_T6_E12temp_storage+20];
	selp.b32 	%r315, %r314, 0, %p37;
	add.s32 	%r316, %r313, %r315;
	setp.gt.s32 	%p38, %r120, 128;
	ld.shared.u32 	%r317, [_ZZN3cub18CUB_300001_SM_10006detail6reduce28DeviceReduceSingleTileKernelINS2_10policy_hubIijN4cuda3std3__44plusIiEEE10Policy1000EPiSC_iS9_iiNS7_10__identityEEEvT0_T1_T2_T3_T4_T6_E12temp_storage+24];
	selp.b32 	%r318, %r317, 0, %p38;
	add.s32 	%r319, %r316, %r318;
	setp.gt.s32 	%p39, %r120, 160;
	ld.shared.u32 	%r320, [_ZZN3cub18CUB_300001_SM_10006detail6reduce28DeviceReduceSingleTileKernelINS2_10policy_hubIijN4cuda3std3__44plusIiEEE10Policy1000EPiSC_iS9_iiNS7_10__identityEEEvT0_T1_T2_T3_T4_T6_E12temp_storage+28];
	selp.b32 	%r321, %r320, 0, %p39;
	add.s32 	%r322, %r319, %r321;
	setp.gt.s32 	%p40, %r120, 192;
	ld.shared.u32 	%r323, [_ZZN3cub18CUB_300001_SM_10006detail6reduce28DeviceReduceSingleTileKernelINS2_10policy_hubIijN4cuda3std3__44plusIiEEE10Policy1000EPiSC_iS9_iiNS7_10__identityEEEvT0_T1_T2_T3_T4_T6_E12temp_storage+32];
	selp.b32 	%r324, %r323, 0, %p40;
	add.s32 	%r325, %r322, %r324;
	setp.gt.s32 	%p41, %r120, 224;
	ld.shared.u32 	%r326, [_ZZN3cub18CUB_300001_SM_10006detail6reduce28DeviceReduceSingleTileKernelINS2_10policy_hubIijN4cuda3std3__44plusIiEEE10Policy1000EPiSC_iS9_iiNS7_10__identityEEEvT0_T1_T2_T3_T4_T6_E12temp_storage+36];
	selp.b32 	%r327, %r326, 0, %p41;
	add.s32 	%r686, %r325, %r327;
	bra.uni 	$L__BB10_72;
$L__BB10_56:
	mov.u32 	%r85, %tid.x;
	mul.wide.u32 	%rd35, %r85, 4;
	add.s64 	%rd19, %rd16, %rd35;
	// begin inline asm
	ld.global.nc.u32 %r122, [%rd19];
	// end inline asm
	add.s64 	%rd20, %rd19, 1024;
	// begin inline asm
	ld.global.nc.u32 %r123, [%rd20];
	// end inline asm
	add.s64 	%rd21, %rd19, 2048;
	// begin inline asm
	ld.global.nc.u32 %r124, [%rd21];
	// end inline asm
	add.s64 	%rd22, %rd19, 3072;
	// begin inline asm
	ld.global.nc.u32 %r125, [%rd22];
	// end inline asm
	add.s64 	%rd23, %rd19, 4096;
	// begin inline asm
	ld.global.nc.u32 %r126, [%rd23];
	// end inline asm
	add.s64 	%rd24, %rd19, 5120;
	// begin inline asm
	ld.global.nc.u32 %r127, [%rd24];
	// end inline asm
	add.s64 	%rd25, %rd19, 6144;
	// begin inline asm
	ld.global.nc.u32 %r128, [%rd25];
	// end inline asm
	add.s64 	%rd26, %rd19, 7168;
	// begin inline asm
	ld.global.nc.u32 %r129, [%rd26];
	// end inline asm
	add.s64 	%rd27, %rd19, 8192;
	// begin inline asm
	ld.global.nc.u32 %r130, [%rd27];
	// end inline asm
	add.s64 	%rd28, %rd19, 9216;
	// begin inline asm
	ld.global.nc.u32 %r131, [%rd28];
	// end inline asm
	add.s64 	%rd29, %rd19, 10240;
	// begin inline asm
	ld.global.nc.u32 %r132, [%rd29];
	// end inline asm
	add.s64 	%rd30, %rd19, 11264;
	// begin inline asm
	ld.global.nc.u32 %r133, [%rd30];
	// end inline asm
	add.s64 	%rd31, %rd19, 12288;
	// begin inline asm
	ld.global.nc.u32 %r134, [%rd31];
	// end inline asm
	add.s64 	%rd32, %rd19, 13312;
	// begin inline asm
	ld.global.nc.u32 %r135, [%rd32];
	// end inline asm
	add.s64 	%rd33, %rd19, 14336;
	// begin inline asm
	ld.global.nc.u32 %r136, [%rd33];
	// end inline asm
	add.s64 	%rd34, %rd19, 15360;
	// begin inline asm
	ld.global.nc.u32 %r137, [%rd34];
	// end inline asm
	add.s32 	%r139, %r123, %r122;
	add.s32 	%r140, %r124, %r139;
	add.s32 	%r141, %r125, %r140;
	add.s32 	%r142, %r126, %r141;
	add.s32 	%r143, %r127, %r142;
	add.s32 	%r144, %r128, %r143;
	add.s32 	%r145, %r129, %r144;
	add.s32 	%r146, %r130, %r145;
	add.s32 	%r147, %r131, %r146;
	add.s32 	%r148, %r132, %r147;
	add.s32 	%r149, %r133, %r148;
	add.s32 	%r150, %r134, %r149;
	add.s32 	%r151, %r135, %r150;
	add.s32 	%r152, %r136, %r151;
	add.s32 	%r685, %r137, %r152;
	setp.lt.u32 	%p4, %r120, 8192;
	mov.b32 	%r674, 4096;
	@%p4 bra 	$L__BB10_60;
	add.s32 	%r87, %r120, -4096;
	mov.b32 	%r674, 4096;
$L__BB10_58:
	mul.wide.s32 	%rd52, %r674, 4;
	add.s64 	%rd36, %rd19, %rd52;
	// begin inline asm
	ld.global.nc.u32 %r154, [%rd36];
	// end inline asm
	add.s64 	%rd37, %rd36, 1024;
	// begin inline asm
	ld.global.nc.u32 %r155, [%rd37];
	// end inline asm
	add.s64 	%rd38, %rd36, 2048;
	// begin inline asm
	ld.global.nc.u32 %r156, [%rd38];
	// end inline asm
	add.s64 	%rd39, %rd36, 3072;
	// begin inline asm
	ld.global.nc.u32 %r157, [%rd39];
	// end inline asm
	add.s64 	%rd40, %rd36, 4096;
	// begin inline asm
	ld.global.nc.u32 %r158, [%rd40];
	// end inline asm
	add.s64 	%rd41, %rd36, 5120;
	// begin inline asm
	ld.global.nc.u32 %r159, [%rd41];
	// end inline asm
	add.s64 	%rd42, %rd36, 6144;
	// begin inline asm
	ld.global.nc.u32 %r160, [%rd42];
	// end inline asm
	add.s64 	%rd43, %rd36, 7168;
	// begin inline asm
	ld.global.nc.u32 %r161, [%rd43];
	// end inline asm
	add.s64 	%rd44, %rd36, 8192;
	// begin inline asm
	ld.global.nc.u32 %r162, [%rd44];
	// end inline asm
	add.s64 	%rd45, %rd36, 9216;
	// begin inline asm
	ld.global.nc.u32 %r163, [%rd45];
	// end inline asm
	add.s64 	%rd46, %rd36, 10240;
	// begin inline asm
	ld.global.nc.u32 %r164, [%rd46];
	// end inline asm
	add.s64 	%rd47, %rd36, 11264;
	// begin inline asm
	ld.global.nc.u32 %r165, [%rd47];
	// end inline asm
	add.s64 	%rd48, %rd36, 12288;
	// begin inline asm
	ld.global.nc.u32 %r166, [%rd48];
	// end inline asm
	add.s64 	%rd49, %rd36, 13312;
	// begin inline asm
	ld.global.nc.u32 %r167, [%rd49];
	// end inline asm
	add.s64 	%rd50, %rd36, 14336;
	// begin inline asm
	ld.global.nc.u32 %r168, [%rd50];
	// end inline asm
	add.s64 	%rd51, %rd36, 15360;
	// begin inline asm
	ld.global.nc.u32 %r169, [%rd51];
	// end inline asm
	add.s32 	%r170, %r154, %r685;
	add.s32 	%r171, %r155, %r170;
	add.s32 	%r172, %r156, %r171;
	add.s32 	%r173, %r157, %r172;
	add.s32 	%r174, %r158, %r173;
	add.s32 	%r175, %r159, %r174;
	add.s32 	%r176, %r160, %r175;
	add.s32 	%r177, %r161, %r176;
	add.s32 	%r178, %r162, %r177;
	add.s32 	%r179, %r163, %r178;
	add.s32 	%r180, %r164, %r179;
	add.s32 	%r181, %r165, %r180;
	add.s32 	%r182, %r166, %r181;
	add.s32 	%r183, %r167, %r182;
	add.s32 	%r184, %r168, %r183;
	add.s32 	%r685, %r169, %r184;
	sub.s32 	%r185, %r120, %r674;
	setp.lt.s32 	%p5, %r185, 4096;
	@%p5 bra 	$L__BB10_68;
	add.s32 	%r674, %r674, 4096;
	setp.le.s32 	%p6, %r674, %r87;
	@%p6 bra 	$L__BB10_58;
$L__BB10_60:
	setp.le.s32 	%p7, %r120, %r674;
	@%p7 bra 	$L__BB10_68;
	sub.s32 	%r94, %r120, %r674;
	setp.ge.s32 	%p8, %r85, %r94;
	@%p8 bra 	$L__BB10_68;
	not.b32 	%r187, %r85;
	add.s32 	%r188, %r120, %r187;
	sub.s32 	%r95, %r188, %r674;
	and.b32  	%r189, %r95, 768;
	setp.eq.s32 	%p9, %r189, 768;
	mov.u32 	%r679, %r85;
	@%p9 bra 	$L__BB10_65;
	add.s32 	%r676, %r85, %r674;
	shr.u32 	%r190, %r95, 8;
	add.s32 	%r191, %r190, 1;
	and.b32  	%r192, %r191, 3;
	neg.s32 	%r675, %r192;
	mov.u32 	%r679, %r85;
$L__BB10_64:
	.pragma "nounroll";
	mul.wide.u32 	%rd54, %r676, 4;
	add.s64 	%rd53, %rd16, %rd54;
	// begin inline asm
	ld.global.nc.u32 %r193, [%rd53];
	// end inline asm
	add.s32 	%r685, %r193, %r685;
	add.s32 	%r679, %r679, 256;
	add.s32 	%r676, %r676, 256;
	add.s32 	%r675, %r675, 1;
	setp.ne.s32 	%p10, %r675, 0;
	@%p10 bra 	$L__BB10_64;
$L__BB10_65:
	setp.lt.u32 	%p11, %r95, 768;
	@%p11 bra 	$L__BB10_68;
	cvt.u64.u32 	%rd55, %r679;
	cvt.u64.u32 	%rd56, %r674;
	add.s64 	%rd57, %rd55, %rd56;
	shl.b64 	%rd58, %rd57, 2;
	add.s64 	%rd59, %rd58, %rd16;
	add.s64 	%rd124, %rd59, 2048;
	add.s32 	%r682, %r679, %r674;
$L__BB10_67:
	mul.wide.u32 	%rd64, %r682, 4;
	add.s64 	%rd60, %rd16, %rd64;
	// begin inline asm
	ld.global.nc.u32 %r194, [%rd60];
	// end inline asm
	add.s32 	%r198, %r194, %r685;
	add.s64 	%rd61, %rd124, -1024;
	// begin inline asm
	ld.global.nc.u32 %r195, [%rd61];
	// end inline asm
	add.s32 	%r199, %r195, %r198;
	// begin inline asm
	ld.global.nc.u32 %r196, [%rd124];
	// end inline asm
	add.s32 	%r200, %r196, %r199;
	add.s64 	%rd63, %rd124, 1024;
	// begin inline asm
	ld.global.nc.u32 %r197, [%rd63];
	// end inline asm
	add.s32 	%r685, %r197, %r200;
	add.s32 	%r679, %r679, 1024;
	add.s64 	%rd124, %rd124, 4096;
	add.s32 	%r682, %r682, 1024;
	setp.lt.s32 	%p12, %r679, %r94;
	@%p12 bra 	$L__BB10_67;
$L__BB10_68:
	// begin inline asm
	mov.u32 %r201, %laneid;
	// end inline asm
	mov.b32 	%r204, 1;
	mov.b32 	%r225, 31;
	mov.b32 	%r226, -1;
	// begin inline asm
	shfl.sync.down.b32 %r202, %r685, %r204, %r225, %r226;
	// end inline asm
	setp.gt.s32 	%p13, %r201, 30;
	selp.b32 	%r227, 0, %r202, %p13;
	add.s32 	%r208, %r227, %r685;
	mov.b32 	%r209, 2;
	// begin inline asm
	shfl.sync.down.b32 %r207, %r208, %r209, %r225, %r226;
	// end inline asm
	setp.gt.s32 	%p14, %r201, 29;
	selp.b32 	%r228, 0, %r207, %p14;
	add.s32 	%r213, %r208, %r228;
	mov.b32 	%r214, 4;
	// begin inline asm
	shfl.sync.down.b32 %r212, %r213, %r214, %r225, %r226;
	// end inline asm
	setp.gt.s32 	%p15, %r201, 27;
	selp.b32 	%r229, 0, %r212, %p15;
	add.s32 	%r218, %r213, %r229;
	mov.b32 	%r219, 8;
	// begin inline asm
	shfl.sync.down.b32 %r217, %r218, %r219, %r225, %r226;
	// end inline asm
	setp.gt.s32 	%p16, %r201, 23;
	selp.b32 	%r230, 0, %r217, %p16;
	add.s32 	%r223, %r218, %r230;
	mov.b32 	%r224, 16;
	// begin inline asm
	shfl.sync.down.b32 %r222, %r223, %r224, %r225, %r226;
	// end inline asm
	setp.gt.s32 	%p17, %r201, 15;
	selp.b32 	%r231, 0, %r222, %p17;
	add.s32 	%r686, %r223, %r231;
	setp.ne.s32 	%p18, %r201, 0;
	@%p18 bra 	$L__BB10_70;
	shr.u32 	%r232, %r85, 3;
	and.b32  	%r233, %r232, 124;
	mov.u32 	%r234, _ZZN3cub18CUB_300001_SM_10006detail6reduce28DeviceReduceSingleTileKernelINS2_10policy_hubIijN4cuda3std3__44plusIiEEE10Policy1000EPiSC_iS9_iiNS7_10__identityEEEvT0_T1_T2_T3_T4_T6_E12temp_storage;
	add.s32 	%r235, %r234, %r233;
	st.shared.u32 	[%r235+8], %r686;
$L__BB10_70:
	bar.sync 	0;
	setp.ne.s32 	%p19, %r85, 0;
	@%p19 bra 	$L__BB10_72;
	ld.shared.u32 	%r236, [_ZZN3cub18CUB_300001_SM_10006detail6reduce28DeviceReduceSingleTileKernelINS2_10policy_hubIijN4cuda3std3__44plusIiEEE10Policy1000EPiSC_iS9_iiNS7_10__identityEEEvT0_T1_T2_T3_T4_T6_E12temp_storage+12];
	add.s32 	%r237, %r236, %r686;
	ld.shared.u32 	%r238, [_ZZN3cub18CUB_300001_SM_10006detail6reduce28DeviceReduceSingleTileKernelINS2_10policy_hubIijN4cuda3std3__44plusIiEEE10Policy1000EPiSC_iS9_iiNS7_10__identityEEEvT0_T1_T2_T3_T4_T6_E12temp_storage+16];
	add.s32 	%r239, %r237, %r238;
	ld.shared.u32 	%r240, [_ZZN3cub18CUB_300001_SM_10006detail6reduce28DeviceReduceSingleTileKernelINS2_10policy_hubIijN4cuda3std3__44plusIiEEE10Policy1000EPiSC_iS9_iiNS7_10__identityEEEvT0_T1_T2_T3_T4_T6_E12temp_storage+20];
	add.s32 	%r241, %r239, %r240;
	ld.shared.u32 	%r242, [_ZZN3cub18CUB_300001_SM_10006detail6reduce28DeviceReduceSingleTileKernelINS2_10policy_hubIijN4cuda3std3__44plusIiEEE10Policy1000EPiSC_iS9_iiNS7_10__identityEEEvT0_T1_T2_T3_T4_T6_E12temp_storage+24];
	add.s32 	%r243, %r241, %r242;
	ld.shared.u32 	%r244, [_ZZN3cub18CUB_300001_SM_10006detail6reduce28DeviceReduceSingleTileKernelINS2_10policy_hubIijN4cuda3std3__44plusIiEEE10Policy1000EPiSC_iS9_iiNS7_10__identityEEEvT0_T1_T2_T3_T4_T6_E12temp_storage+28];
	add.s32 	%r245, %r243, %r244;
	ld.shared.u32 	%r246, [_ZZN3cub18CUB_300001_SM_10006detail6reduce28DeviceReduceSingleTileKernelINS2_10policy_hubIijN4cuda3std3__44plusIiEEE10Policy1000EPiSC_iS9_iiNS7_10__identityEEEvT0_T1_T2_T3_T4_T6_E12temp_storage+32];
	add.s32 	%r247, %r245, %r246;
	ld.shared.u32 	%r248, [_ZZN3cub18CUB_300001_SM_10006detail6reduce28DeviceReduceSingleTileKernelINS2_10policy_hubIijN4cuda3std3__44plusIiEEE10Policy1000EPiSC_iS9_iiNS7_10__identityEEEvT0_T1_T2_T3_T4_T6_E12temp_storage+36];
	add.s32 	%r686, %r247, %r248;
$L__BB10_72:
	mov.u32 	%r631, %tid.x;
	setp.ne.s32 	%p95, %r631, 0;
	@%p95 bra 	$L__BB10_74;
	add.s32 	%r632, %r686, %r121;
	st.global.u32 	[%rd1], %r632;
$L__BB10_74:
	ret;

}
	// .globl	_ZN3cub18CUB_300001_SM_10006detail6reduce28DeviceReduceSingleTileKernelINS2_10policy_hubIiyN4cuda3std3__44plusIiEEE10Policy1000EN6thrust24THRUST_300001_SM_1000_NS10device_ptrIiEEPiyS9_iiNS7_10__identityEEEvT0_T1_T2_T3_T4_T6_
.visible .entry _ZN3cub18CUB_300001_SM_10006detail6reduce28DeviceReduceSingleTileKernelINS2_10policy_hubIiyN4cuda3std3__44plusIiEEE10Policy1000EN6thrust24THRUST_300001_SM_1000_NS10device_ptrIiEEPiyS9_iiNS7_10__identityEEEvT0_T1_T2_T3_T4_T6_(
	.param .align 8 .b8 _ZN3cub18CUB_300001_SM_10006detail6reduce28DeviceReduceSingleTileKernelINS2_10policy_hubIiyN4cuda3std3__44plusIiEEE10Policy1000EN6thrust24THRUST_300001_SM_1000_NS10device_ptrIiEEPiyS9_iiNS7_10__identityEEEvT0_T1_T2_T3_T4_T6__param_0[8],
	.param .u64 .ptr .align 1 _ZN3cub18CUB_300001_SM_10006detail6reduce28DeviceReduceSingleTileKernelINS2_10policy_hubIiyN4cuda3std3__44plusIiEEE10Policy1000EN6thrust24THRUST_300001_SM_1000_NS10device_ptrIiEEPiyS9_iiNS7_10__identityEEEvT0_T1_T2_T3_T4_T6__param_1,
	.param .u64 _ZN3cub18CUB_300001_SM_10006detail6reduce28DeviceReduceSingleTileKernelINS2_10policy_hubIiyN4cuda3std3__44plusIiEEE10Policy1000EN6thrust24THRUST_300001_SM_1000_NS10device_ptrIiEEPiyS9_iiNS7_10__identityEEEvT0_T1_T2_T3_T4_T6__param_2,
	.param .align 1 .b8 _ZN3cub18CUB_300001_SM_10006detail6reduce28DeviceReduceSingleTileKernelINS2_10policy_hubIiyN4cuda3std3__44plusIiEEE10Policy1000EN6thrust24THRUST_300001_SM_1000_NS10device_ptrIiEEPiyS9_iiNS7_10__identityEEEvT0_T1_T2_T3_T4_T6__param_3[1],
	.param .u32 _ZN3cub18CUB_300001_SM_10006detail6reduce28DeviceReduceSingleTileKernelINS2_10policy_hubIiyN4cuda3std3__44plusIiEEE10Policy1000EN6thrust24THRUST_300001_SM_1000_NS10device_ptrIiEEPiyS9_iiNS7_10__identityEEEvT0_T1_T2_T3_T4_T6__param_4,
	.param .align 1 .b8 _ZN3cub18CUB_300001_SM_10006detail6reduce28DeviceReduceSingleTileKernelINS2_10policy_hubIiyN4cuda3std3__44plusIiEEE10Policy1000EN6thrust24THRUST_300001_SM_1000_NS10device_ptrIiEEPiyS9_iiNS7_10__identityEEEvT0_T1_T2_T3_T4_T6__param_5[1]
)
.maxntid 256
.minnctapersm 1
{
	.reg .pred 	%p<59>;
	.reg .b32 	%r<471>;
	.reg .b64 	%rd<56>;
	// demoted variable
	.shared .align 4 .b8 _ZZN3cub18CUB_300001_SM_10006detail6reduce28DeviceReduceSingleTileKernelINS2_10policy_hubIiyN4cuda3std3__44plusIiEEE10Policy1000EN6thrust24THRUST_300001_SM_1000_NS10device_ptrIiEEPiyS9_iiNS7_10__identityEEEvT0_T1_T2_T3_T4_T6_E12temp_storage[44];
	ld.param.u64 	%rd18, [_ZN3cub18CUB_300001_SM_10006detail6reduce28DeviceReduceSingleTileKernelINS2_10policy_hubIiyN4cuda3std3__44plusIiEEE10Policy1000EN6thrust24THRUST_300001_SM_1000_NS10device_ptrIiEEPiyS9_iiNS7_10__identityEEEvT0_T1_T2_T3_T4_T6__param_0];
	ld.param.u64 	%rd20, [_ZN3cub18CUB_300001_SM_10006detail6reduce28DeviceReduceSingleTileKernelINS2_10policy_hubIiyN4cuda3std3__44plusIiEEE10Policy1000EN6thrust24THRUST_300001_SM_1000_NS10device_ptrIiEEPiyS9_iiNS7_10__identityEEEvT0_T1_T2_T3_T4_T6__param_1];
	ld.param.u64 	%rd19, [_ZN3cub18CUB_300001_SM_10006detail6reduce28DeviceReduceSingleTileKernelINS2_10policy_hubIiyN4cuda3std3__44plusIiEEE10Policy1000EN6thrust24THRUST_300001_SM_1000_NS10device_ptrIiEEPiyS9_iiNS7_10__identityEEEvT0_T1_T2_T3_T4_T6__param_2];
	ld.param.u32 	%r81, [_ZN3cub18CUB_300001_SM_10006detail6reduce28DeviceReduceSingleTileKernelINS2_10policy_hubIiyN4cuda3std3__44plusIiEEE10Policy1000EN6thrust24THRUST_300001_SM_1000_NS10device_ptrIiEEPiyS9_iiNS7_10__identityEEEvT0_T1_T2_T3_T4_T6__param_4];
	cvta.to.global.u64 	%rd1, %rd20;
	setp.ne.s64 	%p1, %rd19, 0;
	@%p1 bra 	$L__BB11_3;
	mov.u32 	%r434, %tid.x;
	setp.ne.s32 	%p58, %r434, 0;
	@%p58 bra 	$L__BB11_51;
	st.global.u32 	[%rd1], %r81;
	bra.uni 	$L__BB11_51;
$L__BB11_3:
	cvta.to.global.u64 	%rd2, %rd18;
	setp.gt.u64 	%p2, %rd19, 4095;
	@%p2 bra 	$L__BB11_28;
	cvt.u32.u64 	%r1, %rd19;
	mov.u32 	%r2, %tid.x;
	setp.ge.u32 	%p24, %r2, %r1;
	mov.b32 	%r452, 0;
	mov.u32 	%r441, %r2;
	@%p24 bra 	$L__BB11_6;
	mul.wide.u32 	%rd41, %r2, 4;
	add.s64 	%rd42, %rd2, %rd41;
	ld.global.u32 	%r452, [%rd42];
	add.s32 	%r441, %r2, 256;
$L__BB11_6:
	setp.ge.u32 	%p25, %r441, %r1;
	@%p25 bra 	$L__BB11_19;
	not.b32 	%r261, %r441;
	add.s32 	%r262, %r261, %r1;
	shr.u32 	%r263, %r262, 8;
	add.s32 	%r7, %r263, 1;
	and.b32  	%r8, %r7, 15;
	setp.lt.u32 	%p26, %r262, 3840;
	@%p26 bra 	$L__BB11_10;
	and.b32  	%r264, %r7, 33554416;
	neg.s32 	%r437, %r264;
	mul.wide.u32 	%rd43, %r441, 4;
	add.s64 	%rd44, %rd43, %rd2;
	add.s64 	%rd51, %rd44, 8192;
$L__BB11_9:
	.pragma "nounroll";
	ld.global.u32 	%r265, [%rd51+-8192];
	add.s32 	%r266, %r265, %r452;
	ld.global.u32 	%r267, [%rd51+-7168];
	add.s32 	%r268, %r267, %r266;
	ld.global.u32 	%r269, [%rd51+-6144];
	add.s32 	%r270, %r269, %r268;
	ld.global.u32 	%r271, [%rd51+-5120];
	add.s32 	%r272, %r271, %r270;
	ld.global.u32 	%r273, [%rd51+-4096];
	add.s32 	%r274, %r273, %r272;
	ld.global.u32 	%r275, [%rd51+-3072];
	add.s32 	%r276, %r275, %r274;
	ld.global.u32 	%r277, [%rd51+-2048];
	add.s32 	%r278, %r277, %r276;
	ld.global.u32 	%r279, [%rd51+-1024];
	add.s32 	%r280, %r279, %r278;
	ld.global.u32 	%r281, [%rd51];
	add.s32 	%r282, %r281, %r280;
	ld.global.u32 	%r283, [%rd51+1024];
	add.s32 	%r284, %r283, %r282;
	ld.global.u32 	%r285, [%rd51+2048];
	add.s32 	%r286, %r285, %r284;
	ld.global.u32 	%r287, [%rd51+3072];
	add.s32 	%r288, %r287, %r286;
	ld.global.u32 	%r289, [%rd51+4096];
	add.s32 	%r290, %r289, %r288;
	ld.global.u32 	%r291, [%rd51+5120];
	add.s32 	%r292, %r291, %r290;
	ld.global.u32 	%r293, [%rd51+6144];
	add.s32 	%r294, %r293, %r292;
	ld.global.u32 	%r295, [%rd51+7168];
	add.s32 	%r452, %r295, %r294;
	add.s32 	%r441, %r441, 4096;
	add.s32 	%r437, %r437, 16;
	add.s64 	%rd51, %rd51, 16384;
	setp.ne.s32 	%p27, %r437, 0;
	@%p27 bra 	$L__BB11_9;
$L__BB11_10:
	setp.eq.s32 	%p28, %r8, 0;
	@%p28 bra 	$L__BB11_19;
	and.b32  	%r19, %r7, 7;
	setp.lt.u32 	%p29, %r8, 8;
	@%p29 bra 	$L__BB11_13;
	mul.wide.s32 	%rd45, %r441, 4;
	add.s64 	%rd46, %rd2, %rd45;
	ld.global.u32 	%r297, [%rd46];
	add.s32 	%r298, %r297, %r452;
	ld.global.u32 	%r299, [%rd46+1024];
	add.s32 	%r300, %r299, %r298;
	ld.global.u32 	%r301, [%rd46+2048];
	add.s32 	%r302, %r301, %r300;
	ld.global.u32 	%r303, [%rd46+3072];
	add.s32 	%r304, %r303, %r302;
	ld.global.u32 	%r305, [%rd46+4096];
	add.s32 	%r306, %r305, %r304;
	ld.global.u32 	%r307, [%rd46+5120];
	add.s32 	%r308, %r307, %r306;
	ld.global.u32 	%r309, [%rd46+6144];
	add.s32 	%r310, %r309, %r308;
	ld.global.u32 	%r311, [%rd46+7168];
	add.s32 	%r452, %r311, %r310;
	add.s32 	%r441, %r441, 2048;
$L__BB11_13:
	setp.eq.s32 	%p30, %r19, 0;
	@%p30 bra 	$L__BB11_19;
	and.b32  	%r25, %r7, 3;
	setp.lt.u32 	%p31, %r19, 4;
	@%p31 bra 	$L__BB11_16;
	mul.wide.s32 	%rd47, %r441, 4;
	add.s64 	%rd48, %rd2, %rd47;
	ld.global.u32 	%r313, [%rd48];
	add.s32 	%r314, %r313, %r452;
	ld.global.u32 	%r315, [%rd48+1024];
	add.s32 	%r316, %r315, %r314;
	ld.global.u32 	%r317, [%rd48+2048];
	add.s32 	%r318, %r317, %r316;
	ld.global.u32 	%r319, [%rd48+3072];
	add.s32 	%r452, %r319, %r318;
	add.s32 	%r441, %r441, 1024;
$L__BB11_16:
	setp.eq.s32 	%p32, %r25, 0;
	@%p32 bra 	$L__BB11_19;
	neg.s32 	%r449, %r25;
$L__BB11_18:
	.pragma "nounroll";
	mul.wide.s32 	%rd49, %r441, 4;
	add.s64 	%rd50, %rd2, %rd49;
	ld.global.u32 	%r320, [%rd50];
	add.s32 	%r452, %r320, %r452;
	add.s32 	%r441, %r441, 256;
	add.s32 	%r449, %r449, 1;
	setp.ne.s32 	%p33, %r449, 0;
	@%p33 bra 	$L__BB11_18;
$L__BB11_19:
	setp.lt.u64 	%p34, %rd19, 256;
	@%p34 bra 	$L__BB11_24;
	// begin inline asm
	mov.u32 %r384, %laneid;
	// end inline asm
	mov.b32 	%r387, 1;
	mov.b32 	%r408, 31;
	mov.b32 	%r409, -1;
	// begin inline asm
	shfl.sync.down.b32 %r385, %r452, %r387, %r408, %r409;
	// end inline asm
	setp.gt.s32 	%p50, %r384, 30;
	selp.b32 	%r410, 0, %r385, %p50;
	add.s32 	%r391, %r410, %r452;
	mov.b32 	%r392, 2;
	// begin inline asm
	shfl.sync.down.b32 %r390, %r391, %r392, %r408, %r409;
	// end inline asm
	setp.gt.s32 	%p51, %r384, 29;
	selp.b32 	%r411, 0, %r390, %p51;
	add.s32 	%r396, %r391, %r411;
	mov.b32 	%r397, 4;
	// begin inline asm
	shfl.sync.down.b32 %r395, %r396, %r397, %r408, %r409;
	// end inline asm
	setp.gt.s32 	%p52, %r384, 27;
	selp.b32 	%r412, 0, %r395, %p52;
	add.s32 	%r401, %r396, %r412;
	mov.b32 	%r402, 8;
	// begin inline asm
	shfl.sync.down.b32 %r400, %r401, %r402, %r408, %r409;
	// end inline asm
	setp.gt.s32 	%p53, %r384, 23;
	selp.b32 	%r413, 0, %r400, %p53;
	add.s32 	%r406, %r401, %r413;
	mov.b32 	%r407, 16;
	// begin inline asm
	shfl.sync.down.b32 %r405, %r406, %r407, %r408, %r409;
	// end inline asm
	setp.gt.s32 	%p54, %r384, 15;
	selp.b32 	%r414, 0, %r405, %p54;
	add.s32 	%r470, %r406, %r414;
	setp.ne.s32 	%p55, %r384, 0;
	@%p55 bra 	$L__BB11_22;
	shr.u32 	%r415, %r2, 3;
	and.b32  	%r416, %r415, 124;
	mov.u32 	%r417, _ZZN3cub18CUB_300001_SM_10006detail6reduce28DeviceReduceSingleTileKernelINS2_10policy_hubIiyN4cuda3std3__44plusIiEEE10Policy1000EN6thrust24THRUST_300001_SM_1000_NS10device_ptrIiEEPiyS9_iiNS7_10__identityEEEvT0_T1_T2_T3_T4_T6_E12temp_storage;
	add.s32 	%r418, %r417, %r416;
	st.shared.u32 	[%r418+8], %r470;
$L__BB11_22:
	bar.sync 	0;
	setp.ne.s32 	%p56, %r2, 0;
	@%p56 bra 	$L__BB11_49;
	ld.shared.u32 	%r419, [_ZZN3cub18CUB_300001_SM_10006detail6reduce28DeviceReduceSingleTileKernelINS2_10policy_hubIiyN4cuda3std3__44plusIiEEE10Policy1000EN6thrust24THRUST_300001_SM_1000_NS10device_ptrIiEEPiyS9_iiNS7_10__identityEEEvT0_T1_T2_T3_T4_T6_E12temp_storage+12];
	add.s32 	%r420, %r419, %r470;
	ld.shared.u32 	%r421, [_ZZN3cub18CUB_300001_SM_10006detail6reduce28DeviceReduceSingleTileKernelINS2_10policy_hubIiyN4cuda3std3__44plusIiEEE10Policy1000EN6thrust24THRUST_300001_SM_1000_NS10device_ptrIiEEPiyS9_iiNS7_10__identityEEEvT0_T1_T2_T3_T4_T6_E12temp_storage+16];
	add.s32 	%r422, %r420, %r421;
	ld.shared.u32 	%r423, [_ZZN3cub18CUB_300001_SM_10006detail6reduce28DeviceReduceSingleTileKernelINS2_10policy_hubIiyN4cuda3std3__44plusIiEEE10Policy1000EN6thrust24THRUST_300001_SM_1000_NS10device_ptrIiEEPiyS9_iiNS7_10__identityEEEvT0_T1_T2_T3_T4_T6_E12temp_storage+20];
	add.s32 	%r424, %r422, %r423;
	ld.shared.u32 	%r425, [_ZZN3cub18CUB_300001_SM_10006detail6reduce28DeviceReduceSingleTileKernelINS2_10policy_hubIiyN4cuda3std3__44plusIiEEE10Policy1000EN6thrust24THRUST_300001_SM_1000_NS10device_ptrIiEEPiyS9_iiNS7_10__identityEEEvT0_T1_T2_T3_T4_T6_E12temp_storage+24];
	add.s32 	%r426, %r424, %r425;
	ld.shared.u32 	%r427, [_ZZN3cub18CUB_300001_SM_10006detail6reduce28DeviceReduceSingleTileKernelINS2_10policy_hubIiyN4cuda3std3__44plusIiEEE10Policy1000EN6thrust24THRUST_300001_SM_1000_NS10device_ptrIiEEPiyS9_iiNS7_10__identityEEEvT0_T1_T2_T3_T4_T6_E12temp_storage+28];
	add.s32 	%r428, %r426, %r427;
	ld.shared.u32 	%r429, [_ZZN3cub18CUB_300001_SM_10006detail6reduce28DeviceReduceSingleTileKernelINS2_10policy_hubIiyN4cuda3std3__44plusIiEEE10Policy1000EN6thrust24THRUST_300001_SM_1000_NS10device_ptrIiEEPiyS9_iiNS7_10__identityEEEvT0_T1_T2_T3_T4_T6_E12temp_storage+32];
	add.s32 	%r430, %r428, %r429;
	ld.shared.u32 	%r431, [_ZZN3cub18CUB_300001_SM_10006detail6reduce28DeviceReduceSingleTileKernelINS2_10policy_hubIiyN4cuda3std3__44plusIiEEE10Policy1000EN6thrust24THRUST_300001_SM_1000_NS10device_ptrIiEEPiyS9_iiNS7_10__identityEEEvT0_T1_T2_T3_T4_T6_E12temp_storage+36];
	add.s32 	%r470, %r430, %r431;
	bra.uni 	$L__BB11_49;
$L__BB11_24:
	// begin inline asm
	mov.u32 %r321, %laneid;
	// end inline asm
	and.b32  	%r347, %r2, 992;
	add.s32 	%r348, %r347, 32;
	setp.gt.u32 	%p35, %r348, %r1;
	not.b32 	%r349, %r347;
	add.s32 	%r350, %r1, %r349;
	selp.b32 	%r345, %r350, 31, %p35;
	mov.b32 	%r324, 1;
	mov.b32 	%r346, -1;
	// begin inline asm
	shfl.sync.down.b32 %r322, %r452, %r324, %r345, %r346;
	// end inline asm
	setp.lt.s32 	%p36, %r321, %r345;
	selp.b32 	%r351, %r322, 0, %p36;
	add.s32 	%r328, %r351, %r452;
	mov.b32 	%r329, 2;
	// begin inline asm
	shfl.sync.down.b32 %r327, %r328, %r329, %r345, %r346;
	// end inline asm
	add.s32 	%r352, %r321, 2;
	setp.gt.s32 	%p37, %r352, %r345;
	selp.b32 	%r353, 0, %r327, %p37;
	add.s32 	%r333, %r328, %r353;
	mov.b32 	%r334, 4;
	// begin inline asm
	shfl.sync.down.b32 %r332, %r333, %r334, %r345, %r346;
	// end inline asm
	add.s32 	%r354, %r321, 4;
	setp.gt.s32 	%p38, %r354, %r345;
	selp.b32 	%r355, 0, %r332, %p38;
	add.s32 	%r338, %r333, %r355;
	mov.b32 	%r339, 8;
	// begin inline asm
	shfl.sync.down.b32 %r337, %r338, %r339, %r345, %r346;
	// end inline asm
	add.s32 	%r356, %r321, 8;
	setp.gt.s32 	%p39, %r356, %r345;
	selp.b32 	%r357, 0, %r337, %p39;
	add.s32 	%r343, %r338, %r357;
	mov.b32 	%r344, 16;
	// begin inline asm
	shfl.sync.down.b32 %r342, %r343, %r344, %r345, %r346;
	// end inline asm
	add.s32 	%r358, %r321, 16;
	setp.gt.s32 	%p40, %r358, %r345;
	selp.b32 	%r359, 0, %r342, %p40;
	add.s32 	%r470, %r343, %r359;
	setp.ne.s32 	%p41, %r321, 0;
	@%p41 bra 	$L__BB11_26;
	shr.u32 	%r360, %r2, 3;
	and.b32  	%r361, %r360, 124;
	mov.u32 	%r362, _ZZN3cub18CUB_300001_SM_10006detail6reduce28DeviceReduceSingleTileKernelINS2_10policy_hubIiyN4cuda3std3__44plusIiEEE10Policy1000EN6thrust24THRUST_300001_SM_1000_NS10device_ptrIiEEPiyS9_iiNS7_10__identityEEEvT0_T1_T2_T3_T4_T6_E12temp_storage;
	add.s32 	%r363, %r362, %r361;
	st.shared.u32 	[%r363+8], %r470;
$L__BB11_26:
	bar.sync 	0;
	setp.ne.s32 	%p42, %r2, 0;
	@%p42 bra 	$L__BB11_49;
	setp.gt.u64 	%p43, %rd19, 32;
	ld.shared.u32 	%r364, [_ZZN3cub18CUB_300001_SM_10006detail6reduce28DeviceReduceSingleTileKernelINS2_10policy_hubIiyN4cuda3std3__44plusIiEEE10Policy1000EN6thrust24THRUST_300001_SM_1000_NS10device_ptrIiEEPiyS9_iiNS7_10__identityEEEvT0_T1_T2_T3_T4_T6_E12temp_storage+12];
	selp.b32 	%r365, %r364, 0, %p43;
	add.s32 	%r366, %r365, %r470;
	setp.gt.u64 	%p44, %rd19, 64;
	ld.shared.u32 	%r367, [_ZZN3cub18CUB_300001_SM_10006detail6reduce28DeviceReduceSingleTileKernelINS2_10policy_hubIiyN4cuda3std3__44plusIiEEE10Policy1000EN6thrust24THRUST_300001_SM_1000_NS10device_ptrIiEEPiyS9_iiNS7_10__identityEEEvT0_T1_T2_T3_T4_T6_E12temp_storage+16];
	selp.b32 	%r368, %r367, 0, %p44;
	add.s32 	%r369, %r366, %r368;
	setp.gt.u64 	%p45, %rd19, 96;
	ld.shared.u32 	%r370, [_ZZN3cub18CUB_300001_SM_10006detail6reduce28DeviceReduceSingleTileKernelINS2_10policy_hubIiyN4cuda3std3__44plusIiEEE10Policy1000EN6thrust24THRUST_300001_SM_1000_NS10device_ptrIiEEPiyS9_iiNS7_10__identityEEEvT0_T1_T2_T3_T4_T6_E12temp_storage+20];
	selp.b32 	%r371, %r370, 0, %p45;
	add.s32 	%r372, %r369, %r371;
	setp.gt.u64 	%p46, %rd19, 128;
	ld.shared.u32 	%r373, [_ZZN3cub18CUB_300001_SM_10006detail6reduce28DeviceReduceSingleTileKernelINS2_10policy_hubIiyN4cuda3std3__44plusIiEEE10Policy1000EN6thrust24THRUST_300001_SM_1000_NS10device_ptrIiEEPiyS9_iiNS7_10__identityEEEvT0_T1_T2_T3_T4_T6_E12temp_storage+24];
	selp.b32 	%r374, %r373, 0, %p46;
	add.s32 	%r375, %r372, %r374;
	setp.gt.u64 	%p47, %rd19, 160;
	ld.shared.u32 	%r376, [_ZZN3cub18CUB_300001_SM_10006detail6reduce28DeviceReduceSingleTileKernelINS2_10policy_hubIiyN4cuda3std3__44plusIiEEE10Policy1000EN6thrust24THRUST_300001_SM_1000_NS10device_ptrIiEEPiyS9_iiNS7_10__identityEEEvT0_T1_T2_T3_T4_T6_E12temp_storage+28];
	selp.b32 	%r377, %r376, 0, %p47;
	add.s32 	%r378, %r375, %r377;
	setp.gt.u64 	%p48, %rd19, 192;
	ld.shared.u32 	%r379, [_ZZN3cub18CUB_300001_SM_10006detail6reduce28DeviceReduceSingleTileKernelINS2_10policy_hubIiyN4cuda3std3__44plusIiEEE10Policy1000EN6thrust24THRUST_300001_SM_1000_NS10device_ptrIiEEPiyS9_iiNS7_10__identityEEEvT0_T1_T2_T3_T4_T6_E12temp_storage+32];
	selp.b32 	%r380, %r379, 0, %p48;
	add.s32 	%r381, %r378, %r380;
	setp.gt.u64 	%p49, %rd19, 224;
	ld.shared.u32 	%r382, [_ZZN3cub18CUB_300001_SM_10006detail6reduce28DeviceReduceSingleTileKernelINS2_10policy_hubIiyN4cuda3std3__44plusIiEEE10Policy1000EN6thrust24THRUST_300001_SM_1000_NS10device_ptrIiEEPiyS9_iiNS7_10__identityEEEvT0_T1_T2_T3_T4_T6_E12temp_storage+36];
	selp.b32 	%r383, %r382, 0, %p49;
	add.s32 	%r470, %r381, %r383;
	bra.uni 	$L__BB11_49;
$L__BB11_28:
	mov.u32 	%r43, %tid.x;
	cvt.u64.u32 	%rd6, %r43;
	mul.wide.u32 	%rd22, %r43, 4;
	add.s64 	%rd7, %rd2, %rd22;
	ld.global.u32 	%r82, [%rd7];
	ld.global.u32 	%r83, [%rd7+1024];
	ld.global.u32 	%r84, [%rd7+2048];
	ld.global.u32 	%r85, [%rd7+3072];
	ld.global.u32 	%r86, [%rd7+4096];
	ld.global.u32 	%r87, [%rd7+5120];
	ld.global.u32 	%r88, [%rd7+6144];
	ld.global.u32 	%r89, [%rd7+7168];
	ld.global.u32 	%r90, [%rd7+8192];
	ld.global.u32 	%r91, [%rd7+9216];
	ld.global.u32 	%r92, [%rd7+10240];
	ld.global.u32 	%r93, [%rd7+11264];
	ld.global.u32 	%r94, [%rd7+12288];
	ld.global.u32 	%r95, [%rd7+13312];
	ld.global.u32 	%r96, [%rd7+14336];
	ld.global.u32 	%r97, [%rd7+15360];
	add.s32 	%r98, %r83, %r82;
	add.s32 	%r99, %r84, %r98;
	add.s32 	%r100, %r85, %r99;
	add.s32 	%r101, %r86, %r100;
	add.s32 	%r102, %r87, %r101;
	add.s32 	%r103, %r88, %r102;
	add.s32 	%r104, %r89, %r103;
	add.s32 	%r105, %r90, %r104;
	add.s32 	%r106, %r91, %r105;
	add.s32 	%r107, %r92, %r106;
	add.s32 	%r108, %r93, %r107;
	add.s32 	%r109, %r94, %r108;
	add.s32 	%r110, %r95, %r109;
	add.s32 	%r111, %r96, %r110;
	add.s32 	%r469, %r97, %r111;
	add.s64 	%rd8, %rd19, -4096;
	setp.lt.u64 	%p3, %rd8, 4096;
	mov.b64 	%rd53, 4096;
	@%p3 bra 	$L__BB11_32;
	mov.b64 	%rd53, 4096;
$L__BB11_30:
	shl.b64 	%rd24, %rd53, 2;
	add.s64 	%rd25, %rd7, %rd24;
	ld.global.u32 	%r112, [%rd25];
	ld.global.u32 	%r113, [%rd25+1024];
	ld.global.u32 	%r114, [%rd25+2048];
	ld.global.u32 	%r115, [%rd25+3072];
	ld.global.u32 	%r116, [%rd25+4096];
	ld.global.u32 	%r117, [%rd25+5120];
	ld.global.u32 	%r118, [%rd25+6144];
	ld.global.u32 	%r119, [%rd25+7168];
	ld.global.u32 	%r120, [%rd25+8192];
	ld.global.u32 	%r121, [%rd25+9216];
	ld.global.u32 	%r122, [%rd25+10240];
	ld.global.u32 	%r123, [%rd25+11264];
	ld.global.u32 	%r124, [%rd25+12288];
	ld.global.u32 	%r125, [%rd25+13312];
	ld.global.u32 	%r126, [%rd25+14336];
	ld.global.u32 	%r127, [%rd25+15360];
	add.s32 	%r128, %r112, %r469;
	add.s32 	%r129, %r113, %r128;
	add.s32 	%r130, %r114, %r129;
	add.s32 	%r131, %r115, %r130;
	add.s32 	%r132, %r116, %r131;
	add.s32 	%r133, %r117, %r132;
	add.s32 	%r134, %r118, %r133;
	add.s32 	%r135, %r119, %r134;
	add.s32 	%r136, %r120, %r135;
	add.s32 	%r137, %r121, %r136;
	add.s32 	%r138, %r122, %r137;
	add.s32 	%r139, %r123, %r138;
	add.s32 	%r140, %r124, %r139;
	add.s32 	%r141, %r125, %r140;
	add.s32 	%r142, %r126, %r141;
	add.s32 	%r469, %r127, %r142;
	sub.s64 	%rd26, %rd19, %rd53;
	setp.lt.u64 	%p4, %rd26, 4096;
	@%p4 bra 	$L__BB11_45;
	add.s64 	%rd53, %rd53, 4096;
	setp.le.u64 	%p5, %rd53, %rd8;
	@%p5 bra 	$L__BB11_30;
$L__BB11_32:
	setp.le.u64 	%p6, %rd19, %rd53;
	cvt.u32.u64 	%r143, %rd53;
	cvt.u32.u64 	%r144, %rd19;
	sub.s32 	%r145, %r144, %r143;
	setp.ge.s32 	%p7, %r43, %r145;
	or.pred  	%p8, %p6, %p7;
	@%p8 bra 	$L__BB11_45;
	not.b32 	%r149, %r43;
	add.s32 	%r150, %r149, %r144;
	sub.s32 	%r152, %r150, %r143;
	shr.u32 	%r153, %r152, 8;
	add.s32 	%r48, %r153, 1;
	and.b32  	%r49, %r48, 15;
	setp.lt.u32 	%p9, %r152, 3840;
	mov.u32 	%r459, %r43;
	@%p9 bra 	$L__BB11_36;
	and.b32  	%r154, %r48, 33554416;
	neg.s32 	%r455, %r154;
	add.s64 	%rd27, %rd53, %rd6;
	shl.b64 	%rd28, %rd27, 2;
	add.s64 	%rd29, %rd28, %rd2;
	add.s64 	%rd54, %rd29, 8192;
	mov.u32 	%r459, %r43;
$L__BB11_35:
	.pragma "nounroll";
	ld.global.u32 	%r155, [%rd54+-8192];
	add.s32 	%r156, %r155, %r469;
	ld.global.u32 	%r157, [%rd54+-7168];
	add.s32 	%r158, %r157, %r156;
	ld.global.u32 	%r159, [%rd54+-6144];
	add.s32 	%r160, %r159, %r158;
	ld.global.u32 	%r161, [%rd54+-5120];
	add.s32 	%r162, %r161, %r160;
	ld.global.u32 	%r163, [%rd54+-4096];
	add.s32 	%r164, %r163, %r162;
	ld.global.u32 	%r165, [%rd54+-3072];
	add.s32 	%r166, %r165, %r164;
	ld.global.u32 	%r167, [%rd54+-2048];
	add.s32 	%r168, %r167, %r166;
	ld.global.u32 	%r169, [%rd54+-1024];
	add.s32 	%r170, %r169, %r168;
	ld.global.u32 	%r171, [%rd54];
	add.s32 	%r172, %r171, %r170;
	ld.global.u32 	%r173, [%rd54+1024];
	add.s32 	%r174, %r173, %r172;
	ld.global.u32 	%r175, [%rd54+2048];
	add.s32 	%r176, %r175, %r174;
	ld.global.u32 	%r177, [%rd54+3072];
	add.s32 	%r178, %r177, %r176;
	ld.global.u32 	%r179, [%rd54+4096];
	add.s32 	%r180, %r179, %r178;
	ld.global.u32 	%r181, [%rd54+5120];
	add.s32 	%r182, %r181, %r180;
	ld.global.u32 	%r183, [%rd54+6144];
	add.s32 	%r184, %r183, %r182;
	ld.global.u32 	%r185, [%rd54+7168];
	add.s32 	%r469, %r185, %r184;
	add.s32 	%r459, %r459, 4096;
	add.s32 	%r455, %r455, 16;
	add.s64 	%rd54, %rd54, 16384;
	setp.ne.s32 	%p10, %r455, 0;
	@%p10 bra 	$L__BB11_35;
$L__BB11_36:
	setp.eq.s32 	%p11, %r49, 0;
	@%p11 bra 	$L__BB11_45;
	and.b32  	%r60, %r48, 7;
	setp.lt.u32 	%p12, %r49, 8;
	@%p12 bra 	$L__BB11_39;
	cvt.u64.u32 	%rd30, %r459;
	add.s64 	%rd31, %rd53, %rd30;
	shl.b64 	%rd32, %rd31, 2;
	add.s64 	%rd33, %rd2, %rd32;
	ld.global.u32 	%r187, [%rd33];
	add.s32 	%r188, %r187, %r469;
	ld.global.u32 	%r189, [%rd33+1024];
	add.s32 	%r190, %r189, %r188;
	ld.global.u32 	%r191, [%rd33+2048];
	add.s32 	%r192, %r191, %r190;
	ld.global.u32 	%r193, [%rd33+3072];
	add.s32 	%r194, %r193, %r192;
	ld.global.u32 	%r195, [%rd33+4096];
	add.s32 	%r196, %r195, %r194;
	ld.global.u32 	%r197, [%rd33+5120];
	add.s32 	%r198, %r197, %r196;
	ld.global.u32 	%r199, [%rd33+6144];
	add.s32 	%r200, %r199, %r198;
	ld.global.u32 	%r201, [%rd33+7168];
	add.s32 	%r469, %r201, %r200;
	add.s32 	%r459, %r459, 2048;
$L__BB11_39:
	setp.eq.s32 	%p13, %r60, 0;
	@%p13 bra 	$L__BB11_45;
	and.b32  	%r66, %r48, 3;
	setp.lt.u32 	%p14, %r60, 4;
	@%p14 bra 	$L__BB11_42;
	cvt.u64.u32 	%rd34, %r459;
	add.s64 	%rd35, %rd53, %rd34;
	shl.b64 	%rd36, %rd35, 2;
	add.s64 	%rd37, %rd2, %rd36;
	ld.global.u32 	%r203, [%rd37];
	add.s32 	%r204, %r203, %r469;
	ld.global.u32 	%r205, [%rd37+1024];
	add.s32 	%r206, %r205, %r204;
	ld.global.u32 	%r207, [%rd37+2048];
	add.s32 	%r208, %r207, %r206;
	ld.global.u32 	%r209, [%rd37+3072];
	add.s32 	%r469, %r209, %r208;
	add.s32 	%r459, %r459, 1024;
$L__BB11_42:
	setp.eq.s32 	%p15, %r66, 0;
	@%p15 bra 	$L__BB11_45;
	cvt.u64.u32 	%rd38, %r459;
	add.s64 	%rd39, %rd53, %rd38;
	shl.b64 	%rd40, %rd39, 2;
	add.s64 	%rd55, %rd2, %rd40;
	neg.s32 	%r467, %r66;
$L__BB11_44:
	.pragma "nounroll";
	ld.global.u32 	%r210, [%rd55];
	add.s32 	%r469, %r210, %r469;
	add.s64 	%rd55, %rd55, 1024;
	add.s32 	%r467, %r467, 1;
	setp.ne.s32 	%p16, %r467, 0;
	@%p16 bra 	$L__BB11_44;
$L__BB11_45:
	// begin inline asm
	mov.u32 %r211, %laneid;
	// end inline asm
	mov.b32 	%r214, 1;
	mov.b32 	%r235, 31;
	mov.b32 	%r236, -1;
	// begin inline asm
	shfl.sync.down.b32 %r212, %r469, %r214, %r235, %r236;
	// end inline asm
	setp.gt.s32 	%p17, %r211, 30;
	selp.b32 	%r237, 0, %r212, %p17;
	add.s32 	%r218, %r237, %r469;
	mov.b32 	%r219, 2;
	// begin inline asm
	shfl.sync.down.b32 %r217, %r218, %r219, %r235, %r236;
	// end inline asm
	setp.gt.s32 	%p18, %r211, 29;
	selp.b32 	%r238, 0, %r217, %p18;
	add.s32 	%r223, %r218, %r238;
	mov.b32 	%r224, 4;
	// begin inline asm
	shfl.sync.down.b32 %r222, %r223, %r224, %r235, %r236;
	// end inline asm
	setp.gt.s32 	%p19, %r211, 27;
	selp.b32 	%r239, 0, %r222, %p19;
	add.s32 	%r228, %r223, %r239;
	mov.b32 	%r229, 8;
	// begin inline asm
	shfl.sync.down.b32 %r227, %r228, %r229, %r235, %r236;
	// end inline asm
	setp.gt.s32 	%p20, %r211, 23;
	selp.b32 	%r240, 0, %r227, %p20;
	add.s32 	%r233, %r228, %r240;
	mov.b32 	%r234, 16;
	// begin inline asm
	shfl.sync.down.b32 %r232, %r233, %r234, %r235, %r236;
	// end inline asm
	setp.gt.s32 	%p21, %r211, 15;
	selp.b32 	%r241, 0, %r232, %p21;
	add.s32 	%r470, %r233, %r241;
	setp.ne.s32 	%p22, %r211, 0;
	@%p22 bra 	$L__BB11_47;
	shr.u32 	%r242, %r43, 3;
	and.b32  	%r243, %r242, 124;
	mov.u32 	%r244, _ZZN3cub18CUB_300001_SM_10006detail6reduce28DeviceReduceSingleTileKernelINS2_10policy_hubIiyN4cuda3std3__44plusIiEEE10Policy1000EN6thrust24THRUST_300001_SM_1000_NS10device_ptrIiEEPiyS9_iiNS7_10__identityEEEvT0_T1_T2_T3_T4_T6_E12temp_storage;
	add.s32 	%r245, %r244, %r243;
	st.shared.u32 	[%r245+8], %r470;
$L__BB11_47:
	bar.sync 	0;
	setp.ne.s32 	%p23, %r43, 0;
	@%p23 bra 	$L__BB11_49;
	ld.shared.u32 	%r246, [_ZZN3cub18CUB_300001_SM_10006detail6reduce28DeviceReduceSingleTileKernelINS2_10policy_hubIiyN4cuda3std3__44plusIiEEE10Policy1000EN6thrust24THRUST_300001_SM_1000_NS10device_ptrIiEEPiyS9_iiNS7_10__identityEEEvT0_T1_T2_T3_T4_T6_E12temp_storage+12];
	add.s32 	%r247, %r246, %r470;
	ld.shared.u32 	%r248, [_ZZN3cub18CUB_300001_SM_10006detail6reduce28DeviceReduceSingleTileKernelINS2_10policy_hubIiyN4cuda3std3__44plusIiEEE10Policy1000EN6thrust24THRUST_300001_SM_1000_NS10device_ptrIiEEPiyS9_iiNS7_10__identityEEEvT0_T1_T2_T3_T4_T6_E12temp_storage+16];
	add.s32 	%r249, %r247, %r248;
	ld.shared.u32 	%r250, [_ZZN3cub18CUB_300001_SM_10006detail6reduce28DeviceReduceSingleTileKernelINS2_10policy_hubIiyN4cuda3std3__44plusIiEEE10Policy1000EN6thrust24THRUST_300001_SM_1000_NS10device_ptrIiEEPiyS9_iiNS7_10__identityEEEvT0_T1_T2_T3_T4_T6_E12temp_storage+20];
	add.s32 	%r251, %r249, %r250;
	ld.shared.u32 	%r252, [_ZZN3cub18CUB_300001_SM_10006detail6reduce28DeviceReduceSingleTileKernelINS2_10policy_hubIiyN4cuda3std3__44plusIiEEE10Policy1000EN6thrust24THRUST_300001_SM_1000_NS10device_ptrIiEEPiyS9_iiNS7_10__identityEEEvT0_T1_T2_T3_T4_T6_E12temp_storage+24];
	add.s32 	%r253, %r251, %r252;
	ld.shared.u32 	%r254, [_ZZN3cub18CUB_300001_SM_10006detail6reduce28DeviceReduceSingleTileKernelINS2_10policy_hubIiyN4cuda3std3__44plusIiEEE10Policy1000EN6thrust24THRUST_300001_SM_1000_NS10device_ptrIiEEPiyS9_iiNS7_10__identityEEEvT0_T1_T2_T3_T4_T6_E12temp_storage+28];
	add.s32 	%r255, %r253, %r254;
	ld.shared.u32 	%r256, [_ZZN3cub18CUB_300001_SM_10006detail6reduce28DeviceReduceSingleTileKernelINS2_10policy_hubIiyN4cuda3std3__44plusIiEEE10Policy1000EN6thrust24THRUST_300001_SM_1000_NS10device_ptrIiEEPiyS9_iiNS7_10__identityEEEvT0_T1_T2_T3_T4_T6_E12temp_storage+32];
	add.s32 	%r257, %r255, %r256;
	ld.shared.u32 	%r258, [_ZZN3cub18CUB_300001_SM_10006detail6reduce28DeviceReduceSingleTileKernelINS2_10policy_hubIiyN4cuda3std3__44plusIiEEE10Policy1000EN6thrust24THRUST_300001_SM_1000_NS10device_ptrIiEEPiyS9_iiNS7_10__identityEEEvT0_T1_T2_T3_T4_T6_E12temp_storage+36];
	add.s32 	%r470, %r257, %r258;
$L__BB11_49:
	mov.u32 	%r432, %tid.x;
	setp.ne.s32 	%p57, %r432, 0;
	@%p57 bra 	$L__BB11_51;
	add.s32 	%r433, %r470, %r81;
	st.global.u32 	[%rd1], %r433;
$L__BB11_51:
	ret;

}
	// .globl	_ZN3cub18CUB_300001_SM_10006detail6reduce18DeviceReduceKernelINS2_10policy_hubIiyN4cuda3std3__44plusIiEEE10Policy1000EN6thrust24THRUST_300001_SM_1000_NS10device_ptrIiEEyS9_iNS7_10__identityEEEvT0_PT3_T1_NS0_13GridEvenShareISK_EET2_T4_
.visible .entry _ZN3cub18CUB_300001_SM_10006detail6reduce18DeviceReduceKernelINS2_10policy_hubIiyN4cuda3std3__44plusIiEEE10Policy1000EN6thrust24THRUST_300001_SM_1000_NS10device_ptrIiEEyS9_iNS7_10__identityEEEvT0_PT3_T1_NS0_13GridEvenShareISK_EET2_T4_(
	.param .align 8 .b8 _ZN3cub18CUB_300001_SM_10006detail6reduce18DeviceReduceKernelINS2_10policy_hubIiyN4cuda3std3__44plusIiEEE10Policy1000EN6thrust24THRUST_300001_SM_1000_NS10device_ptrIiEEyS9_iNS7_10__identityEEEvT0_PT3_T1_NS0_13GridEvenShareISK_EET2_T4__param_0[8],
	.param .u64 .ptr .align 1 _ZN3cub18CUB_300001_SM_10006detail6reduce18DeviceReduceKernelINS2_10policy_hubIiyN4cuda3std3__44plusIiEEE10Policy1000EN6thrust24THRUST_300001_SM_1000_NS10device_ptrIiEEyS9_iNS7_10__identityEEEvT0_PT3_T1_NS0_13GridEvenShareISK_EET2_T4__param_1,
	.param .u64 _ZN3cub18CUB_300001_SM_10006detail6reduce18DeviceReduceKernelINS2_10policy_hubIiyN4cuda3std3__44plusIiEEE10Policy1000EN6thrust24THRUST_300001_SM_1000_NS10device_ptrIiEEyS9_iNS7_10__identityEEEvT0_PT3_T1_NS0_13GridEvenShareISK_EET2_T4__param_2,
	.param .align 8 .b8 _ZN3cub18CUB_300001_SM_10006detail6reduce18DeviceReduceKernelINS2_10policy_hubIiyN4cuda3std3__44plusIiEEE10Policy1000EN6thrust24THRUST_300001_SM_1000_NS10device_ptrIiEEyS9_iNS7_10__identityEEEvT0_PT3_T1_NS0_13GridEvenShareISK_EET2_T4__param_3[72],
	.param .align 1 .b8 _ZN3cub18CUB_300001_SM_10006detail6reduce18DeviceReduceKernelINS2_10policy_hubIiyN4cuda3std3__44plusIiEEE10Policy1000EN6thrust24THRUST_300001_SM_1000_NS10device_ptrIiEEyS9_iNS7_10__identityEEEvT0_PT3_T1_NS0_13GridEvenShareISK_EET2_T4__param_4[1],
	.param .align 1 .b8 _ZN3cub18CUB_300001_SM_10006detail6reduce18DeviceReduceKernelINS2_10policy_hubIiyN4cuda3std3__44plusIiEEE10Policy1000EN6thrust24THRUST_300001_SM_1000_NS10device_ptrIiEEyS9_iNS7_10__identityEEEvT0_PT3_T1_NS0_13GridEvenShareISK_EET2_T4__param_5[1]
)
.maxntid 256
{
	.reg .pred 	%p<57>;
	.reg .b16 	%rs<4>;
	.reg .b32 	%r<502>;
	.reg .b64 	%rd<78>;
	// demoted variable
	.shared .align 4 .b8 _ZZN3cub18CUB_300001_SM_10006detail6reduce18DeviceReduceKernelINS2_10policy_hubIiyN4cuda3std3__44plusIiEEE10Policy1000EN6thrust24THRUST_300001_SM_1000_NS10device_ptrIiEEyS9_iNS7_10__identityEEEvT0_PT3_T1_NS0_13GridEvenShareISK_EET2_T4_E12temp_storage[44];
	ld.param.u64 	%rd1, [_ZN3cub18CUB_300001_SM_10006detail6reduce18DeviceReduceKernelINS2_10policy_hubIiyN4cuda3std3__44plusIiEEE10Policy1000EN6thrust24THRUST_300001_SM_1000_NS10device_ptrIiEEyS9_iNS7_10__identityEEEvT0_PT3_T1_NS0_13GridEvenShareISK_EET2_T4__param_3+32];
	ld.param.u32 	%r1, [_ZN3cub18CUB_300001_SM_10006detail6reduce18DeviceReduceKernelINS2_10policy_hubIiyN4cuda3std3__44plusIiEEE10Policy1000EN6thrust24THRUST_300001_SM_1000_NS10device_ptrIiEEyS9_iNS7_10__identityEEEvT0_PT3_T1_NS0_13GridEvenShareISK_EET2_T4__param_3+40];
	ld.param.u64 	%rd25, [_ZN3cub18CUB_300001_SM_10006detail6reduce18DeviceReduceKernelINS2_10policy_hubIiyN4cuda3std3__44plusIiEEE10Policy1000EN6thrust24THRUST_300001_SM_1000_NS10device_ptrIiEEyS9_iNS7_10__identityEEEvT0_PT3_T1_NS0_13GridEvenShareISK_EET2_T4__param_0];
	cvta.to.global.u64 	%rd2, %rd25;
	mov.u32 	%r2, %ctaid.x;
	shl.b32 	%r88, %r1, 12;
	cvt.s64.s32 	%rd3, %r88;
	shl.b32 	%r89, %r2, 12;
	cvt.u64.u32 	%rd4, %r89;
	sub.s64 	%rd5, %rd1, %rd4;
	setp.gt.u64 	%p1, %rd5, 4095;
	@%p1 bra 	$L__BB12_25;
	cvt.u32.u64 	%r287, %rd4;
	cvt.u32.u64 	%r3, %rd1;
	sub.s32 	%r4, %r3, %r287;
	mov.u32 	%r5, %tid.x;
	setp.ge.s32 	%p23, %r5, %r4;
	mov.b32 	%r482, 0;
	mov.u32 	%r471, %r5;
	@%p23 bra 	$L__BB12_3;
	add.s32 	%r289, %r287, %r5;
	mul.wide.u32 	%rd51, %r289, 4;
	add.s64 	%rd52, %rd2, %rd51;
	ld.global.u32 	%r482, [%rd52];
	add.s32 	%r471, %r5, 256;
$L__BB12_3:
	setp.ge.s32 	%p24, %r471, %r4;
	@%p24 bra 	$L__BB12_16;
	not.b32 	%r292, %r471;
	add.s32 	%r293, %r292, %r3;
	sub.s32 	%r294, %r293, %r287;
	shr.u32 	%r295, %r294, 8;
	add.s32 	%r10, %r295, 1;
	and.b32  	%r11, %r10, 15;
	setp.lt.u32 	%p25, %r294, 3840;
	@%p25 bra 	$L__BB12_7;
	and.b32  	%r296, %r10, 33554416;
	neg.s32 	%r467, %r296;
	mul.wide.u32 	%rd53, %r2, 16384;
	mul.wide.u32 	%rd54, %r471, 4;
	or.b64  	%rd55, %rd53, %rd54;
	add.s64 	%rd56, %rd55, %rd2;
	add.s64 	%rd72, %rd56, 8192;
$L__BB12_6:
	.pragma "nounroll";
	ld.global.u32 	%r297, [%rd72+-8192];
	add.s32 	%r298, %r297, %r482;
	ld.global.u32 	%r299, [%rd72+-7168];
	add.s32 	%r300, %r299, %r298;
	ld.global.u32 	%r301, [%rd72+-6144];
	add.s32 	%r302, %r301, %r300;
	ld.global.u32 	%r303, [%rd72+-5120];
	add.s32 	%r304, %r303, %r302;
	ld.global.u32 	%r305, [%rd72+-4096];
	add.s32 	%r306, %r305, %r304;
	ld.global.u32 	%r307, [%rd72+-3072];
	add.s32 	%r308, %r307, %r306;
	ld.global.u32 	%r309, [%rd72+-2048];
	add.s32 	%r310, %r309, %r308;
	ld.global.u32 	%r311, [%rd72+-1024];
	add.s32 	%r312, %r311, %r310;
	ld.global.u32 	%r313, [%rd72];
	add.s32 	%r314, %r313, %r312;
	ld.global.u32 	%r315, [%rd72+1024];
	add.s32 	%r316, %r315, %r314;
	ld.global.u32 	%r317, [%rd72+2048];
	add.s32 	%r318, %r317, %r316;
	ld.global.u32 	%r319, [%rd72+3072];
	add.s32 	%r320, %r319, %r318;
	ld.global.u32 	%r321, [%rd72+4096];
	add.s32 	%r322, %r321, %r320;
	ld.global.u32 	%r323, [%rd72+5120];
	add.s32 	%r324, %r323, %r322;
	ld.global.u32 	%r325, [%rd72+6144];
	add.s32 	%r326, %r325, %r324;
	ld.global.u32 	%r327, [%rd72+7168];
	add.s32 	%r482, %r327, %r326;
	add.s32 	%r471, %r471, 4096;
	add.s32 	%r467, %r467, 16;
	add.s64 	%rd72, %rd72, 16384;
	setp.ne.s32 	%p26, %r467, 0;
	@%p26 bra 	$L__BB12_6;
$L__BB12_7:
	setp.eq.s32 	%p27, %r11, 0;
	@%p27 bra 	$L__BB12_16;
	and.b32  	%r22, %r10, 7;
	setp.lt.u32 	%p28, %r11, 8;
	@%p28 bra 	$L__BB12_10;
	cvt.s64.s32 	%rd57, %r471;
	add.s64 	%rd58, %rd57, %rd4;
	shl.b64 	%rd59, %rd58, 2;
	add.s64 	%rd60, %rd2, %rd59;
	ld.global.u32 	%r329, [%rd60];
	add.s32 	%r330, %r329, %r482;
	ld.global.u32 	%r331, [%rd60+1024];
	add.s32 	%r332, %r331, %r330;
	ld.global.u32 	%r333, [%rd60+2048];
	add.s32 	%r334, %r333, %r332;
	ld.global.u32 	%r335, [%rd60+3072];
	add.s32 	%r336, %r335, %r334;
	ld.global.u32 	%r337, [%rd60+4096];
	add.s32 	%r338, %r337, %r336;
	ld.global.u32 	%r339, [%rd60+5120];
	add.s32 	%r340, %r339, %r338;
	ld.global.u32 	%r341, [%rd60+6144];
	add.s32 	%r342, %r341, %r340;
	ld.global.u32 	%r343, [%rd60+7168];
	add.s32 	%r482, %r343, %r342;
	add.s32 	%r471, %r471, 2048;
$L__BB12_10:
	setp.eq.s32 	%p29, %r22, 0;
	@%p29 bra 	$L__BB12_16;
	and.b32  	%r28, %r10, 3;
	setp.lt.u32 	%p30, %r22, 4;
	@%p30 bra 	$L__BB12_13;
	cvt.s64.s32 	%rd61, %r471;
	add.s64 	%rd62, %rd61, %rd4;
	shl.b64 	%rd63, %rd62, 2;
	add.s64 	%rd64, %rd2, %rd63;
	ld.global.u32 	%r345, [%rd64];
	add.s32 	%r346, %r345, %r482;
	ld.global.u32 	%r347, [%rd64+1024];
	add.s32 	%r348, %r347, %r346;
	ld.global.u32 	%r349, [%rd64+2048];
	add.s32 	%r350, %r349, %r348;
	ld.global.u32 	%r351, [%rd64+3072];
	add.s32 	%r482, %r351, %r350;
	add.s32 	%r471, %r471, 1024;
$L__BB12_13:
	setp.eq.s32 	%p31, %r28, 0;
	@%p31 bra 	$L__BB12_16;
	mul.wide.u32 	%rd65, %r2, 16384;
	add.s64 	%rd9, %rd2, %rd65;
	neg.s32 	%r479, %r28;
$L__BB12_15:
	.pragma "nounroll";
	mul.wide.s32 	%rd66, %r471, 4;
	add.s64 	%rd67, %rd9, %rd66;
	ld.global.u32 	%r352, [%rd67];
	add.s32 	%r482, %r352, %r482;
	add.s32 	%r471, %r471, 256;
	add.s32 	%r479, %r479, 1;
	setp.ne.s32 	%p32, %r479, 0;
	@%p32 bra 	$L__BB12_15;
$L__BB12_16:
	setp.lt.s32 	%p33, %r4, 256;
	@%p33 bra 	$L__BB12_21;
	// begin inline asm
	mov.u32 %r416, %laneid;
	// end inline asm
	mov.b32 	%r419, 1;
	mov.b32 	%r440, 31;
	mov.b32 	%r441, -1;
	// begin inline asm
	shfl.sync.down.b32 %r417, %r482, %r419, %r440, %r441;
	// end inline asm
	setp.gt.s32 	%p49, %r416, 30;
	selp.b32 	%r442, 0, %r417, %p49;
	add.s32 	%r423, %r442, %r482;
	mov.b32 	%r424, 2;
	// begin inline asm
	shfl.sync.down.b32 %r422, %r423, %r424, %r440, %r441;
	// end inline asm
	setp.gt.s32 	%p50, %r416, 29;
	selp.b32 	%r443, 0, %r422, %p50;
	add.s32 	%r428, %r423, %r443;
	mov.b32 	%r429, 4;
	// begin inline asm
	shfl.sync.down.b32 %r427, %r428, %r429, %r440, %r441;
	// end inline asm
	setp.gt.s32 	%p51, %r416, 27;
	selp.b32 	%r444, 0, %r427, %p51;
	add.s32 	%r433, %r428, %r444;
	mov.b32 	%r434, 8;
	// begin inline asm
	shfl.sync.down.b32 %r432, %r433, %r434, %r440, %r441;
	// end inline asm
	setp.gt.s32 	%p52, %r416, 23;
	selp.b32 	%r445, 0, %r432, %p52;
	add.s32 	%r438, %r433, %r445;
	mov.b32 	%r439, 16;
	// begin inline asm
	shfl.sync.down.b32 %r437, %r438, %r439, %r440, %r441;
	// end inline asm
	setp.gt.s32 	%p53, %r416, 15;
	selp.b32 	%r446, 0, %r437, %p53;
	add.s32 	%r501, %r438, %r446;
	setp.ne.s32 	%p54, %r416, 0;
	@%p54 bra 	$L__BB12_19;
	shr.u32 	%r447, %r5, 3;
	and.b32  	%r448, %r447, 124;
	mov.u32 	%r449, _ZZN3cub18CUB_300001_SM_10006detail6reduce18DeviceReduceKernelINS2_10policy_hubIiyN4cuda3std3__44plusIiEEE10Policy1000EN6thrust24THRUST_300001_SM_1000_NS10device_ptrIiEEyS9_iNS7_10__identityEEEvT0_PT3_T1_NS0_13GridEvenShareISK_EET2_T4_E12temp_storage;
	add.s32 	%r450, %r449, %r448;
	st.shared.u32 	[%r450+8], %r501;
$L__BB12_19:
	bar.sync 	0;
	setp.ne.s32 	%p55, %r5, 0;
	@%p55 bra 	$L__BB12_46;
	ld.shared.u32 	%r451, [_ZZN3cub18CUB_300001_SM_10006detail6reduce18DeviceReduceKernelINS2_10policy_hubIiyN4cuda3std3__44plusIiEEE10Policy1000EN6thrust24THRUST_300001_SM_1000_NS10device_ptrIiEEyS9_iNS7_10__identityEEEvT0_PT3_T1_NS0_13GridEvenShareISK_EET2_T4_E12temp_storage+12];
	add.s32 	%r452, %r451, %r501;
	ld.shared.u32 	%r453, [_ZZN3cub18CUB_300001_SM_10006detail6reduce18DeviceReduceKernelINS2_10policy_hubIiyN4cuda3std3__44plusIiEEE10Policy1000EN6thrust24THRUST_300001_SM_1000_NS10device_ptrIiEEyS9_iNS7_10__identityEEEvT0_PT3_T1_NS0_13GridEvenShareISK_EET2_T4_E12temp_storage+16];
	add.s32 	%r454, %r452, %r453;
	ld.shared.u32 	%r455, [_ZZN3cub18CUB_300001_SM_10006detail6reduce18DeviceReduceKernelINS2_10policy_hubIiyN4cuda3std3__44plusIiEEE10Policy1000EN6thrust24THRUST_300001_SM_1000_NS10device_ptrIiEEyS9_iNS7_10__identityEEEvT0_PT3_T1_NS0_13GridEvenShareISK_EET2_T4_E12temp_storage+20];
	add.s32 	%r456, %r454, %r455;
	ld.shared.u32 	%r457, [_ZZN3cub18CUB_300001_SM_10006detail6reduce18DeviceReduceKernelINS2_10policy_hubIiyN4cuda3std3__44plusIiEEE10Policy1000EN6thrust24THRUST_300001_SM_1000_NS10device_ptrIiEEyS9_iNS7_10__identityEEEvT0_PT3_T1_NS0_13GridEvenShareISK_EET2_T4_E12temp_storage+24];
	add.s32 	%r458, %r456, %r457;
	ld.shared.u32 	%r459, [_ZZN3cub18CUB_300001_SM_10006detail6reduce18DeviceReduceKernelINS2_10policy_hubIiyN4cuda3std3__44plusIiEEE10Policy1000EN6thrust24THRUST_300001_SM_1000_NS10device_ptrIiEEyS9_iNS7_10__identityEEEvT0_PT3_T1_NS0_13GridEvenShareISK_EET2_T4_E12temp_storage+28];
	add.s32 	%r460, %r458, %r459;
	ld.shared.u32 	%r461, [_ZZN3cub18CUB_300001_SM_10006detail6reduce18DeviceReduceKernelINS2_10policy_hubIiyN4cuda3std3__44plusIiEEE10Policy1000EN6thrust24THRUST_300001_SM_1000_NS10device_ptrIiEEyS9_iNS7_10__identityEEEvT0_PT3_T1_NS0_13GridEvenShareISK_EET2_T4_E12temp_storage+32];
	add.s32 	%r462, %r460, %r461;
	ld.shared.u32 	%r463, [_ZZN3cub18CUB_300001_SM_10006detail6reduce18DeviceReduceKernelINS2_10policy_hubIiyN4cuda3std3__44plusIiEEE10Policy1000EN6thrust24THRUST_300001_SM_1000_NS10device_ptrIiEEyS9_iNS7_10__identityEEEvT0_PT3_T1_NS0_13GridEvenShareISK_EET2_T4_E12temp_storage+36];
	add.s32 	%r501, %r462, %r463;
	bra.uni 	$L__BB12_46;
$L__BB12_21:
	// begin inline asm
	mov.u32 %r353, %laneid;
	// end inline asm
	and.b32  	%r379, %r5, 992;
	add.s32 	%r380, %r379, 32;
	setp.gt.s32 	%p34, %r380, %r4;
	not.b32 	%r381, %r379;
	add.s32 	%r382, %r4, %r381;
	selp.b32 	%r377, %r382, 31, %p34;
	mov.b32 	%r356, 1;
	mov.b32 	%r378, -1;
	// begin inline asm
	shfl.sync.down.b32 %r354, %r482, %r356, %r377, %r378;
	// end inline asm
	setp.lt.s32 	%p35, %r353, %r377;
	selp.b32 	%r383, %r354, 0, %p35;
	add.s32 	%r360, %r383, %r482;
	mov.b32 	%r361, 2;
	// begin inline asm
	shfl.sync.down.b32 %r359, %r360, %r361, %r377, %r378;
	// end inline asm
	add.s32 	%r384, %r353, 2;
	setp.gt.s32 	%p36, %r384, %r377;
	selp.b32 	%r385, 0, %r359, %p36;
	add.s32 	%r365, %r360, %r385;
	mov.b32 	%r366, 4;
	// begin inline asm
	shfl.sync.down.b32 %r364, %r365, %r366, %r377, %r378;
	// end inline asm
	add.s32 	%r386, %r353, 4;
	setp.gt.s32 	%p37, %r386, %r377;
	selp.b32 	%r387, 0, %r364, %p37;
	add.s32 	%r370, %r365, %r387;
	mov.b32 	%r371, 8;
	// begin inline asm
	shfl.sync.down.b32 %r369, %r370, %r371, %r377, %r378;
	// end inline asm
	add.s32 	%r388, %r353, 8;
	setp.gt.s32 	%p38, %r388, %r377;
	selp.b32 	%r389, 0, %r369, %p38;
	add.s32 	%r375, %r370, %r389;
	mov.b32 	%r376, 16;
	// begin inline asm
	shfl.sync.down.b32 %r374, %r375, %r376, %r377, %r378;
	// end inline asm
	add.s32 	%r390, %r353, 16;
	setp.gt.s32 	%p39, %r390, %r377;
	selp.b32 	%r391, 0, %r374, %p39;
	add.s32 	%r501, %r375, %r391;
	setp.ne.s32 	%p40, %r353, 0;
	@%p40 bra 	$L__BB12_23;
	shr.u32 	%r392, %r5, 3;
	and.b32  	%r393, %r392, 124;
	mov.u32 	%r394, _ZZN3cub18CUB_300001_SM_10006detail6reduce18DeviceReduceKernelINS2_10policy_hubIiyN4cuda3std3__44plusIiEEE10Policy1000EN6thrust24THRUST_300001_SM_1000_NS10device_ptrIiEEyS9_iNS7_10__identityEEEvT0_PT3_T1_NS0_13GridEvenShareISK_EET2_T4_E12temp_storage;
	add.s32 	%r395, %r394, %r393;
	st.shared.u32 	[%r395+8], %r501;
$L__BB12_23:
	bar.sync 	0;
	setp.ne.s32 	%p41, %r5, 0;
	@%p41 bra 	$L__BB12_46;
	setp.gt.s32 	%p42, %r4, 32;
	ld.shared.u32 	%r396, [_ZZN3cub18CUB_300001_SM_10006detail6reduce18DeviceReduceKernelINS2_10policy_hubIiyN4cuda3std3__44plusIiEEE10Policy1000EN6thrust24THRUST_300001_SM_1000_NS10device_ptrIiEEyS9_iNS7_10__identityEEEvT0_PT3_T1_NS0_13GridEvenShareISK_EET2_T4_E12temp_storage+12];
	selp.b32 	%r397, %r396, 0, %p42;
	add.s32 	%r398, %r397, %r501;
	setp.gt.s32 	%p43, %r4, 64;
	ld.shared.u32 	%r399, [_ZZN3cub18CUB_300001_SM_10006detail6reduce18DeviceReduceKernelINS2_10policy_hubIiyN4cuda3std3__44plusIiEEE10Policy1000EN6thrust24THRUST_300001_SM_1000_NS10device_ptrIiEEyS9_iNS7_10__identityEEEvT0_PT3_T1_NS0_13GridEvenShareISK_EET2_T4_E12temp_storage+16];
	selp.b32 	%r400, %r399, 0, %p43;
	add.s32 	%r401, %r398, %r400;
	setp.gt.s32 	%p44, %r4, 96;
	ld.shared.u32 	%r402, [_ZZN3cub18CUB_300001_SM_10006detail6reduce18DeviceReduceKernelINS2_10policy_hubIiyN4cuda3std3__44plusIiEEE10Policy1000EN6thrust24THRUST_300001_SM_1000_NS10device_ptrIiEEyS9_iNS7_10__identityEEEvT0_PT3_T1_NS0_13GridEvenShareISK_EET2_T4_E12temp_storage+20];
	selp.b32 	%r403, %r402, 0, %p44;
	add.s32 	%r404, %r401, %r403;
	setp.gt.s32 	%p45, %r4, 128;
	ld.shared.u32 	%r405, [_ZZN3cub18CUB_300001_SM_10006detail6reduce18DeviceReduceKernelINS2_10policy_hubIiyN4cuda3std3__44plusIiEEE10Policy1000EN6thrust24THRUST_300001_SM_1000_NS10device_ptrIiEEyS9_iNS7_10__identityEEEvT0_PT3_T1_NS0_13GridEvenShareISK_EET2_T4_E12temp_storage+24];
	selp.b32 	%r406, %r405, 0, %p45;
	add.s32 	%r407, %r404, %r406;
	setp.gt.s32 	%p46, %r4, 160;
	ld.shared.u32 	%r408, [_ZZN3cub18CUB_300001_SM_10006detail6reduce18DeviceReduceKernelINS2_10policy_hubIiyN4cuda3std3__44plusIiEEE10Policy1000EN6thrust24THRUST_300001_SM_1000_NS10device_ptrIiEEyS9_iNS7_10__identityEEEvT0_PT3_T1_NS0_13GridEvenShareISK_EET2_T4_E12temp_storage+28];
	selp.b32 	%r409, %r408, 0, %p46;
	add.s32 	%r410, %r407, %r409;
	setp.gt.s32 	%p47, %r4, 192;
	ld.shared.u32 	%r411, [_ZZN3cub18CUB_300001_SM_10006detail6reduce18DeviceReduceKernelINS2_10policy_hubIiyN4cuda3std3__44plusIiEEE10Policy1000EN6thrust24THRUST_300001_SM_1000_NS10device_ptrIiEEyS9_iNS7_10__identityEEEvT0_PT3_T1_NS0_13GridEvenShareISK_EET2_T4_E12temp_storage+32];
	selp.b32 	%r412, %r411, 0, %p47;
	add.s32 	%r413, %r410, %r412;
	setp.gt.s32 	%p48, %r4, 224;
	ld.shared.u32 	%r414, [_ZZN3cub18CUB_300001_SM_10006detail6reduce18DeviceReduceKernelINS2_10policy_hubIiyN4cuda3std3__44plusIiEEE10Policy1000EN6thrust24THRUST_300001_SM_1000_NS10device_ptrIiEEyS9_iNS7_10__identityEEEvT0_PT3_T1_NS0_13GridEvenShareISK_EET2_T4_E12temp_storage+36];
	selp.b32 	%r415, %r414, 0, %p48;
	add.s32 	%r501, %r413, %r415;
	bra.uni 	$L__BB12_46;
$L__BB12_25:
	cvt.u32.u64 	%r90, %rd4;
	mov.u32 	%r46, %tid.x;
	add.s32 	%r91, %r46, %r90;
	mul.wide.u32 	%rd26, %r91, 4;
	add.s64 	%rd27, %rd2, %rd26;
	ld.global.u32 	%r92, [%rd27];
	ld.global.u32 	%r93, [%rd27+1024];
	ld.global.u32 	%r94, [%rd27+2048];
	ld.global.u32 	%r95, [%rd27+3072];
	ld.global.u32 	%r96, [%rd27+4096];
	ld.global.u32 	%r97, [%rd27+5120];
	ld.global.u32 	%r98, [%rd27+6144];
	ld.global.u32 	%r99, [%rd27+7168];
	ld.global.u32 	%r100, [%rd27+8192];
	ld.global.u32 	%r101, [%rd27+9216];
	ld.global.u32 	%r102, [%rd27+10240];
	ld.global.u32 	%r103, [%rd27+11264];
	ld.global.u32 	%r104, [%rd27+12288];
	ld.global.u32 	%r105, [%rd27+13312];
	ld.global.u32 	%r106, [%rd27+14336];
	ld.global.u32 	%r107, [%rd27+15360];
	add.s32 	%r108, %r93, %r92;
	add.s32 	%r109, %r94, %r108;
	add.s32 	%r110, %r95, %r109;
	add.s32 	%r111, %r96, %r110;
	add.s32 	%r112, %r97, %r111;
	add.s32 	%r113, %r98, %r112;
	add.s32 	%r114, %r99, %r113;
	add.s32 	%r115, %r100, %r114;
	add.s32 	%r116, %r101, %r115;
	add.s32 	%r117, %r102, %r116;
	add.s32 	%r118, %r103, %r117;
	add.s32 	%r119, %r104, %r118;
	add.s32 	%r120, %r105, %r119;
	add.s32 	%r121, %r106, %r120;
	add.s32 	%r500, %r107, %r121;
	setp.lt.u64 	%p2, %rd5, %rd3;
	@%p2 bra 	$L__BB12_42;
	cvt.u32.u64 	%r123, %rd3;
	cvt.u64.u32 	%rd28, %r46;
	add.s64 	%rd74, %rd4, %rd3;
	cvt.u32.u64 	%r48, %rd1;
	not.b32 	%r125, %r46;
	add.s32 	%r126, %r125, %r48;
	sub.s32 	%r127, %r126, %r123;
	sub.s32 	%r483, %r127, %r90;
	add.s64 	%rd29, %rd74, %rd28;
	shl.b64 	%rd30, %rd29, 2;
	add.s64 	%rd31, %rd30, %rd2;
	add.s64 	%rd73, %rd31, 8192;
	mov.b32 	%r484, 0;
	shl.b32 	%r128, %r1, 12;
	mov.u64 	%rd75, %rd4;
$L__BB12_27:
	cvt.s64.s32 	%rd15, %r128;
	add.s64 	%rd75, %rd75, %rd15;
	add.s64 	%rd32, %rd1, -4096;
	setp.gt.u64 	%p3, %rd75, %rd32;
	@%p3 bra 	$L__BB12_29;
	shl.b32 	%r129, %r1, 12;
	cvt.s64.s32 	%rd33, %r129;
	cvt.u64.u32 	%rd34, %r46;
	add.s64 	%rd35, %rd75, %rd34;
	shl.b64 	%rd36, %rd35, 2;
	add.s64 	%rd37, %rd2, %rd36;
	ld.global.u32 	%r130, [%rd37];
	ld.global.u32 	%r131, [%rd37+1024];
	ld.global.u32 	%r132, [%rd37+2048];
	ld.global.u32 	%r133, [%rd37+3072];
	ld.global.u32 	%r134, [%rd37+4096];
	ld.global.u32 	%r135, [%rd37+5120];
	ld.global.u32 	%r136, [%rd37+6144];
	ld.global.u32 	%r137, [%rd37+7168];
	ld.global.u32 	%r138, [%rd37+8192];
	ld.global.u32 	%r139, [%rd37+9216];
	ld.global.u32 	%r140, [%rd37+10240];
	ld.global.u32 	%r141, [%rd37+11264];
	ld.global.u32 	%r142, [%rd37+12288];
	ld.global.u32 	%r143, [%rd37+13312];
	ld.global.u32 	%r144, [%rd37+14336];
	ld.global.u32 	%r145, [%rd37+15360];
	add.s32 	%r146, %r130, %r500;
	add.s32 	%r147, %r131, %r146;
	add.s32 	%r148, %r132, %r147;
	add.s32 	%r149, %r133, %r148;
	add.s32 	%r150, %r134, %r149;
	add.s32 	%r151, %r135, %r150;
	add.s32 	%r152, %r136, %r151;
	add.s32 	%r153, %r137, %r152;
	add.s32 	%r154, %r138, %r153;
	add.s32 	%r155, %r139, %r154;
	add.s32 	%r156, %r140, %r155;
	add.s32 	%r157, %r141, %r156;
	add.s32 	%r158, %r142, %r157;
	add.s32 	%r159, %r143, %r158;
	add.s32 	%r160, %r144, %r159;
	add.s32 	%r500, %r145, %r160;
	sub.s64 	%rd38, %rd1, %rd75;
	setp.lt.u64 	%p4, %rd38, %rd33;
	add.s32 	%r484, %r484, 1;
	add.s64 	%rd74, %rd74, %rd33;
	sub.s32 	%r483, %r483, %r129;
	mul.wide.s32 	%rd39, %r129, 4;
	add.s64 	%rd73, %rd73, %rd39;
	@%p4 bra 	$L__BB12_42;
	bra.uni 	$L__BB12_27;
$L__BB12_29:
	setp.le.u64 	%p5, %rd1, %rd75;
	cvt.u32.u64 	%r161, %rd75;
	cvt.u32.u64 	%r162, %rd1;
	sub.s32 	%r163, %r162, %r161;
	setp.ge.s32 	%p6, %r46, %r163;
	or.pred  	%p7, %p5, %p6;
	@%p7 bra 	$L__BB12_42;
	cvt.u32.u64 	%r166, %rd15;
	cvt.u32.u64 	%r167, %rd4;
	not.b32 	%r168, %r46;
	add.s32 	%r169, %r168, %r48;
	add.s32 	%r170, %r166, %r167;
	sub.s32 	%r171, %r169, %r170;
	mul.lo.s32 	%r172, %r1, %r484;
	shl.b32 	%r173, %r172, 12;
	sub.s32 	%r174, %r171, %r173;
	shr.u32 	%r175, %r174, 8;
	add.s32 	%r56, %r175, 1;
	and.b32  	%r57, %r56, 15;
	setp.lt.u32 	%p8, %r174, 3840;
	mov.u32 	%r490, %r46;
	@%p8 bra 	$L__BB12_33;
	shr.u32 	%r176, %r483, 8;
	add.s32 	%r177, %r176, 1;
	and.b32  	%r178, %r177, 33554416;
	neg.s32 	%r486, %r178;
	mov.u32 	%r490, %r46;
$L__BB12_32:
	.pragma "nounroll";
	ld.global.u32 	%r179, [%rd73+-8192];
	add.s32 	%r180, %r179, %r500;
	ld.global.u32 	%r181, [%rd73+-7168];
	add.s32 	%r182, %r181, %r180;
	ld.global.u32 	%r183, [%rd73+-6144];
	add.s32 	%r184, %r183, %r182;
	ld.global.u32 	%r185, [%rd73+-5120];
	add.s32 	%r186, %r185, %r184;
	ld.global.u32 	%r187, [%rd73+-4096];
	add.s32 	%r188, %r187, %r186;
	ld.global.u32 	%r189, [%rd73+-3072];
	add.s32 	%r190, %r189, %r188;
	ld.global.u32 	%r191, [%rd73+-2048];
	add.s32 	%r192, %r191, %r190;
	ld.global.u32 	%r193, [%rd73+-1024];
	add.s32 	%r194, %r193, %r192;
	ld.global.u32 	%r195, [%rd73];
	add.s32 	%r196, %r195, %r194;
	ld.global.u32 	%r197, [%rd73+1024];
	add.s32 	%r198, %r197, %r196;
	ld.global.u32 	%r199, [%rd73+2048];
	add.s32 	%r200, %r199, %r198;
	ld.global.u32 	%r201, [%rd73+3072];
	add.s32 	%r202, %r201, %r200;
	ld.global.u32 	%r203, [%rd73+4096];
	add.s32 	%r204, %r203, %r202;
	ld.global.u32 	%r205, [%rd73+5120];
	add.s32 	%r206, %r205, %r204;
	ld.global.u32 	%r207, [%rd73+6144];
	add.s32 	%r208, %r207, %r206;
	ld.global.u32 	%r209, [%rd73+7168];
	add.s32 	%r500, %r209, %r208;
	add.s32 	%r490, %r490, 4096;
	add.s32 	%r486, %r486, 16;
	add.s64 	%rd73, %rd73, 16384;
	setp.ne.s32 	%p9, %r486, 0;
	@%p9 bra 	$L__BB12_32;
$L__BB12_33:
	setp.eq.s32 	%p10, %r57, 0;
	@%p10 bra 	$L__BB12_42;
	and.b32  	%r68, %r56, 7;
	setp.lt.u32 	%p11, %r57, 8;
	@%p11 bra 	$L__BB12_36;
	cvt.u64.u32 	%rd40, %r490;
	add.s64 	%rd41, %rd75, %rd40;
	shl.b64 	%rd42, %rd41, 2;
	add.s64 	%rd43, %rd2, %rd42;
	ld.global.u32 	%r211, [%rd43];
	add.s32 	%r212, %r211, %r500;
	ld.global.u32 	%r213, [%rd43+1024];
	add.s32 	%r214, %r213, %r212;
	ld.global.u32 	%r215, [%rd43+2048];
	add.s32 	%r216, %r215, %r214;
	ld.global.u32 	%r217, [%rd43+3072];
	add.s32 	%r218, %r217, %r216;
	ld.global.u32 	%r219, [%rd43+4096];
	add.s32 	%r220, %r219, %r218;
	ld.global.u32 	%r221, [%rd43+5120];
	add.s32 	%r222, %r221, %r220;
	ld.global.u32 	%r223, [%rd43+6144];
	add.s32 	%r224, %r223, %r222;
	ld.global.u32 	%r225, [%rd43+7168];
	add.s32 	%r500, %r225, %r224;
	add.s32 	%r490, %r490, 2048;
$L__BB12_36:
	setp.eq.s32 	%p12, %r68, 0;
	@%p12 bra 	$L__BB12_42;
	setp.lt.u32 	%p13, %r68, 4;
	@%p13 bra 	$L__BB12_39;
	cvt.u64.u32 	%rd44, %r490;
	add.s64 	%rd45, %rd75, %rd44;
	shl.b64 	%rd46, %rd45, 2;
	add.s64 	%rd47, %rd2, %rd46;
	ld.global.u32 	%r227, [%rd47];
	add.s32 	%r228, %r227, %r500;
	ld.global.u32 	%r229, [%rd47+1024];
	add.s32 	%r230, %r229, %r228;
	ld.global.u32 	%r231, [%rd47+2048];
	add.s32 	%r232, %r231, %r230;
	ld.global.u32 	%r233, [%rd47+3072];
	add.s32 	%r500, %r233, %r232;
	add.s32 	%r490, %r490, 1024;
$L__BB12_39:
	and.b32  	%r234, %r56, 3;
	setp.eq.s32 	%p14, %r234, 0;
	@%p14 bra 	$L__BB12_42;
	cvt.u64.u32 	%rd48, %r490;
	add.s64 	%rd49, %rd48, %rd74;
	shl.b64 	%rd50, %rd49, 2;
	add.s64 	%rd77, %rd2, %rd50;
	cvt.u16.u32 	%rs1, %r483;
	shr.u16 	%rs2, %rs1, 8;
	add.s16 	%rs3, %rs2, 1;
	cvt.u32.u16 	%r235, %rs3;
	and.b32  	%r236, %r235, 3;
	neg.s32 	%r498, %r236;
$L__BB12_41:
	.pragma "nounroll";
	ld.global.u32 	%r237, [%rd77];
	add.s32 	%r500, %r237, %r500;
	add.s64 	%rd77, %rd77, 1024;
	add.s32 	%r498, %r498, 1;
	setp.ne.s32 	%p15, %r498, 0;
	@%p15 bra 	$L__BB12_41;
$L__BB12_42:
	// begin inline asm
	mov.u32 %r238, %laneid;
	// end inline asm
	mov.b32 	%r241, 1;
	mov.b32 	%r262, 31;
	mov.b32 	%r263, -1;
	// begin inline asm
	shfl.sync.down.b32 %r239, %r500, %r241, %r262, %r263;
	// end inline asm
	setp.gt.s32 	%p16, %r238, 30;
	selp.b32 	%r264, 0, %r239, %p16;
	add.s32 	%r245, %r264, %r500;
	mov.b32 	%r246, 2;
	// begin inline asm
	shfl.sync.down.b32 %r244, %r245, %r246, %r262, %r263;
	// end inline asm
	setp.gt.s32 	%p17, %r238, 29;
	selp.b32 	%r265, 0, %r244, %p17;
	add.s32 	%r250, %r245, %r265;
	mov.b32 	%r251, 4;
	// begin inline asm
	shfl.sync.down.b32 %r249, %r250, %r251, %r262, %r263;
	// end inline asm
	setp.gt.s32 	%p18, %r238, 27;
	selp.b32 	%r266, 0, %r249, %p18;
	add.s32 	%r255, %r250, %r266;
	mov.b32 	%r256, 8;
	// begin inline asm
	shfl.sync.down.b32 %r254, %r255, %r256, %r262, %r263;
	// end inline asm
	setp.gt.s32 	%p19, %r238, 23;
	selp.b32 	%r267, 0, %r254, %p19;
	add.s32 	%r260, %r255, %r267;
	mov.b32 	%r261, 16;
	// begin inline asm
	shfl.sync.down.b32 %r259, %r260, %r261, %r262, %r263;
	// end inline asm
	setp.gt.s32 	%p20, %r238, 15;
	selp.b32 	%r268, 0, %r259, %p20;
	add.s32 	%r501, %r260, %r268;
	setp.ne.s32 	%p21, %r238, 0;
	@%p21 bra 	$L__BB12_44;
	shr.u32 	%r269, %r46, 3;
	and.b32  	%r270, %r269, 124;
	mov.u32 	%r271, _ZZN3cub18CUB_300001_SM_10006detail6reduce18DeviceReduceKernelINS2_10policy_hubIiyN4cuda3std3__44plusIiEEE10Policy1000EN6thrust24THRUST_300001_SM_1000_NS10device_ptrIiEEyS9_iNS7_10__identityEEEvT0_PT3_T1_NS0_13GridEvenShareISK_EET2_T4_E12temp_storage;
	add.s32 	%r272, %r271, %r270;
	st.shared.u32 	[%r272+8], %r501;
$L__BB12_44:
	bar.sync 	0;
	setp.ne.s32 	%p22, %r46, 0;
	@%p22 bra 	$L__BB12_46;
	ld.shared.u32 	%r273, [_ZZN3cub18CUB_300001_SM_10006detail6reduce18DeviceReduceKernelINS2_10policy_hubIiyN4cuda3std3__44plusIiEEE10Policy1000EN6thrust24THRUST_300001_SM_1000_NS10device_ptrIiEEyS9_iNS7_10__identityEEEvT0_PT3_T1_NS0_13GridEvenShareISK_EET2_T4_E12temp_storage+12];
	add.s32 	%r274, %r273, %r501;
	ld.shared.u32 	%r275, [_ZZN3cub18CUB_300001_SM_10006detail6reduce18DeviceReduceKernelINS2_10policy_hubIiyN4cuda3std3__44plusIiEEE10Policy1000EN6thrust24THRUST_300001_SM_1000_NS10device_ptrIiEEyS9_iNS7_10__identityEEEvT0_PT3_T1_NS0_13GridEvenShareISK_EET2_T4_E12temp_storage+16];
	add.s32 	%r276, %r274, %r275;
	ld.shared.u32 	%r277, [_ZZN3cub18CUB_300001_SM_10006detail6reduce18DeviceReduceKernelINS2_10policy_hubIiyN4cuda3std3__44plusIiEEE10Policy1000EN6thrust24THRUST_300001_SM_1000_NS10device_ptrIiEEyS9_iNS7_10__identityEEEvT0_PT3_T1_NS0_13GridEvenShareISK_EET2_T4_E12temp_storage+20];
	add.s32 	%r278, %r276, %r277;
	ld.shared.u32 	%r279, [_ZZN3cub18CUB_300001_SM_10006detail6reduce18DeviceReduceKernelINS2_10policy_hubIiyN4cuda3std3__44plusIiEEE10Policy1000EN6thrust24THRUST_300001_SM_1000_NS10device_ptrIiEEyS9_iNS7_10__identityEEEvT0_PT3_T1_NS0_13GridEvenShareISK_EET2_T4_E12temp_storage+24];
	add.s32 	%r280, %r278, %r279;
	ld.shared.u32 	%r281, [_ZZN3cub18CUB_300001_SM_10006detail6reduce18DeviceReduceKernelINS2_10policy_hubIiyN4cuda3std3__44plusIiEEE10Policy1000EN6thrust24THRUST_300001_SM_1000_NS10device_ptrIiEEyS9_iNS7_10__identityEEEvT0_PT3_T1_NS0_13GridEvenShareISK_EET2_T4_E12temp_storage+28];
	add.s32 	%r282, %r280, %r281;
	ld.shared.u32 	%r283, [_ZZN3cub18CUB_300001_SM_10006detail6reduce18DeviceReduceKernelINS2_10policy_hubIiyN4cuda3std3__44plusIiEEE10Policy1000EN6thrust24THRUST_300001_SM_1000_NS10device_ptrIiEEyS9_iNS7_10__identityEEEvT0_PT3_T1_NS0_13GridEvenShareISK_EET2_T4_E12temp_storage+32];
	add.s32 	%r284, %r282, %r283;
	ld.shared.u32 	%r285, [_ZZN3cub18CUB_300001_SM_10006detail6reduce18DeviceReduceKernelINS2_10policy_hubIiyN4cuda3std3__44plusIiEEE10Policy1000EN6thrust24THRUST_300001_SM_1000_NS10device_ptrIiEEyS9_iNS7_10__identityEEEvT0_PT3_T1_NS0_13GridEvenShareISK_EET2_T4_E12temp_storage+36];
	add.s32 	%r501, %r284, %r285;
$L__BB12_46:
	mov.u32 	%r464, %tid.x;
	setp.ne.s32 	%p56, %r464, 0;
	@%p56 bra 	$L__BB12_48;
	ld.param.u64 	%rd71, [_ZN3cub18CUB_300001_SM_10006detail6reduce18DeviceReduceKernelINS2_10policy_hubIiyN4cuda3std3__44plusIiEEE10Policy1000EN6thrust24THRUST_300001_SM_1000_NS10device_ptrIiEEyS9_iNS7_10__identityEEEvT0_PT3_T1_NS0_13GridEvenShareISK_EET2_T4__param_1];
	cvta.to.global.u64 	%rd68, %rd71;
	mul.wide.u32 	%rd69, %r2, 4;
	add.s64 	%rd70, %rd68, %rd69;
	st.global.u32 	[%rd70], %r501;
$L__BB12_48:
	ret;

}
	// .globl	_ZN3cub18CUB_300001_SM_10006detail6reduce28DeviceReduceSingleTileKernelINS2_10policy_hubIiyN4cuda3std3__44plusIiEEE10Policy1000EPiSC_iS9_iiNS7_10__identityEEEvT0_T1_T2_T3_T4_T6_
.visible .entry _ZN3cub18CUB_300001_SM_10006detail6reduce28DeviceReduceSingleTileKernelINS2_10policy_hubIiyN4cuda3std3__44plusIiEEE10Policy1000EPiSC_iS9_iiNS7_10__identityEEEvT0_T1_T2_T3_T4_T6_(
	.param .u64 .ptr .align 1 _ZN3cub18CUB_300001_SM_10006detail6reduce28DeviceReduceSingleTileKernelINS2_10policy_hubIiyN4cuda3std3__44plusIiEEE10Policy1000EPiSC_iS9_iiNS7_10__identityEEEvT0_T1_T2_T3_T4_T6__param_0,
	.param .u64 .ptr .align 1 _ZN3cub18CUB_300001_SM_10006detail6reduce28DeviceReduceSingleTileKernelINS2_10policy_hubIiyN4cuda3std3__44plusIiEEE10Policy1000EPiSC_iS9_iiNS7_10__identityEEEvT0_T1_T2_T3_T4_T6__param_1,
	.param .u32 _ZN3cub18CUB_300001_SM_10006detail6reduce28DeviceReduceSingleTileKernelINS2_10policy_hubIiyN4cuda3std3__44plusIiEEE10Policy1000EPiSC_iS9_iiNS7_10__identityEEEvT0_T1_T2_T3_T4_T6__param_2,
	.param .align 1 .b8 _ZN3cub18CUB_300001_SM_10006detail6reduce28DeviceReduceSingleTileKernelINS2_10policy_hubIiyN4cuda3std3__44plusIiEEE10Policy1000EPiSC_iS9_iiNS7_10__identityEEEvT0_T1_T2_T3_T4_T6__param_3[1],
	.param .u32 _ZN3cub18CUB_300001_SM_10006detail6reduce28DeviceReduceSingleTileKernelINS2_10policy_hubIiyN4cuda3std3__44plusIiEEE10Policy1000EPiSC_iS9_iiNS7_10__identityEEEvT0_T1_T2_T3_T4_T6__param_4,
	.param .align 1 .b8 _ZN3cub18CUB_300001_SM_10006detail6reduce28DeviceReduceSingleTileKernelINS2_10policy_hubIiyN4cuda3std3__44plusIiEEE10Policy1000EPiSC_iS9_iiNS7_10__identityEEEvT0_T1_T2_T3_T4_T6__param_5[1]
)
.maxntid 256
.minnctapersm 1
{
	.reg .pred 	%p<97>;
	.reg .b32 	%r<687>;
	.reg .b64 	%rd<125>;
	// demoted variable
	.shared .align 4 .b8 _ZZN3cub18CUB_300001_SM_10006detail6reduce28DeviceReduceSingleTileKernelINS2_10policy_hubIiyN4cuda3std3__44plusIiEEE10Policy1000EPiSC_iS9_iiNS7_10__identityEEEvT0_T1_T2_T3_T4_T6_E12temp_storage[44];
	ld.param.u64 	%rd16, [_ZN3cub18CUB_300001_SM_10006detail6reduce28DeviceReduceSingleTileKernelINS2_10policy_hubIiyN4cuda3std3__44plusIiEEE10Policy1000EPiSC_iS9_iiNS7_10__identityEEEvT0_T1_T2_T3_T4_T6__param_0];
	ld.param.u64 	%rd17, [_ZN3cub18CUB_300001_SM_10006detail6reduce28DeviceReduceSingleTileKernelINS2_10policy_hubIiyN4cuda3std3__44plusIiEEE10Policy1000EPiSC_iS9_iiNS7_10__identityEEEvT0_T1_T2_T3_T4_T6__param_1];
	ld.param.u32 	%r120, [_ZN3cub18CUB_300001_SM_10006detail6reduce28DeviceReduceSingleTileKernelINS2_10policy_hubIiyN4cuda3std3__44plusIiEEE10Policy1000EPiSC_iS9_iiNS7_10__identityEEEvT0_T1_T2_T3_T4_T6__param_2];
	ld.param.u32 	%r121, [_ZN3cub18CUB_300001_SM_10006detail6reduce28DeviceReduceSingleTileKernelINS2_10policy_hubIiyN4cuda3std3__44plusIiEEE10Policy1000EPiSC_iS9_iiNS7_10__identityEEEvT0_T1_T2_T3_T4_T6__param_4];
	cvta.to.global.u64 	%rd1, %rd17;
	setp.ne.s32 	%p1, %r120, 0;
	@%p1 bra 	$L__BB13_3;
	mov.u32 	%r633, %tid.x;
	setp.ne.s32 	%p96, %r633, 0;
	@%p96 bra 	$L__BB13_74;
	st.global.u32 	[%rd1], %r121;
	bra.uni 	$L__BB13_74;
$L__BB13_3:
	and.b64  	%rd18, %rd16, 15;
	setp.ne.s64 	%p2, %rd18, 0;
	@%p2 bra 	$L__BB13_38;
	setp.gt.s32 	%p49, %r120, 4095;
	@%p49 bra 	$L__BB13_22;
	mov.u32 	%r1, %tid.x;
	setp.ge.s32 	%p66, %r1, %r120;
	mov.b32 	%r644, 0;
	mov.u32 	%r639, %r1;
	@%p66 bra 	$L__BB13_7;
	mul.wide.u32 	%rd113, %r1, 4;
	add.s64 	%rd112, %rd16, %rd113;
	// begin inline asm
	ld.global.nc.u32 %r644, [%rd112];
	// end inline asm
	add.s32 	%r639, %r1, 256;
$L__BB13_7:
	setp.ge.s32 	%p67, %r639, %r120;
	@%p67 bra 	$L__BB13_13;
	not.b32 	%r507, %r639;
	add.s32 	%r6, %r120, %r507;
	and.b32  	%r508, %r6, 768;
	setp.eq.s32 	%p68, %r508, 768;
	@%p68 bra 	$L__BB13_11;
	mul.wide.u32 	%rd114, %r639, 4;
	add.s64 	%rd121, %rd16, %rd114;
	shr.u32 	%r509, %r6, 8;
	add.s32 	%r510, %r509, 1;
	and.b32  	%r511, %r510, 3;
	neg.s32 	%r636, %r511;
$L__BB13_10:
	.pragma "nounroll";
	// begin inline asm
	ld.global.nc.u32 %r512, [%rd121];
	// end inline asm
	add.s32 	%r644, %r512, %r644;
	add.s32 	%r639, %r639, 256;
	add.s64 	%rd121, %rd121, 1024;
	add.s32 	%r636, %r636, 1;
	setp.ne.s32 	%p69, %r636, 0;
	@%p69 bra 	$L__BB13_10;
$L__BB13_11:
	setp.lt.u32 	%p70, %r6, 768;
	@%p70 bra 	$L__BB13_13;
$L__BB13_12:
	mul.wide.s32 	%rd120, %r639, 4;
	add.s64 	%rd116, %rd16, %rd120;
	// begin inline asm
	ld.global.nc.u32 %r513, [%rd116];
	// end inline asm
	add.s32 	%r517, %r513, %r644;
	add.s64 	%rd117, %rd116, 1024;
	// begin inline asm
	ld.global.nc.u32 %r514, [%rd117];
	// end inline asm
	add.s32 	%r518, %r514, %r517;
	add.s64 	%rd118, %rd116, 2048;
	// begin inline asm
	ld.global.nc.u32 %r515, [%rd118];
	// end inline asm
	add.s32 	%r519, %r515, %r518;
	add.s64 	%rd119, %rd116, 3072;
	// begin inline asm
	ld.global.nc.u32 %r516, [%rd119];
	// end inline asm
	add.s32 	%r644, %r516, %r519;
	add.s32 	%r639, %r639, 1024;
	setp.lt.s32 	%p71, %r639, %r120;
	@%p71 bra 	$L__BB13_12;
$L__BB13_13:
	setp.lt.s32 	%p72, %r120, 256;
	@%p72 bra 	$L__BB13_18;
	// begin inline asm
	mov.u32 %r583, %laneid;
	// end inline asm
	mov.b32 	%r586, 1;
	mov.b32 	%r607, 31;
	mov.b32 	%r608, -1;
	// begin inline asm
	shfl.sync.down.b32 %r584, %r644, %r586, %r607, %r608;
	// end inline asm
	setp.gt.s32 	%p88, %r583, 30;
	selp.b32 	%r609, 0, %r584, %p88;
	add.s32 	%r590, %r609, %r644;
	mov.b32 	%r591, 2;
	// begin inline asm
	shfl.sync.down.b32 %r589, %r590, %r591, %r607, %r608;
	// end inline asm
	setp.gt.s32 	%p89, %r583, 29;
	selp.b32 	%r610, 0, %r589, %p89;
	add.s32 	%r595, %r590, %r610;
	mov.b32 	%r596, 4;
	// begin inline asm
	shfl.sync.down.b32 %r594, %r595, %r596, %r607, %r608;
	// end inline asm
	setp.gt.s32 	%p90, %r583, 27;
	selp.b32 	%r611, 0, %r594, %p90;
	add.s32 	%r600, %r595, %r611;
	mov.b32 	%r601, 8;
	// begin inline asm
	shfl.sync.down.b32 %r599, %r600, %r601, %r607, %r608;
	// end inline asm
	setp.gt.s32 	%p91, %r583, 23;
	selp.b32 	%r612, 0, %r599, %p91;
	add.s32 	%r605, %r600, %r612;
	mov.b32 	%r606, 16;
	// begin inline asm
	shfl.sync.down.b32 %r604, %r605, %r606, %r607, %r608;
	// end inline asm
	setp.gt.s32 	%p92, %r583, 15;
	selp.b32 	%r613, 0, %r604, %p92;
	add.s32 	%r686, %r605, %r613;
	setp.ne.s32 	%p93, %r583, 0;
	@%p93 bra 	$L__BB13_16;
	shr.u32 	%r614, %r1, 3;
	and.b32  	%r615, %r614, 124;
	mov.u32 	%r616, _ZZN3cub18CUB_300001_SM_10006detail6reduce28DeviceReduceSingleTileKernelINS2_10policy_hubIiyN4cuda3std3__44plusIiEEE10Policy1000EPiSC_iS9_iiNS7_10__identityEEEvT0_T1_T2_T3_T4_T6_E12temp_storage;
	add.s32 	%r617, %r616, %r615;
	st.shared.u32 	[%r617+8], %r686;
$L__BB13_16:
	bar.sync 	0;
	setp.ne.s32 	%p94, %r1, 0;
	@%p94 bra 	$L__BB13_72;
	ld.shared.u32 	%r618, [_ZZN3cub18CUB_300001_SM_10006detail6reduce28DeviceReduceSingleTileKernelINS2_10policy_hubIiyN4cuda3std3__44plusIiEEE10Policy1000EPiSC_iS9_iiNS7_10__identityEEEvT0_T1_T2_T3_T4_T6_E12temp_storage+12];
	add.s32 	%r619, %r618, %r686;
	ld.shared.u32 	%r620, [_ZZN3cub18CUB_300001_SM_10006detail6reduce28DeviceReduceSingleTileKernelINS2_10policy_hubIiyN4cuda3std3__44plusIiEEE10Policy1000EPiSC_iS9_iiNS7_10__identityEEEvT0_T1_T2_T3_T4_T6_E12temp_storage+16];
	add.s32 	%r621, %r619, %r620;
	ld.shared.u32 	%r622, [_ZZN3cub18CUB_300001_SM_10006detail6reduce28DeviceReduceSingleTileKernelINS2_10policy_hubIiyN4cuda3std3__44plusIiEEE10Policy1000EPiSC_iS9_iiNS7_10__identityEEEvT0_T1_T2_T3_T4_T6_E12temp_storage+20];
	add.s32 	%r623, %r621, %r622;
	ld.shared.u32 	%r624, [_ZZN3cub18CUB_300001_SM_10006detail6reduce28DeviceReduceSingleTileKernelINS2_10policy_hubIiyN4cuda3std3__44plusIiEEE10Policy1000EPiSC_iS9_iiNS7_10__identityEEEvT0_T1_T2_T3_T4_T6_E12temp_storage+24];
	add.s32 	%r625, %r623, %r624;
	ld.shared.u32 	%r626, [_ZZN3cub18CUB_300001_SM_10006detail6reduce28DeviceReduceSingleTileKernelINS2_10policy_hubIiyN4cuda3std3__44plusIiEEE10Policy1000EPiSC_iS9_iiNS7_10__identityEEEvT0_T1_T2_T3_T4_T6_E12temp_storage+28];
	add.s32 	%r627, %r625, %r626;
	ld.shared.u32 	%r628, [_ZZN3cub18CUB_300001_SM_10006detail6reduce28DeviceReduceSingleTileKernelINS2_10policy_hubIiyN4cuda3std3__44plusIiEEE10Policy1000EPiSC_iS9_iiNS7_10__identityEEEvT0_T1_T2_T3_T4_T6_E12temp_storage+32];
	add.s32 	%r629, %r627, %r628;
	ld.shared.u32 	%r630, [_ZZN3cub18CUB_300001_SM_10006detail6reduce28DeviceReduceSingleTileKernelINS2_10policy_hubIiyN4cuda3std3__44plusIiEEE10Policy1000EPiSC_iS9_iiNS7_10__identityEEEvT0_T1_T2_T3_T4_T6_E12temp_storage+36];
	add.s32 	%r686, %r629, %r630;
	bra.uni 	$L__BB13_72;
$L__BB13_18:
	// begin inline asm
	mov.u32 %r520, %laneid;
	// end inline asm
	and.b32  	%r546, %r1, 992;
	add.s32 	%r547, %r546, 32;
	setp.gt.s32 	%p73, %r547, %r120;
	not.b32 	%r548, %r546;
	add.s32 	%r549, %r120, %r548;
	selp.b32 	%r544, %r549, 31, %p73;
	mov.b32 	%r523, 1;
	mov.b32 	%r545, -1;
	// begin inline asm
	shfl.sync.down.b32 %r521, %r644, %r523, %r544, %r545;
	// end inline asm
	setp.lt.s32 	%p74, %r520, %r544;
	selp.b32 	%r550, %r521, 0, %p74;
	add.s32 	%r527, %r550, %r644;
	mov.b32 	%r528, 2;
	// begin inline asm
	shfl.sync.down.b32 %r526, %r527, %r528, %r544, %r545;
	// end inline asm
	add.s32 	%r551, %r520, 2;
	setp.gt.s32 	%p75, %r551, %r544;
	selp.b32 	%r552, 0, %r526, %p75;
	add.s32 	%r532, %r527, %r552;
	mov.b32 	%r533, 4;
	// begin inline asm
	shfl.sync.down.b32 %r531, %r532, %r533, %r544, %r545;
	// end inline asm
	add.s32 	%r553, %r520, 4;
	setp.gt.s32 	%p76, %r553, %r544;
	selp.b32 	%r554, 0, %r531, %p76;
	add.s32 	%r537, %r532, %r554;
	mov.b32 	%r538, 8;
	// begin inline asm
	shfl.sync.down.b32 %r536, %r537, %r538, %r544, %r545;
	// end inline asm
	add.s32 	%r555, %r520, 8;
	setp.gt.s32 	%p77, %r555, %r544;
	selp.b32 	%r556, 0, %r536, %p77;
	add.s32 	%r542, %r537, %r556;
	mov.b32 	%r543, 16;
	// begin inline asm
	shfl.sync.down.b32 %r541, %r542, %r543, %r544, %r545;
	// end inline asm
	add.s32 	%r557, %r520, 16;
	setp.gt.s32 	%p78, %r557, %r544;
	selp.b32 	%r558, 0, %r541, %p78;
	add.s32 	%r686, %r542, %r558;
	setp.ne.s32 	%p79, %r520, 0;
	@%p79 bra 	$L__BB13_20;
	shr.u32 	%r559, %r1, 3;
	and.b32  	%r560, %r559, 124;
	mov.u32 	%r561, _ZZN3cub18CUB_300001_SM_10006detail6reduce28DeviceReduceSingleTileKernelINS2_10policy_hubIiyN4cuda3std3__44plusIiEEE10Policy1000EPiSC_iS9_iiNS7_10__identityEEEvT0_T1_T2_T3_T4_T6_E12temp_storage;
	add.s32 	%r562, %r561, %r560;
	st.shared.u32 	[%r562+8], %r686;
$L__BB13_20:
	bar.sync 	0;
	setp.ne.s32 	%p80, %r1, 0;
	@%p80 bra 	$L__BB13_72;
	setp.gt.s32 	%p81, %r120, 32;
	ld.shared.u32 	%r563, [_ZZN3cub18CUB_300001_SM_10006detail6reduce28DeviceReduceSingleTileKernelINS2_10policy_hubIiyN4cuda3std3__44plusIiEEE10Policy1000EPiSC_iS9_iiNS7_10__identityEEEvT0_T1_T2_T3_T4_T6_E12temp_storage+12];
	selp.b32 	%r564, %r563, 0, %p81;
	add.s32 	%r565, %r564, %r686;
	setp.gt.s32 	%p82, %r120, 64;
	ld.shared.u32 	%r566, [_ZZN3cub18CUB_300001_SM_10006detail6reduce28DeviceReduceSingleTileKernelINS2_10policy_hubIiyN4cuda3std3__44plusIiEEE10Policy1000EPiSC_iS9_iiNS7_10__identityEEEvT0_T1_T2_T3_T4_T6_E12temp_storage+16];
	selp.b32 	%r567, %r566, 0, %p82;
	add.s32 	%r568, %r565, %r567;
	setp.gt.s32 	%p83, %r120, 96;
	ld.shared.u32 	%r569, [_ZZN3cub18CUB_300001_SM_10006detail6reduce28DeviceReduceSingleTileKernelINS2_10policy_hubIiyN4cuda3std3__44plusIiEEE10Policy1000EPiSC_iS9_iiNS7_10__identityEEEvT0_T1_T2_T3_T4_T6_E12temp_storage+20];
	selp.b32 	%r570, %r569, 0, %p83;
	add.s32 	%r571, %r568, %r570;
	setp.gt.s32 	%p84, %r120, 128;
	ld.shared.u32 	%r572, [_ZZN3cub18CUB_300001_SM_10006detail6reduce28DeviceReduceSingleTileKernelINS2_10policy_hubIiyN4cuda3std3__44plusIiEEE10Policy1000EPiSC_iS9_iiNS7_10__identityEEEvT0_T1_T2_T3_T4_T6_E12temp_storage+24];
	selp.b32 	%r573, %r572, 0, %p84;
	add.s32 	%r574, %r571, %r573;
	setp.gt.s32 	%p85, %r120, 160;
	ld.shared.u32 	%r575, [_ZZN3cub18CUB_300001_SM_10006detail6reduce28DeviceReduceSingleTileKernelINS2_10policy_hubIiyN4cuda3std3__44plusIiEEE10Policy1000EPiSC_iS9_iiNS7_10__identityEEEvT0_T1_T2_T3_T4_T6_E12temp_storage+28];
	selp.b32 	%r576, %r575, 0, %p85;
	add.s32 	%r577, %r574, %r576;
	setp.gt.s32 	%p86, %r120, 192;
	ld.shared.u32 	%r578, [_ZZN3cub18CUB_300001_SM_10006detail6reduce28DeviceReduceSingleTileKernelINS2_10policy_hubIiyN4cuda3std3__44plusIiEEE10Policy1000EPiSC_iS9_iiNS7_10__identityEEEvT0_T1_T2_T3_T4_T6_E12temp_storage+32];
	selp.b32 	%r579, %r578, 0, %p86;
	add.s32 	%r580, %r577, %r579;
	setp.gt.s32 	%p87, %r120, 224;
	ld.shared.u32 	%r581, [_ZZN3cub18CUB_300001_SM_10006detail6reduce28DeviceReduceSingleTileKernelINS2_10policy_hubIiyN4cuda3std3__44plusIiEEE10Policy1000EPiSC_iS9_iiNS7_10__identityEEEvT0_T1_T2_T3_T4_T6_E12temp_storage+36];
	selp.b32 	%r582, %r581, 0, %p87;
	add.s32 	%r686, %r580, %r582;
	bra.uni 	$L__BB13_72;
$L__BB13_22:
	mov.u32 	%r26, %tid.x;
	shl.b32 	%r377, %r26, 2;
	mul.wide.u32 	%rd86, %r377, 4;
	add.s64 	%rd76, %rd16, %rd86;
	// begin inline asm
	ld.global.nc.v2.u64 {%rd74, %rd75}, [%rd76];
	// end inline asm
	mov.b64 	{%r378, %r379}, %rd75;
	mov.b64 	{%r380, %r381}, %rd74;
	add.s64 	%rd79, %rd76, 4096;
	// begin inline asm
	ld.global.nc.v2.u64 {%rd77, %rd78}, [%rd79];
	// end inline asm
	mov.b64 	{%r382, %r383}, %rd78;
	mov.b64 	{%r384, %r385}, %rd77;
	add.s64 	%rd82, %rd76, 8192;
	// begin inline asm
	ld.global.nc.v2.u64 {%rd80, %rd81}, [%rd82];
	// end inline asm
	mov.b64 	{%r386, %r387}, %rd81;
	mov.b64 	{%r388, %r389}, %rd80;
	add.s64 	%rd85, %rd76, 12288;
	// begin inline asm
	ld.global.nc.v2.u64 {%rd83, %rd84}, [%rd85];
	// end inline asm
	mov.b64 	{%r390, %r391}, %rd84;
	mov.b64 	{%r392, %r393}, %rd83;
	add.s32 	%r394, %r381, %r380;
	add.s32 	%r395, %r378, %r394;
	add.s32 	%r396, %r379, %r395;
	add.s32 	%r397, %r384, %r396;
	add.s32 	%r398, %r385, %r397;
	add.s32 	%r399, %r382, %r398;
	add.s32 	%r400, %r383, %r399;
	add.s32 	%r401, %r388, %r400;
	add.s32 	%r402, %r389, %r401;
	add.s32 	%r403, %r386, %r402;
	add.s32 	%r404, %r387, %r403;
	add.s32 	%r405, %r392, %r404;
	add.s32 	%r406, %r393, %r405;
	add.s32 	%r407, %r390, %r406;
	add.s32 	%r659, %r391, %r407;
	setp.lt.u32 	%p50, %r120, 8192;
	mov.b32 	%r648, 4096;
	@%p50 bra 	$L__BB13_26;
	add.s32 	%r28, %r120, -4096;
	mov.b32 	%r648, 4096;
$L__BB13_24:
	mul.wide.s32 	%rd99, %r648, 4;
	add.s64 	%rd89, %rd76, %rd99;
	// begin inline asm
	ld.global.nc.v2.u64 {%rd87, %rd88}, [%rd89];
	// end inline asm
	mov.b64 	{%r409, %r410}, %rd88;
	mov.b64 	{%r411, %r412}, %rd87;
	add.s64 	%rd92, %rd89, 4096;
	// begin inline asm
	ld.global.nc.v2.u64 {%rd90, %rd91}, [%rd92];
	// end inline asm
	mov.b64 	{%r413, %r414}, %rd91;
	mov.b64 	{%r415, %r416}, %rd90;
	add.s64 	%rd95, %rd89, 8192;
	// begin inline asm
	ld.global.nc.v2.u64 {%rd93, %rd94}, [%rd95];
	// end inline asm
	mov.b64 	{%r417, %r418}, %rd94;
	mov.b64 	{%r419, %r420}, %rd93;
	add.s64 	%rd98, %rd89, 12288;
	// begin inline asm
	ld.global.nc.v2.u64 {%rd96, %rd97}, [%rd98];
	// end inline asm
	mov.b64 	{%r421, %r422}, %rd97;
	mov.b64 	{%r423, %r424}, %rd96;
	add.s32 	%r425, %r411, %r659;
	add.s32 	%r426, %r412, %r425;
	add.s32 	%r427, %r409, %r426;
	add.s32 	%r428, %r410, %r427;
	add.s32 	%r429, %r415, %r428;
	add.s32 	%r430, %r416, %r429;
	add.s32 	%r431, %r413, %r430;
	add.s32 	%r432, %r414, %r431;
	add.s32 	%r433, %r419, %r432;
	add.s32 	%r434, %r420, %r433;
	add.s32 	%r435, %r417, %r434;
	add.s32 	%r436, %r418, %r435;
	add.s32 	%r437, %r423, %r436;
	add.s32 	%r438, %r424, %r437;
	add.s32 	%r439, %r421, %r438;
	add.s32 	%r659, %r422, %r439;
	sub.s32 	%r440, %r120, %r648;
	setp.lt.s32 	%p51, %r440, 4096;
	@%p51 bra 	$L__BB13_34;
	add.s32 	%r648, %r648, 4096;
	setp.le.s32 	%p52, %r648, %r28;
	@%p52 bra 	$L__BB13_24;
$L__BB13_26:
	setp.le.s32 	%p53, %r120, %r648;
	@%p53 bra 	$L__BB13_34;
	sub.s32 	%r35, %r120, %r648;
	setp.ge.s32 	%p54, %r26, %r35;
	@%p54 bra 	$L__BB13_34;
	not.b32 	%r442, %r26;
	add.s32 	%r443, %r120, %r442;
	sub.s32 	%r36, %r443, %r648;
	and.b32  	%r444, %r36, 768;
	setp.eq.s32 	%p55, %r444, 768;
	mov.u32 	%r653, %r26;
	@%p55 bra 	$L__BB13_31;
	add.s32 	%r650, %r26, %r648;
	shr.u32 	%r445, %r36, 8;
	add.s32 	%r446, %r445, 1;
	and.b32  	%r447, %r446, 3;
	neg.s32 	%r649, %r447;
	mov.u32 	%r653, %r26;
$L__BB13_30:
	.pragma "nounroll";
	mul.wide.u32 	%rd101, %r650, 4;
	add.s64 	%rd100, %rd16, %rd101;
	// begin inline asm
	ld.global.nc.u32 %r448, [%rd100];
	// end inline asm
	add.s32 	%r659, %r448, %r659;
	add.s32 	%r653, %r653, 256;
	add.s32 	%r650, %r650, 256;
	add.s32 	%r649, %r649, 1;
	setp.ne.s32 	%p56, %r649, 0;
	@%p56 bra 	$L__BB13_30;
$L__BB13_31:
	setp.lt.u32 	%p57, %r36, 768;
	@%p57 bra 	$L__BB13_34;
	cvt.u64.u32 	%rd102, %r653;
	cvt.u64.u32 	%rd103, %r648;
	add.s64 	%rd104, %rd102, %rd103;
	shl.b64 	%rd105, %rd104, 2;
	add.s64 	%rd106, %rd105, %rd16;
	add.s64 	%rd122, %rd106, 2048;
	add.s32 	%r656, %r653, %r648;
$L__BB13_33:
	mul.wide.u32 	%rd111, %r656, 4;
	add.s64 	%rd107, %rd16, %rd111;
	// begin inline asm
	ld.global.nc.u32 %r449, [%rd107];
	// end inline asm
	add.s32 	%r453, %r449, %r659;
	add.s64 	%rd108, %rd122, -1024;
	// begin inline asm
	ld.global.nc.u32 %r450, [%rd108];
	// end inline asm
	add.s32 	%r454, %r450, %r453;
	// begin inline asm
	ld.global.nc.u32 %r451, [%rd122];
	// end inline asm
	add.s32 	%r455, %r451, %r454;
	add.s64 	%rd110, %rd122, 1024;
	// begin inline asm
	ld.global.nc.u32 %r452, [%rd110];
	// end inline asm
	add.s32 	%r659, %r452, %r455;
	add.s32 	%r653, %r653, 1024;
	add.s64 	%rd122, %rd122, 4096;
	add.s32 	%r656, %r656, 1024;
	setp.lt.s32 	%p58, %r653, %r35;
	@%p58 bra 	$L__BB13_33;
$L__BB13_34:
	// begin inline asm
	mov.u32 %r456, %laneid;
	// end inline asm
	mov.b32 	%r459, 1;
	mov.b32 	%r480, 31;
	mov.b32 	%r481, -1;
	// begin inline asm
	shfl.sync.down.b32 %r457, %r659, %r459, %r480, %r481;
	// end inline asm
	setp.gt.s32 	%p59, %r456, 30;
	selp.b32 	%r482, 0, %r457, %p59;
	add.s32 	%r463, %r482, %r659;
	mov.b32 	%r464, 2;
	// begin inline asm
	shfl.sync.down.b32 %r462, %r463, %r464, %r480, %r481;
	// end inline asm
	setp.gt.s32 	%p60, %r456, 29;
	selp.b32 	%r483, 0, %r462, %p60;
	add.s32 	%r468, %r463, %r483;
	mov.b32 	%r469, 4;
	// begin inline asm
	shfl.sync.down.b32 %r467, %r468, %r469, %r480, %r481;
	// end inline asm
	setp.gt.s32 	%p61, %r456, 27;
	selp.b32 	%r484, 0, %r467, %p61;
	add.s32 	%r473, %r468, %r484;
	mov.b32 	%r474, 8;
	// begin inline asm
	shfl.sync.down.b32 %r472, %r473, %r474, %r480, %r481;
	// end inline asm
	setp.gt.s32 	%p62, %r456, 23;
	selp.b32 	%r485, 0, %r472, %p62;
	add.s32 	%r478, %r473, %r485;
	mov.b32 	%r479, 16;
	// begin inline asm
	shfl.sync.down.b32 %r477, %r478, %r479, %r480, %r481;
	// end inline asm
	setp.gt.s32 	%p63, %r456, 15;
	selp.b32 	%r486, 0, %r477, %p63;
	add.s32 	%r686, %r478, %r486;
	setp.ne.s32 	%p64, %r456, 0;
	@%p64 bra 	$L__BB13_36;
	shr.u32 	%r487, %r26, 3;
	and.b32  	%r488, %r487, 124;
	mov.u32 	%r489, _ZZN3cub18CUB_300001_SM_10006detail6reduce28DeviceReduceSingleTileKernelINS2_10policy_hubIiyN4cuda3std3__44plusIiEEE10Policy1000EPiSC_iS9_iiNS7_10__identityEEEvT0_T1_T2_T3_T4_T6_E12temp_storage;
	add.s32 	%r490, %r489, %r488;
	st.shared.u32 	[%r490+8], %r686;
$L__BB13_36:
	bar.sync 	0;
	setp.ne.s32 	%p65, %r26, 0;
	@%p65 bra 	$L__BB13_72;
	ld.shared.u32 	%r491, [_ZZN3cub18CUB_300001_SM_10006detail6reduce28DeviceReduceSingleTileKernelINS2_10policy_hubIiyN4cuda3std3__44plusIiEEE10Policy1000EPiSC_iS9_iiNS7_10__identityEEEvT0_T1_T2_T3_T4_T6_E12temp_storage+12];
	add.s32 	%r492, %r491, %r686;
	ld.shared.u32 	%r493, [_ZZN3cub18CUB_300001_SM_10006detail6reduce28DeviceReduceSingleTileKernelINS2_10policy_hubIiyN4cuda3std3__44plusIiEEE10Policy1000EPiSC_iS9_iiNS7_10__identityEEEvT0_T1_T2_T3_T4_T6_E12temp_storage+16];
	add.s32 	%r494, %r492, %r493;
	ld.shared.u32 	%r495, [_ZZN3cub18CUB_300001_SM_10006detail6reduce28DeviceReduceSingleTileKernelINS2_10policy_hubIiyN4cuda3std3__44plusIiEEE10Policy1000EPiSC_iS9_iiNS7_10__identityEEEvT0_T1_T2_T3_T4_T6_E12temp_storage+20];
	add.s32 	%r496, %r494, %r495;
	ld.shared.u32 	%r497, [_ZZN3cub18CUB_300001_SM_10006detail6reduce28DeviceReduceSingleTileKernelINS2_10policy_hubIiyN4cuda3std3__44plusIiEEE10Policy1000EPiSC_iS9_iiNS7_10__identityEEEvT0_T1_T2_T3_T4_T6_E12temp_storage+24];
	add.s32 	%r498, %r496, %r497;
	ld.shared.u32 	%r499, [_ZZN3cub18CUB_300001_SM_10006detail6reduce28DeviceReduceSingleTileKernelINS2_10policy_hubIiyN4cuda3std3__44plusIiEEE10Policy1000EPiSC_iS9_iiNS7_10__identityEEEvT0_T1_T2_T3_T4_T6_E12temp_storage+28];
	add.s32 	%r500, %r498, %r499;
	ld.shared.u32 	%r501, [_ZZN3cub18CUB_300001_SM_10006detail6reduce28DeviceReduceSingleTileKernelINS2_10policy_hubIiyN4cuda3std3__44plusIiEEE10Policy1000EPiSC_iS9_iiNS7_10__identityEEEvT0_T1_T2_T3_T4_T6_E12temp_storage+32];
	add.s32 	%r502, %r500, %r501;
	ld.shared.u32 	%r503, [_ZZN3cub18CUB_300001_SM_10006detail6reduce28DeviceReduceSingleTileKernelINS2_10policy_hubIiyN4cuda3std3__44plusIiEEE10Policy1000EPiSC_iS9_iiNS7_10__identityEEEvT0_T1_T2_T3_T4_T6_E12temp_storage+36];
	add.s32 	%r686, %r502, %r503;
	bra.uni 	$L__BB13_72;
$L__BB13_38:
	setp.gt.s32 	%p3, %r120, 4095;
	@%p3 bra 	$L__BB13_56;
	mov.u32 	%r60, %tid.x;
	setp.ge.s32 	%p20, %r60, %r120;
	mov.b32 	%r670, 0;
	mov.u32 	%r665, %r60;
	@%p20 bra 	$L__BB13_41;
	mul.wide.u32 	%rd66, %r60, 4;
	add.s64 	%rd65, %rd16, %rd66;
	// begin inline asm
	ld.global.nc.u32 %r670, [%rd65];
	// end inline asm
	add.s32 	%r665, %r60, 256;
$L__BB13_41:
	setp.ge.s32 	%p21, %r665, %r120;
	@%p21 bra 	$L__BB13_47;
	not.b32 	%r252, %r665;
	add.s32 	%r65, %r120, %r252;
	and.b32  	%r253, %r65, 768;
	setp.eq.s32 	%p22, %r253, 768;
	@%p22 bra 	$L__BB13_45;
	mul.wide.u32 	%rd67, %r665, 4;
	add.s64 	%rd123, %rd16, %rd67;
	shr.u32 	%r254, %r65, 8;
	add.s32 	%r255, %r254, 1;
	and.b32  	%r256, %r255, 3;
	neg.s32 	%r662, %r256;
$L__BB13_44:
	.pragma "nounroll";
	// begin inline asm
	ld.global.nc.u32 %r257, [%rd123];
	// end inline asm
	add.s32 	%r670, %r257, %r670;
	add.s32 	%r665, %r665, 256;
	add.s64 	%rd123, %rd123, 1024;
	add.s32 	%r662, %r662, 1;
	setp.ne.s32 	%p23, %r662, 0;
	@%p23 bra 	$L__BB13_44;
$L__BB13_45:
	setp.lt.u32 	%p24, %r65, 768;
	@%p24 bra 	$L__BB13_47;
$L__BB13_46:
	mul.wide.s32 	%rd73, %r665, 4;
	add.s64 	%rd69, %rd16, %rd73;
	// begin inline asm
	ld.global.nc.u32 %r258, [%rd69];
	// end inline asm
	add.s32 	%r262, %r258, %r670;
	add.s64 	%rd70, %rd69, 1024;
	// begin inline asm
	ld.global.nc.u32 %r259, [%rd70];
	// end inline asm
	add.s32 	%r263, %r259, %r262;
	add.s64 	%rd71, %rd69, 2048;
	// begin inline asm
	ld.global.nc.u32 %r260, [%rd71];
	// end inline asm
	add.s32 	%r264, %r260, %r263;
	add.s64 	%rd72, %rd69, 3072;
	// begin inline asm
	ld.global.nc.u32 %r261, [%rd72];
	// end inline asm
	add.s32 	%r670, %r261, %r264;
	add.s32 	%r665, %r665, 1024;
	setp.lt.s32 	%p25, %r665, %r120;
	@%p25 bra 	$L__BB13_46;
$L__BB13_47:
	setp.lt.s32 	%p26, %r120, 256;
	@%p26 bra 	$L__BB13_52;
	// begin inline asm
	mov.u32 %r328, %laneid;
	// end inline asm
	mov.b32 	%r331, 1;
	mov.b32 	%r352, 31;
	mov.b32 	%r353, -1;
	// begin inline asm
	shfl.sync.down.b32 %r329, %r670, %r331, %r352, %r353;
	// end inline asm
	setp.gt.s32 	%p42, %r328, 30;
	selp.b32 	%r354, 0, %r329, %p42;
	add.s32 	%r335, %r354, %r670;
	mov.b32 	%r336, 2;
	// begin inline asm
	shfl.sync.down.b32 %r334, %r335, %r336, %r352, %r353;
	// end inline asm
	setp.gt.s32 	%p43, %r328, 29;
	selp.b32 	%r355, 0, %r334, %p43;
	add.s32 	%r340, %r335, %r355;
	mov.b32 	%r341, 4;
	// begin inline asm
	shfl.sync.down.b32 %r339, %r340, %r341, %r352, %r353;
	// end inline asm
	setp.gt.s32 	%p44, %r328, 27;
	selp.b32 	%r356, 0, %r339, %p44;
	add.s32 	%r345, %r340, %r356;
	mov.b32 	%r346, 8;
	// begin inline asm
	shfl.sync.down.b32 %r344, %r345, %r346, %r352, %r353;
	// end inline asm
	setp.gt.s32 	%p45, %r328, 23;
	selp.b32 	%r357, 0, %r344, %p45;
	add.s32 	%r350, %r345, %r357;
	mov.b32 	%r351, 16;
	// begin inline asm
	shfl.sync.down.b32 %r349, %r350, %r351, %r352, %r353;
	// end inline asm
	setp.gt.s32 	%p46, %r328, 15;
	selp.b32 	%r358, 0, %r349, %p46;
	add.s32 	%r686, %r350, %r358;
	setp.ne.s32 	%p47, %r328, 0;
	@%p47 bra 	$L__BB13_50;
	shr.u32 	%r359, %r60, 3;
	and.b32  	%r360, %r359, 124;
	mov.u32 	%r361, _ZZN3cub18CUB_300001_SM_10006detail6reduce28DeviceReduceSingleTileKernelINS2_10policy_hubIiyN4cuda3std3__44plusIiEEE10Policy1000EPiSC_iS9_iiNS7_10__identityEEEvT0_T1_T2_T3_T4_T6_E12temp_storage;
	add.s32 	%r362, %r361, %r360;
	st.shared.u32 	[%r362+8], %r686;
$L__BB13_50:
	bar.sync 	0;
	setp.ne.s32 	%p48, %r60, 0;
	@%p48 bra 	$L__BB13_72;
	ld.shared.u32 	%r363, [_ZZN3cub18CUB_300001_SM_10006detail6reduce28DeviceReduceSingleTileKernelINS2_10policy_hubIiyN4cuda3std3__44plusIiEEE10Policy1000EPiSC_iS9_iiNS7_10__identityEEEvT0_T1_T2_T3_T4_T6_E12temp_storage+12];
	add.s32 	%r364, %r363, %r686;
	ld.shared.u32 	%r365, [_ZZN3cub18CUB_300001_SM_10006detail6reduce28DeviceReduceSingleTileKernelINS2_10policy_hubIiyN4cuda3std3__44plusIiEEE10Policy1000EPiSC_iS9_iiNS7_10__identityEEEvT0_T1_T2_T3_T4_T6_E12temp_storage+16];
	add.s32 	%r366, %r364, %r365;
	ld.shared.u32 	%r367, [_ZZN3cub18CUB_300001_SM_10006detail6reduce28DeviceReduceSingleTileKernelINS2_10policy_hubIiyN4cuda3std3__44plusIiEEE10Policy1000EPiSC_iS9_iiNS7_10__identityEEEvT0_T1_T2_T3_T4_T6_E12temp_storage+20];
	add.s32 	%r368, %r366, %r367;
	ld.shared.u32 	%r369, [_ZZN3cub18CUB_300001_SM_10006detail6reduce28DeviceReduceSingleTileKernelINS2_10policy_hubIiyN4cuda3std3__44plusIiEEE10Policy1000EPiSC_iS9_iiNS7_10__identityEEEvT0_T1_T2_T3_T4_T6_E12temp_storage+24];
	add.s32 	%r370, %r368, %r369;
	ld.shared.u32 	%r371, [_ZZN3cub18CUB_300001_SM_10006detail6reduce28DeviceReduceSingleTileKernelINS2_10policy_hubIiyN4cuda3std3__44plusIiEEE10Policy1000EPiSC_iS9_iiNS7_10__identityEEEvT0_T1_T2_T3_T4_T6_E12temp_storage+28];
	add.s32 	%r372, %r370, %r371;
	ld.shared.u32 	%r373, [_ZZN3cub18CUB_300001_SM_10006detail6reduce28DeviceReduceSingleTileKernelINS2_10policy_hubIiyN4cuda3std3__44plusIiEEE10Policy1000EPiSC_iS9_iiNS7_10__identityEEEvT0_T1_T2_T3_T4_T6_E12temp_storage+32];
	add.s32 	%r374, %r372, %r373;
	ld.shared.u32 	%r375, [_ZZN3cub18CUB_300001_SM_10006detail6reduce28DeviceReduceSingleTileKernelINS2_10policy_hubIiyN4cuda3std3__44plusIiEEE10Policy1000EPiSC_iS9_iiNS7_10__identityEEEvT0_T1_T2_T3_T4_T6_E12temp_storage+36];
	add.s32 	%r686, %r374, %r375;
	bra.uni 	$L__BB13_72;
$L__BB13_52:
	// begin inline asm
	mov.u32 %r265, %laneid;
	// end inline asm
	and.b32  	%r291, %r60, 992;
	add.s32 	%r292, %r291, 32;
	setp.gt.s32 	%p27, %r292, %r120;
	not.b32 	%r293, %r291;
	add.s32 	%r294, %r120, %r293;
	selp.b32 	%r289, %r294, 31, %p27;
	mov.b32 	%r268, 1;
	mov.b32 	%r290, -1;
	// begin inline asm
	shfl.sync.down.b32 %r266, %r670, %r268, %r289, %r290;
	// end inline asm
	setp.lt.s32 	%p28, %r265, %r289;
	selp.b32 	%r295, %r266, 0, %p28;
	add.s32 	%r272, %r295, %r670;
	mov.b32 	%r273, 2;
	// begin inline asm
	shfl.sync.down.b32 %r271, %r272, %r273, %r289, %r290;
	// end inline asm
	add.s32 	%r296, %r265, 2;
	setp.gt.s32 	%p29, %r296, %r289;
	selp.b32 	%r297, 0, %r271, %p29;
	add.s32 	%r277, %r272, %r297;
	mov.b32 	%r278, 4;
	// begin inline asm
	shfl.sync.down.b32 %r276, %r277, %r278, %r289, %r290;
	// end inline asm
	add.s32 	%r298, %r265, 4;
	setp.gt.s32 	%p30, %r298, %r289;
	selp.b32 	%r299, 0, %r276, %p30;
	add.s32 	%r282, %r277, %r299;
	mov.b32 	%r283, 8;
	// begin inline asm
	shfl.sync.down.b32 %r281, %r282, %r283, %r289, %r290;
	// end inline asm
	add.s32 	%r300, %r265, 8;
	setp.gt.s32 	%p31, %r300, %r289;
	selp.b32 	%r301, 0, %r281, %p31;
	add.s32 	%r287, %r282, %r301;
	mov.b32 	%r288, 16;
	// begin inline asm
	shfl.sync.down.b32 %r286, %r287, %r288, %r289, %r290;
	// end inline asm
	add.s32 	%r302, %r265, 16;
	setp.gt.s32 	%p32, %r302, %r289;
	selp.b32 	%r303, 0, %r286, %p32;
	add.s32 	%r686, %r287, %r303;
	setp.ne.s32 	%p33, %r265, 0;
	@%p33 bra 	$L__BB13_54;
	shr.u32 	%r304, %r60, 3;
	and.b32  	%r305, %r304, 124;
	mov.u32 	%r306, _ZZN3cub18CUB_300001_SM_10006detail6reduce28DeviceReduceSingleTileKernelINS2_10policy_hubIiyN4cuda3std3__44plusIiEEE10Policy1000EPiSC_iS9_iiNS7_10__identityEEEvT0_T1_T2_T3_T4_T6_E12temp_storage;
	add.s32 	%r307, %r306, %r305;
	st.shared.u32 	[%r307+8], %r686;
$L__BB13_54:
	bar.sync 	0;
	setp.ne.s32 	%p34, %r60, 0;
	@%p34 bra 	$L__BB13_72;
	setp.gt.s32 	%p35, %r120, 32;
	ld.shared.u32 	%r308, [_ZZN3cub18CUB_300001_SM_10006detail6reduce28DeviceReduceSingleTileKernelINS2_10policy_hubIiyN4cuda3std3__44plusIiEEE10Policy1000EPiSC_iS9_iiNS7_10__identityEEEvT0_T1_T2_T3_T4_T6_E12temp_storage+12];
	selp.b32 	%r309, %r308, 0, %p35;
	add.s32 	%r310, %r309, %r686;
	setp.gt.s32 	%p36, %r120, 64;
	ld.shared.u32 	%r311, [_ZZN3cub18CUB_300001_SM_10006detail6reduce28DeviceReduceSingleTileKernelINS2_10policy_hubIiyN4cuda3std3__44plusIiEEE10Policy1000EPiSC_iS9_iiNS7_10__identityEEEvT0_T1_T2_T3_T4_T6_E12temp_storage+16];
	selp.b32 	%r312, %r311, 0, %p36;
	add.s32 	%r313, %r310, %r312;
	setp.gt.s32 	%p37, %r120, 96;
	ld.shared.u32 	%r314, [_ZZN3cub18CUB_300001_SM_10006detail6reduce28DeviceReduceSingleTileKernelINS2_10policy_hubIiyN4cuda3std3__44plusIiEEE10Policy1000EPiSC_iS9_iiNS7_10__identityEEEvT0_T1_T2_T3_T4_T6_E12temp_storage+20];
	selp.b32 	%r315, %r314, 0, %p37;
	add.s32 	%r316, %r313, %r315;
	setp.gt.s32 	%p38, %r120, 128;
	ld.shared.u32 	%r317, [_ZZN3cub18CUB_300001_SM_10006detail6reduce28DeviceReduceSingleTileKernelINS2_10policy_hubIiyN4cuda3std3__44plusIiEEE10Policy1000EPiSC_iS9_iiNS7_10__identityEEEvT0_T1_T2_T3_T4_T6_E12temp_storage+24];
	selp.b32 	%r318, %r317, 0, %p38;
	add.s32 	%r319, %r316, %r318;
	setp.gt.s32 	%p39, %r120, 160;
	ld.shared.u32 	%r320, [_ZZN3cub18CUB_300001_SM_10006detail6reduce28DeviceReduceSingleTileKernelINS2_10policy_hubIiyN4cuda3std3__44plusIiEEE10Policy1000EPiSC_iS9_iiNS7_10__identityEEEvT0_T1_T2_T3_T4_T6_E12temp_storage+28];
	selp.b32 	%r321, %r320, 0, %p39;
	add.s32 	%r322, %r319, %r321;
	setp.gt.s32 	%p40, %r120, 192;
	ld.shared.u32 	%r323, [_ZZN3cub18CUB_300001_SM_10006detail6reduce28DeviceReduceSingleTileKernelINS2_10policy_hubIiyN4cuda3std3__44plusIiEEE10Policy1000EPiSC_iS9_iiNS7_10__identityEEEvT0_T1_T2_T3_T4_T6_E12temp_storage+32];
	selp.b32 	%r324, %r323, 0, %p40;
	add.s32 	%r325, %r322, %r324;
	setp.gt.s32 	%p41, %r120, 224;
	ld.shared.u32 	%r326, [_ZZN3cub18CUB_300001_SM_10006detail6reduce28DeviceReduceSingleTileKernelINS2_10policy_hubIiyN4cuda3std3__44plusIiEEE10Policy1000EPiSC_iS9_iiNS7_10__identityEEEvT0_T1_T2_T3_T4_T6_E12temp_storage+36];
	selp.b32 	%r327, %r326, 0, %p41;
	add.s32 	%r686, %r325, %r327;
	bra.uni 	$L__BB13_72;
$L__BB13_56:
	mov.u32 	%r85, %tid.x;
	mul.wide.u32 	%rd35, %r85, 4;
	add.s64 	%rd19, %rd16, %rd35;
	// begin inline asm
	ld.global.nc.u32 %r122, [%rd19];
	// end inline asm
	add.s64 	%rd20, %rd19, 1024;
	// begin inline asm
	ld.global.nc.u32 %r123, [%rd20];
	// end inline asm
	add.s64 	%rd21, %rd19, 2048;
	// begin inline asm
	ld.global.nc.u32 %r124, [%rd21];
	// end inline asm
	add.s64 	%rd22, %rd19, 3072;
	// begin inline asm
	ld.global.nc.u32 %r125, [%rd22];
	// end inline asm
	add.s64 	%rd23, %rd19, 4096;
	// begin inline asm
	ld.global.nc.u32 %r126, [%rd23];
	// end inline asm
	add.s64 	%rd24, %rd19, 5120;
	// begin inline asm
	ld.global.nc.u32 %r127, [%rd24];
	// end inline asm
	add.s64 	%rd25, %rd19, 6144;
	// begin inline asm
	ld.global.nc.u32 %r128, [%rd25];
	// end inline asm
	add.s64 	%rd26, %rd19, 7168;
	// begin inline asm
	ld.global.nc.u32 %r129, [%rd26];
	// end inline asm
	add.s64 	%rd27, %rd19, 8192;
	// begin inline asm
	ld.global.nc.u32 %r130, [%rd27];
	// end inline asm
	add.s64 	%rd28, %rd19, 9216;
	// begin inline asm
	ld.global.nc.u32 %r131, [%rd28];
	// end inline asm
	add.s64 	%rd29, %rd19, 10240;
	// begin inline asm
	ld.global.nc.u32 %r132, [%rd29];
	// end inline asm
	add.s64 	%rd30, %rd19, 11264;
	// begin inline asm
	ld.global.nc.u32 %r133, [%rd30];
	// end inline asm
	add.s64 	%rd31, %rd19, 12288;
	// begin inline asm
	ld.global.nc.u32 %r134, [%rd31];
	// end inline asm
	add.s64 	%rd32, %rd19, 13312;
	// begin inline asm
	ld.global.nc.u32 %r135, [%rd32];
	// end inline asm
	add.s64 	%rd33, %rd19, 14336;
	// begin inline asm
	ld.global.nc.u32 %r136, [%rd33];
	// end inline asm
	add.s64 	%rd34, %rd19, 15360;
	// begin inline asm
	ld.global.nc.u32 %r137, [%rd34];
	// end inline asm
	add.s32 	%r139, %r123, %r122;
	add.s32 	%r140, %r124, %r139;
	add.s32 	%r141, %r125, %r140;
	add.s32 	%r142, %r126, %r141;
	add.s32 	%r143, %r127, %r142;
	add.s32 	%r144, %r128, %r143;
	add.s32 	%r145, %r129, %r144;
	add.s32 	%r146, %r130, %r145;
	add.s32 	%r147, %r131, %r146;
	add.s32 	%r148, %r132, %r147;
	add.s32 	%r149, %r133, %r148;
	add.s32 	%r150, %r134, %r149;
	add.s32 	%r151, %r135, %r150;
	add.s32 	%r152, %r136, %r151;
	add.s32 	%r685, %r137, %r152;
	setp.lt.u32 	%p4, %r120, 8192;
	mov.b32 	%r674, 4096;
	@%p4 bra 	$L__BB13_60;
	add.s32 	%r87, %r120, -4096;
	mov.b32 	%r674, 4096;
$L__BB13_58:
	mul.wide.s32 	%rd52, %r674, 4;
	add.s64 	%rd36, %rd19, %rd52;
	// begin inline asm
	ld.global.nc.u32 %r154, [%rd36];
	// end inline asm
	add.s64 	%rd37, %rd36, 1024;
	// begin inline asm
	ld.global.nc.u32 %r155, [%rd37];
	// end inline asm
	add.s64 	%rd38, %rd36, 2048;
	// begin inline asm
	ld.global.nc.u32 %r156, [%rd38];
	// end inline asm
	add.s64 	%rd39, %rd36, 3072;
	// begin inline asm
	ld.global.nc.u32 %r157, [%rd39];
	// end inline asm
	add.s64 	%rd40, %rd36, 4096;
	// begin inline asm
	ld.global.nc.u32 %r158, [%rd40];
	// end inline asm
	add.s64 	%rd41, %rd36, 5120;
	// begin inline asm
	ld.global.nc.u32 %r159, [%rd41];
	// end inline asm
	add.s64 	%rd42, %rd36, 6144;
	// begin inline asm
	ld.global.nc.u32 %r160, [%rd42];
	// end inline asm
	add.s64 	%rd43, %rd36, 7168;
	// begin inline asm
	ld.global.nc.u32 %r161, [%rd43];
	// end inline asm
	add.s64 	%rd44, %rd36, 8192;
	// begin inline asm
	ld.global.nc.u32 %r162, [%rd44];
	// end inline asm
	add.s64 	%rd45, %rd36, 9216;
	// begin inline asm
	ld.global.nc.u32 %r163, [%rd45];
	// end inline asm
	add.s64 	%rd46, %rd36, 10240;
	// begin inline asm
	ld.global.nc.u32 %r164, [%rd46];
	// end inline asm
	add.s64 	%rd47, %rd36, 11264;
	// begin inline asm
	ld.global.nc.u32 %r165, [%rd47];
	// end inline asm
	add.s64 	%rd48, %rd36, 12288;
	// begin inline asm
	ld.global.nc.u32 %r166, [%rd48];
	// end inline asm
	add.s64 	%rd49, %rd36, 13312;
	// begin inline asm
	ld.global.nc.u32 %r167, [%rd49];
	// end inline asm
	add.s64 	%rd50, %rd36, 14336;
	// begin inline asm
	ld.global.nc.u32 %r168, [%rd50];
	// end inline asm
	add.s64 	%rd51, %rd36, 15360;
	// begin inline asm
	ld.global.nc.u32 %r169, [%rd51];
	// end inline asm
	add.s32 	%r170, %r154, %r685;
	add.s32 	%r171, %r155, %r170;
	add.s32 	%r172, %r156, %r171;
	add.s32 	%r173, %r157, %r172;
	add.s32 	%r174, %r158, %r173;
	add.s32 	%r175, %r159, %r174;
	add.s32 	%r176, %r160, %r175;
	add.s32 	%r177, %r161, %r176;
	add.s32 	%r178, %r162, %r177;
	add.s32 	%r179, %r163, %r178;
	add.s32 	%r180, %r164, %r179;
	add.s32 	%r181, %r165, %r180;
	add.s32 	%r182, %r166, %r181;
	add.s32 	%r183, %r167, %r182;
	add.s32 	%r184, %r168, %r183;
	add.s32 	%r685, %r169, %r184;
	sub.s32 	%r185, %r120, %r674;
	setp.lt.s32 	%p5, %r185, 4096;
	@%p5 bra 	$L__BB13_68;
	add.s32 	%r674, %r674, 4096;
	setp.le.s32 	%p6, %r674, %r87;
	@%p6 bra 	$L__BB13_58;
$L__BB13_60:
	setp.le.s32 	%p7, %r120, %r674;
	@%p7 bra 	$L__BB13_68;
	sub.s32 	%r94, %r120, %r674;
	setp.ge.s32 	%p8, %r85, %r94;
	@%p8 bra 	$L__BB13_68;
	not.b32 	%r187, %r85;
	add.s32 	%r188, %r120, %r187;
	sub.s32 	%r95, %r188, %r674;
	and.b32  	%r189, %r95, 768;
	setp.eq.s32 	%p9, %r189, 768;
	mov.u32 	%r679, %r85;
	@%p9 bra 	$L__BB13_65;
	add.s32 	%r676, %r85, %r674;
	shr.u32 	%r190, %r95, 8;
	add.s32 	%r191, %r190, 1;
	and.b32  	%r192, %r191, 3;
	neg.s32 	%r675, %r192;
	mov.u32 	%r679, %r85;
$L__BB13_64:
	.pragma "nounroll";
	mul.wide.u32 	%rd54, %r676, 4;
	add.s64 	%rd53, %rd16, %rd54;
	// begin inline asm
	ld.global.nc.u32 %r193, [%rd53];
	// end inline asm
	add.s32 	%r685, %r193, %r685;
	add.s32 	%r679, %r679, 256;
	add.s32 	%r676, %r676, 256;
	add.s32 	%r675, %r675, 1;
	setp.ne.s32 	%p10, %r675, 0;
	@%p10 bra 	$L__BB13_64;
$L__BB13_65:
	setp.lt.u32 	%p11, %r95, 768;
	@%p11 bra 	$L__BB13_68;
	cvt.u64.u32 	%rd55, %r679;
	cvt.u64.u32 	%rd56, %r674;
	add.s64 	%rd57, %rd55, %rd56;
	shl.b64 	%rd58, %rd57, 2;
	add.s64 	%rd59, %rd58, %rd16;
	add.s64 	%rd124, %rd59, 2048;
	add.s32 	%r682, %r679, %r674;
$L__BB13_67:
	mul.wide.u32 	%rd64, %r682, 4;
	add.s64 	%rd60, %rd16, %rd64;
	// begin inline asm
	ld.global.nc.u32 %r194, [%rd60];
	// end inline asm
	add.s32 	%r198, %r194, %r685;
	add.s64 	%rd61, %rd124, -1024;
	// begin inline asm
	ld.global.nc.u32 %r195, [%rd61];
	// end inline asm
	add.s32 	%r199, %r195, %r198;
	// begin inline asm
	ld.global.nc.u32 %r196, [%rd124];
	// end inline asm
	add.s32 	%r200, %r196, %r199;
	add.s64 	%rd63, %rd124, 1024;
	// begin inline asm
	ld.global.nc.u32 %r197, [%rd63];
	// end inline asm
	add.s32 	%r685, %r197, %r200;
	add.s32 	%r679, %r679, 1024;
	add.s64 	%rd124, %rd124, 4096;
	add.s32 	%r682, %r682, 1024;
	setp.lt.s32 	%p12, %r679, %r94;
	@%p12 bra 	$L__BB13_67;
$L__BB13_68:
	// begin inline asm
	mov.u32 %r201, %laneid;
	// end inline asm
	mov.b32 	%r204, 1;
	mov.b32 	%r225, 31;
	mov.b32 	%r226, -1;
	// begin inline asm
	shfl.sync.down.b32 %r202, %r685, %r204, %r225, %r226;
	// end inline asm
	setp.gt.s32 	%p13, %r201, 30;
	selp.b32 	%r227, 0, %r202, %p13;
	add.s32 	%r208, %r227, %r685;
	mov.b32 	%r209, 2;
	// begin inline asm
	shfl.sync.down.b32 %r207, %r208, %r209, %r225, %r226;
	// end inline asm
	setp.gt.s32 	%p14, %r201, 29;
	selp.b32 	%r228, 0, %r207, %p14;
	add.s32 	%r213, %r208, %r228;
	mov.b32 	%r214, 4;
	// begin inline asm
	shfl.sync.down.b32 %r212, %r213, %r214, %r225, %r226;
	// end inline asm
	setp.gt.s32 	%p15, %r201, 27;
	selp.b32 	%r229, 0, %r212, %p15;
	add.s32 	%r218, %r213, %r229;
	mov.b32 	%r219, 8;
	// begin inline asm
	shfl.sync.down.b32 %r217, %r218, %r219, %r225, %r226;
	// end inline asm
	setp.gt.s32 	%p16, %r201, 23;
	selp.b32 	%r230, 0, %r217, %p16;
	add.s32 	%r223, %r218, %r230;
	mov.b32 	%r224, 16;
	// begin inline asm
	shfl.sync.down.b32 %r222, %r223, %r224, %r225, %r226;
	// end inline asm
	setp.gt.s32 	%p17, %r201, 15;
	selp.b32 	%r231, 0, %r222, %p17;
	add.s32 	%r686, %r223, %r231;
	setp.ne.s32 	%p18, %r201, 0;
	@%p18 bra 	$L__BB13_70;
	shr.u32 	%r232, %r85, 3;
	and.b32  	%r233, %r232, 124;
	mov.u32 	%r234, _ZZN3cub18CUB_300001_SM_10006detail6reduce28DeviceReduceSingleTileKernelINS2_10policy_hubIiyN4cuda3std3__44plusIiEEE10Policy1000EPiSC_iS9_iiNS7_10__identityEEEvT0_T1_T2_T3_T4_T6_E12temp_storage;
	add.s32 	%r235, %r234, %r233;
	st.shared.u32 	[%r235+8], %r686;
$L__BB13_70:
	bar.sync 	0;
	setp.ne.s32 	%p19, %r85, 0;
	@%p19 bra 	$L__BB13_72;
	ld.shared.u32 	%r236, [_ZZN3cub18CUB_300001_SM_10006detail6reduce28DeviceReduceSingleTileKernelINS2_10policy_hubIiyN4cuda3std3__44plusIiEEE10Policy1000EPiSC_iS9_iiNS7_10__identityEEEvT0_T1_T2_T3_T4_T6_E12temp_storage+12];
	add.s32 	%r237, %r236, %r686;
	ld.shared.u32 	%r238, [_ZZN3cub18CUB_300001_SM_10006detail6reduce28DeviceReduceSingleTileKernelINS2_10policy_hubIiyN4cuda3std3__44plusIiEEE10Policy1000EPiSC_iS9_iiNS7_10__identityEEEvT0_T1_T2_T3_T4_T6_E12temp_storage+16];
	add.s32 	%r239, %r237, %r238;
	ld.shared.u32 	%r240, [_ZZN3cub18CUB_300001_SM_10006detail6reduce28DeviceReduceSingleTileKernelINS2_10policy_hubIiyN4cuda3std3__44plusIiEEE10Policy1000EPiSC_iS9_iiNS7_10__identityEEEvT0_T1_T2_T3_T4_T6_E12temp_storage+20];
	add.s32 	%r241, %r239, %r240;
	ld.shared.u32 	%r242, [_ZZN3cub18CUB_300001_SM_10006detail6reduce28DeviceReduceSingleTileKernelINS2_10policy_hubIiyN4cuda3std3__44plusIiEEE10Policy1000EPiSC_iS9_iiNS7_10__identityEEEvT0_T1_T2_T3_T4_T6_E12temp_storage+24];
	add.s32 	%r243, %r241, %r242;
	ld.shared.u32 	%r244, [_ZZN3cub18CUB_300001_SM_10006detail6reduce28DeviceReduceSingleTileKernelINS2_10policy_hubIiyN4cuda3std3__44plusIiEEE10Policy1000EPiSC_iS9_iiNS7_10__identityEEEvT0_T1_T2_T3_T4_T6_E12temp_storage+28];
	add.s32 	%r245, %r243, %r244;
	ld.shared.u32 	%r246, [_ZZN3cub18CUB_300001_SM_10006detail6reduce28DeviceReduceSingleTileKernelINS2_10policy_hubIiyN4cuda3std3__44plusIiEEE10Policy1000EPiSC_iS9_iiNS7_10__identityEEEvT0_T1_T2_T3_T4_T6_E12temp_storage+32];
	add.s32 	%r247, %r245, %r246;
	ld.shared.u32 	%r248, [_ZZN3cub18CUB_300001_SM_10006detail6reduce28DeviceReduceSingleTileKernelINS2_10policy_hubIiyN4cuda3std3__44plusIiEEE10Policy1000EPiSC_iS9_iiNS7_10__identityEEEvT0_T1_T2_T3_T4_T6_E12temp_storage+36];
	add.s32 	%r686, %r247, %r248;
$L__BB13_72:
	mov.u32 	%r631, %tid.x;
	setp.ne.s32 	%p95, %r631, 0;
	@%p95 bra 	$L__BB13_74;
	add.s32 	%r632, %r686, %r121;
	st.global.u32 	[%rd1], %r632;
$L__BB13_74:
	ret;

}


// ===== COMPILED SASS (sm_100) =====

	.target	sm_100

	.elftype	@"ET_EXEC"


//--------------------- .note.nv.tkinfo           --------------------------
	.section	.note.nv.tkinfo,"",@"SHT_NOTE"
	.sectionflags	@"SHF_NOTE_NV_TKINFO"
	.tkinfo
        /*0018*/ 	.word	0x00000002
        /*0030*/ 	.string	""
        /*0030*/ 	.string	"ptxas"
        /*0030*/ 	.string	"Cuda compilation tools, release 13.0, V13.0.88"
        /*0030*/ 	.string	"Build cuda_13.0.r13.0/compiler.36424714_0"
        /*0030*/ 	.string	"-arch sm_100 -m 64 "



//--------------------- .note.nv.cuinfo           --------------------------
	.section	.note.nv.cuinfo,"",@"SHT_NOTE"
	.sectionflags	@"SHF_NOTE_NV_CUINFO"
        /*0018*/ 	.short	0x0002
        /*001a*/ 	.short	0x0064
        /*001c*/ 	.short	0x0082
	.zero		2


//--------------------- .nv.info                  --------------------------
	.section	.nv.info,"",@"SHT_CUDA_INFO"
	.align	4


	//----- nvinfo : EIATTR_REGCOUNT
	.align		4
        /*0000*/ 	.byte	0x04, 0x2f
        /*0002*/ 	.short	(.L_49 - .L_48)
	.align		4
.L_48:
        /*0004*/ 	.word	index@(_Z16computeHistogramPKcP9HistogramPi)
        /*0008*/ 	.word	0x00000016


	//----- nvinfo : EIATTR_FRAME_SIZE
	.align		4
.L_49:
        /*000c*/ 	.byte	0x04, 0x11
        /*000e*/ 	.short	(.L_51 - .L_50)
	.align		4
.L_50:
        /*0010*/ 	.word	index@(_Z16computeHistogramPKcP9HistogramPi)
        /*0014*/ 	.word	0x00000000


	//----- nvinfo : EIATTR_REGCOUNT
	.align		4
.L_51:
        /*0018*/ 	.byte	0x04, 0x2f
        /*001a*/ 	.short	(.L_53 - .L_52)
	.align		4
.L_52:
        /*001c*/ 	.word	index@(_Z17computeReadCountsPKcPiS1_)
        /*0020*/ 	.word	0x0000001e


	//----- nvinfo : EIATTR_FRAME_SIZE
	.align		4
.L_53:
        /*0024*/ 	.byte	0x04, 0x11
        /*0026*/ 	.short	(.L_55 - .L_54)
	.align		4
.L_54:
        /*0028*/ 	.word	index@(_Z17computeReadCountsPKcPiS1_)
        /*002c*/ 	.word	0x00000000


	//----- nvinfo : EIATTR_REGCOUNT
	.align		4
.L_55:
        /*0030*/ 	.byte	0x04, 0x2f
        /*0032*/ 	.short	(.L_57 - .L_56)
	.align		4
.L_56:
        /*0034*/ 	.word	index@(_Z17computeIndexTablePKcPiS1_S1_S1_P10IndexTableS1_)
        /*0038*/ 	.word	0x00000020


	//----- nvinfo : EIATTR_FRAME_SIZE
	.align		4
.L_57:
        /*003c*/ 	.byte	0x04, 0x11
        /*003e*/ 	.short	(.L_59 - .L_58)
	.align		4
.L_58:
        /*0040*/ 	.word	index@(_Z17computeIndexTablePKcPiS1_S1_S1_P10IndexTableS1_)
        /*0044*/ 	.word	0x00000000


	//----- nvinfo : EIATTR_REGCOUNT
	.align		4
.L_59:
        /*0048*/ 	.byte	0x04, 0x2f
        /*004a*/ 	.short	(.L_61 - .L_60)
	.align		4
.L_60:
        /*004c*/ 	.word	index@(_Z11findClosestPKcPiS1_P9HistogramP10IndexTableS1_)
        /*0050*/ 	.word	0x00000020


	//----- nvinfo : EIATTR_FRAME_SIZE
	.align		4
.L_61:
        /*0054*/ 	.byte	0x04, 0x11
        /*0056*/ 	.short	(.L_63 - .L_62)
	.align		4
.L_62:
        /*0058*/ 	.word	index@(_Z11findClosestPKcPiS1_P9HistogramP10IndexTableS1_)
        /*005c*/ 	.word	0x000001d0


	//----- nvinfo : EIATTR_REGCOUNT
	.align		4
.L_63:
        /*0060*/ 	.byte	0x04, 0x2f
        /*0062*/ 	.short	(.L_65 - .L_64)
	.align		4
.L_64:
        /*0064*/ 	.word	index@(_ZN3cub18CUB_300001_SM_10006detail11EmptyKernelIvEEvv)
        /*0068*/ 	.word	0x00000004


	//----- nvinfo : EIATTR_FRAME_SIZE
	.align		4
.L_65:
        /*006c*/ 	.byte	0x04, 0x11
        /*006e*/ 	.short	(.L_67 - .L_66)
	.align		4
.L_66:
        /*0070*/ 	.word	index@(_ZN3cub18CUB_300001_SM_10006detail11EmptyKernelIvEEvv)
        /*0074*/ 	.word	0x00000000


	//----- nvinfo : EIATTR_REGCOUNT
	.align		4
.L_67:
        /*0078*/ 	.byte	0x04, 0x2f
        /*007a*/ 	.short	(.L_69 - .L_68)
	.align		4
.L_68:
        /*007c*/ 	.word	index@(_ZN3cub18CUB_300001_SM_10006detail4scan20DeviceScanInitKernelINS0_13ScanTileStateIiLb1EEEEEvT_i)
        /*0080*/ 	.word	0x00000008


	//----- nvinfo : EIATTR_FRAME_SIZE
	.align		4
.L_69:
        /*0084*/ 	.byte	0x04, 0x11
        /*0086*/ 	.short	(.L_71 - .L_70)
	.align		4
.L_70:
        /*0088*/ 	.word	index@(_ZN3cub18CUB_300001_SM_10006detail4scan20DeviceScanInitKernelINS0_13ScanTileStateIiLb1EEEEEvT_i)
        /*008c*/ 	.word	0x00000000


	//----- nvinfo : EIATTR_REGCOUNT
	.align		4
.L_71:
        /*0090*/ 	.byte	0x04, 0x2f
        /*0092*/ 	.short	(.L_73 - .L_72)
	.align		4
.L_72:
        /*0094*/ 	.word	index@(_ZN3cub18CUB_300001_SM_10006detail4scan16DeviceScanKernelINS2_10policy_hubIiiijN4cuda3std3__44plusIvEEE10Policy1000EN6thrust24THRUST_300001_SM_1000_NS10device_ptrIiEEPiNS0_13ScanTileStateIiLb1EEES9_NS1_10InputValueIiSG_EEjiLb0EiEEvT0_T1_T2_iT3_T4_T5_)
        /*0098*/ 	.word	0x00000038


	//----- nvinfo : EIATTR_FRAME_SIZE
	.align		4
.L_73:
        /*009c*/ 	.byte	0x04, 0x11
        /*009e*/ 	.short	(.L_75 - .L_74)
	.align		4
.L_74:
        /*00a0*/ 	.word	index@(_ZN3cub18CUB_300001_SM_10006detail4scan16DeviceScanKernelINS2_10policy_hubIiiijN4cuda3std3__44plusIvEEE10Policy1000EN6thrust24THRUST_300001_SM_1000_NS10device_ptrIiEEPiNS0_13ScanTileStateIiLb1EEES9_NS1_10InputValueIiSG_EEjiLb0EiEEvT0_T1_T2_iT3_T4_T5_)
        /*00a4*/ 	.word	0x00000000


	//----- nvinfo : EIATTR_REGCOUNT
	.align		4
.L_75:
        /*00a8*/ 	.byte	0x04, 0x2f
        /*00aa*/ 	.short	(.L_77 - .L_76)
	.align		4
.L_76:
        /*00ac*/ 	.word	index@(_ZN3cub18CUB_300001_SM_10006detail4scan16DeviceScanKernelINS2_10policy_hubIiiimN4cuda3std3__44plusIvEEE10Policy1000EN6thrust24THRUST_300001_SM_1000_NS10device_ptrIiEEPiNS0_13ScanTileStateIiLb1EEES9_NS1_10InputValueIiSG_EEmiLb0EiEEvT0_T1_T2_iT3_T4_T5_)
        /*00b0*/ 	.word	0x00000030


	//----- nvinfo : EIATTR_FRAME_SIZE
	.align		4
.L_77:
        /*00b4*/ 	.byte	0x04, 0x11
        /*00b6*/ 	.short	(.L_79 - .L_78)
	.align		4
.L_78:
        /*00b8*/ 	.word	index@(_ZN3cub18CUB_300001_SM_10006detail4scan16DeviceScanKernelINS2_10policy_hubIiiimN4cuda3std3__44plusIvEEE10Policy1000EN6thrust24THRUST_300001_SM_1000_NS10device_ptrIiEEPiNS0_13ScanTileStateIiLb1EEES9_NS1_10InputValueIiSG_EEmiLb0EiEEvT0_T1_T2_iT3_T4_T5_)
        /*00bc*/ 	.word	0x00000000


	//----- nvinfo : EIATTR_REGCOUNT
	.align		4
.L_79:
        /*00c0*/ 	.byte	0x04, 0x2f
        /*00c2*/ 	.short	(.L_81 - .L_80)
	.align		4
.L_80:
        /*00c4*/ 	.word	index@(_ZN3cub18CUB_300001_SM_10006detail6reduce28DeviceReduceSingleTileKernelINS2_10policy_hubIijN4cuda3std3__44plusIiEEE10Policy1000EN6thrust24THRUST_300001_SM_1000_NS10device_ptrIiEEPijS9_iiNS7_10__identityEEEvT0_T1_T2_T3_T4_T6_)
        /*00c8*/ 	.word	0x00000020


	//----- nvinfo : EIATTR_FRAME_SIZE
	.align		4
.L_81:
        /*00cc*/ 	.byte	0x04, 0x11
        /*00ce*/ 	.short	(.L_83 - .L_82)
	.align		4
.L_82:
        /*00d0*/ 	.word	index@(_ZN3cub18CUB_300001_SM_10006detail6reduce28DeviceReduceSingleTileKernelINS2_10policy_hubIijN4cuda3std3__44plusIiEEE10Policy1000EN6thrust24THRUST_300001_SM_1000_NS10device_ptrIiEEPijS9_iiNS7_10__identityEEEvT0_T1_T2_T3_T4_T6_)
        /*00d4*/ 	.word	0x00000000


	//----- nvinfo : EIATTR_REGCOUNT
	.align		4
.L_83:
        /*00d8*/ 	.byte	0x04, 0x2f
        /*00da*/ 	.short	(.L_85 - .L_84)
	.align		4
.L_84:
        /*00dc*/ 	.word	index@(_ZN3cub18CUB_300001_SM_10006detail6reduce18DeviceReduceKernelINS2_10policy_hubIijN4cuda3std3__44plusIiEEE10Policy1000EN6thrust24THRUST_300001_SM_1000_NS10device_ptrIiEEjS9_iNS7_10__identityEEEvT0_PT3_T1_NS0_13GridEvenShareISK_EET2_T4_)
        /*00e0*/ 	.word	0x00000020


	//----- nvinfo : EIATTR_FRAME_SIZE
	.align		4
.L_85:
        /*00e4*/ 	.byte	0x04, 0x11
        /*00e6*/ 	.short	(.L_87 - .L_86)
	.align		4
.L_86:
        /*00e8*/ 	.word	index@(_ZN3cub18CUB_300001_SM_10006detail6reduce18DeviceReduceKernelINS2_10policy_hubIijN4cuda3std3__44plusIiEEE10Policy1000EN6thrust24THRUST_300001_SM_1000_NS10device_ptrIiEEjS9_iNS7_10__identityEEEvT0_PT3_T1_NS0_13GridEvenShareISK_EET2_T4_)
        /*00ec*/ 	.word	0x00000000


	//----- nvinfo : EIATTR_REGCOUNT
	.align		4
.L_87:
        /*00f0*/ 	.byte	0x04, 0x2f
        /*00f2*/ 	.short	(.L_89 - .L_88)
	.align		4
.L_88:
        /*00f4*/ 	.word	index@(_ZN3cub18CUB_300001_SM_10006detail6reduce28DeviceReduceSingleTileKernelINS2_10policy_hubIijN4cuda3std3__44plusIiEEE10Policy1000EPiSC_iS9_iiNS7_10__identityEEEvT0_T1_T2_T3_T4_T6_)
        /*00f8*/ 	.word	0x00000020


	//----- nvinfo : EIATTR_FRAME_SIZE
	.align		4
.L_89:
        /*00fc*/ 	.byte	0x04, 0x11
        /*00fe*/ 	.short	(.L_91 - .L_90)
	.align		4
.L_90:
        /*0100*/ 	.word	index@(_ZN3cub18CUB_300001_SM_10006detail6reduce28DeviceReduceSingleTileKernelINS2_10policy_hubIijN4cuda3std3__44plusIiEEE10Policy1000EPiSC_iS9_iiNS7_10__identityEEEvT0_T1_T2_T3_T4_T6_)
        /*0104*/ 	.word	0x00000000


	//----- nvinfo : EIATTR_REGCOUNT
	.align		4
.L_91:
        /*0108*/ 	.byte	0x04, 0x2f
        /*010a*/ 	.short	(.L_93 - .L_92)
	.align		4
.L_92:
        /*010c*/ 	.word	index@(_ZN3cub18CUB_300001_SM_10006detail6reduce28DeviceReduceSingleTileKernelINS2_10policy_hubIiyN4cuda3std3__44plusIiEEE10Policy1000EN6thrust24THRUST_300001_SM_1000_NS10device_ptrIiEEPiyS9_iiNS7_10__identityEEEvT0_T1_T2_T3_T4_T6_)
        /*0110*/ 	.word	0x0000001f


	//----- nvinfo : EIATTR_FRAME_SIZE
	.align		4
.L_93:
        /*0114*/ 	.byte	0x04, 0x11
        /*0116*/ 	.short	(.L_95 - .L_94)
	.align		4
.L_94:
        /*0118*/ 	.word	index@(_ZN3cub18CUB_300001_SM_10006detail6reduce28DeviceReduceSingleTileKernelINS2_10policy_hubIiyN4cuda3std3__44plusIiEEE10Policy1000EN6thrust24THRUST_300001_SM_1000_NS10device_ptrIiEEPiyS9_iiNS7_10__identityEEEvT0_T1_T2_T3_T4_T6_)
        /*011c*/ 	.word	0x00000000


	//----- nvinfo : EIATTR_REGCOUNT
	.align		4
.L_95:
        /*0120*/ 	.byte	0x04, 0x2f
        /*0122*/ 	.short	(.L_97 - .L_96)
	.align		4
.L_96:
        /*0124*/ 	.word	index@(_ZN3cub18CUB_300001_SM_10006detail6reduce18DeviceReduceKernelINS2_10policy_hubIiyN4cuda3std3__44plusIiEEE10Policy1000EN6thrust24THRUST_300001_SM_1000_NS10device_ptrIiEEyS9_iNS7_10__identityEEEvT0_PT3_T1_NS0_13GridEvenShareISK_EET2_T4_)
        /*0128*/ 	.word	0x0000001e


	//----- nvinfo : EIATTR_FRAME_SIZE
	.align		4
.L_97:
        /*012c*/ 	.byte	0x04, 0x11
        /*012e*/ 	.short	(.L_99 - .L_98)
	.align		4
.L_98:
        /*0130*/ 	.word	index@(_ZN3cub18CUB_300001_SM_10006detail6reduce18DeviceReduceKernelINS2_10policy_hubIiyN4cuda3std3__44plusIiEEE10Policy1000EN6thrust24THRUST_300001_SM_1000_NS10device_ptrIiEEyS9_iNS7_10__identityEEEvT0_PT3_T1_NS0_13GridEvenShareISK_EET2_T4_)
        /*0134*/ 	.word	0x00000000


	//----- nvinfo : EIATTR_REGCOUNT
	.align		4
.L_99:
        /*0138*/ 	.byte	0x04, 0x2f
        /*013a*/ 	.short	(.L_101 - .L_100)
	.align		4
.L_100:
        /*013c*/ 	.word	index@(_ZN3cub18CUB_300001_SM_10006detail6reduce28DeviceReduceSingleTileKernelINS2_10policy_hubIiyN4cuda3std3__44plusIiEEE10Policy1000EPiSC_iS9_iiNS7_10__identityEEEvT0_T1_T2_T3_T4_T6_)
        /*0140*/ 	.word	0x00000020


	//----- nvinfo : EIATTR_FRAME_SIZE
	.align		4
.L_101:
        /*0144*/ 	.byte	0x04, 0x11
        /*0146*/ 	.short	(.L_103 - .L_102)
	.align		4
.L_102:
        /*0148*/ 	.word	index@(_ZN3cub18CUB_300001_SM_10006detail6reduce28DeviceReduceSingleTileKernelINS2_10policy_hubIiyN4cuda3std3__44plusIiEEE10Policy1000EPiSC_iS9_iiNS7_10__identityEEEvT0_T1_T2_T3_T4_T6_)
        /*014c*/ 	.word	0x00000000


	//----- nvinfo : EIATTR_MIN_STACK_SIZE
	.align		4
.L_103:
        /*0150*/ 	.byte	0x04, 0x12
        /*0152*/ 	.short	(.L_105 - .L_104)
	.align		4
.L_104:
        /*0154*/ 	.word	index@(_ZN3cub18CUB_300001_SM_10006detail6reduce28DeviceReduceSingleTileKernelINS2_10policy_hubIiyN4cuda3std3__44plusIiEEE10Policy1000EPiSC_iS9_iiNS7_10__identityEEEvT0_T1_T2_T3_T4_T6_)
        /*0158*/ 	.word	0x00000000


	//----- nvinfo : EIATTR_MIN_STACK_SIZE
	.align		4
.L_105:
        /*015c*/ 	.byte	0x04, 0x12
        /*015e*/ 	.short	(.L_107 - .L_106)
	.align		4
.L_106:
        /*0160*/ 	.word	index@(_ZN3cub18CUB_300001_SM_10006detail6reduce18DeviceReduceKernelINS2_10policy_hubIiyN4cuda3std3__44plusIiEEE10Policy1000EN6thrust24THRUST_300001_SM_1000_NS10device_ptrIiEEyS9_iNS7_10__identityEEEvT0_PT3_T1_NS0_13GridEvenShareISK_EET2_T4_)
        /*0164*/ 	.word	0x00000000


	//----- nvinfo : EIATTR_MIN_STACK_SIZE
	.align		4
.L_107:
        /*0168*/ 	.byte	0x04, 0x12
        /*016a*/ 	.short	(.L_109 - .L_108)
	.align		4
.L_108:
        /*016c*/ 	.word	index@(_ZN3cub18CUB_300001_SM_10006detail6reduce28DeviceReduceSingleTileKernelINS2_10policy_hubIiyN4cuda3std3__44plusIiEEE10Policy1000EN6thrust24THRUST_300001_SM_1000_NS10device_ptrIiEEPiyS9_iiNS7_10__identityEEEvT0_T1_T2_T3_T4_T6_)
        /*0170*/ 	.word	0x00000000


	//----- nvinfo : EIATTR_MIN_STACK_SIZE
	.align		4
.L_109:
        /*0174*/ 	.byte	0x04, 0x12
        /*0176*/ 	.short	(.L_111 - .L_110)
	.align		4
.L_110:
        /*0178*/ 	.word	index@(_ZN3cub18CUB_300001_SM_10006detail6reduce28DeviceReduceSingleTileKernelINS2_10policy_hubIijN4cuda3std3__44plusIiEEE10Policy1000EPiSC_iS9_iiNS7_10__identityEEEvT0_T1_T2_T3_T4_T6_)
        /*017c*/ 	.word	0x00000000


	//----- nvinfo : EIATTR_MIN_STACK_SIZE
	.align		4
.L_111:
        /*0180*/ 	.byte	0x04, 0x12
        /*0182*/ 	.short	(.L_113 - .L_112)
	.align		4
.L_112:
        /*0184*/ 	.word	index@(_ZN3cub18CUB_300001_SM_10006detail6reduce18DeviceReduceKernelINS2_10policy_hubIijN4cuda3std3__44plusIiEEE10Policy1000EN6thrust24THRUST_300001_SM_1000_NS10device_ptrIiEEjS9_iNS7_10__identityEEEvT0_PT3_T1_NS0_13GridEvenShareISK_EET2_T4_)
        /*0188*/ 	.word	0x00000000


	//----- nvinfo : EIATTR_MIN_STACK_SIZE
	.align		4
.L_113:
        /*018c*/ 	.byte	0x04, 0x12
        /*018e*/ 	.short	(.L_115 - .L_114)
	.align		4
.L_114:
        /*0190*/ 	.word	index@(_ZN3cub18CUB_300001_SM_10006detail6reduce28DeviceReduceSingleTileKernelINS2_10policy_hubIijN4cuda3std3__44plusIiEEE10Policy1000EN6thrust24THRUST_300001_SM_1000_NS10device_ptrIiEEPijS9_iiNS7_10__identityEEEvT0_T1_T2_T3_T4_T6_)
        /*0194*/ 	.word	0x00000000


	//----- nvinfo : EIATTR_MIN_STACK_SIZE
	.align		4
.L_115:
        /*0198*/ 	.byte	0x04, 0x12
        /*019a*/ 	.short	(.L_117 - .L_116)
	.align		4
.L_116:
        /*019c*/ 	.word	index@(_ZN3cub18CUB_300001_SM_10006detail4scan16DeviceScanKernelINS2_10policy_hubIiiimN4cuda3std3__44plusIvEEE10Policy1000EN6thrust24THRUST_300001_SM_1000_NS10device_ptrIiEEPiNS0_13ScanTileStateIiLb1EEES9_NS1_10InputValueIiSG_EEmiLb0EiEEvT0_T1_T2_iT3_T4_T5_)
        /*01a0*/ 	.word	0x00000000


	//----- nvinfo : EIATTR_MIN_STACK_SIZE
	.align		4
.L_117:
        /*01a4*/ 	.byte	0x04, 0x12
        /*01a6*/ 	.short	(.L_119 - .L_118)
	.align		4
.L_118:
        /*01a8*/ 	.word	index@(_ZN3cub18CUB_300001_SM_10006detail4scan16DeviceScanKernelINS2_10policy_hubIiiijN4cuda3std3__44plusIvEEE10Policy1000EN6thrust24THRUST_300001_SM_1000_NS10device_ptrIiEEPiNS0_13ScanTileStateIiLb1EEES9_NS1_10InputValueIiSG_EEjiLb0EiEEvT0_T1_T2_iT3_T4_T5_)
        /*01ac*/ 	.word	0x00000000


	//----- nvinfo : EIATTR_MIN_STACK_SIZE
	.align		4
.L_119:
        /*01b0*/ 	.byte	0x04, 0x12
        /*01b2*/ 	.short	(.L_121 - .L_120)
	.align		4
.L_120:
        /*01b4*/ 	.word	index@(_ZN3cub18CUB_300001_SM_10006detail4scan20DeviceScanInitKernelINS0_13ScanTileStateIiLb1EEEEEvT_i)
        /*01b8*/ 	.word	0x00000000


	//----- nvinfo : EIATTR_MIN_STACK_SIZE
	.align		4
.L_121:
        /*01bc*/ 	.byte	0x04, 0x12
        /*01be*/ 	.short	(.L_123 - .L_122)
	.align		4
.L_122:
        /*01c0*/ 	.word	index@(_ZN3cub18CUB_300001_SM_10006detail11EmptyKernelIvEEvv)
        /*01c4*/ 	.word	0x00000000


	//----- nvinfo : EIATTR_MIN_STACK_SIZE
	.align		4
.L_123:
        /*01c8*/ 	.byte	0x04, 0x12
        /*01ca*/ 	.short	(.L_125 - .L_124)
	.align		4
.L_124:
        /*01cc*/ 	.word	index@(_Z11findClosestPKcPiS1_P9HistogramP10IndexTableS1_)
        /*01d0*/ 	.word	0x000001d0


	//----- nvinfo : EIATTR_MIN_STACK_SIZE
	.align		4
.L_125:
        /*01d4*/ 	.byte	0x04, 0x12
        /*01d6*/ 	.short	(.L_127 - .L_126)
	.align		4
.L_126:
        /*01d8*/ 	.word	index@(_Z17computeIndexTablePKcPiS1_S1_S1_P10IndexTableS1_)
        /*01dc*/ 	.word	0x00000000


	//----- nvinfo : EIATTR_MIN_STACK_SIZE
	.align		4
.L_127:
        /*01e0*/ 	.byte	0x04, 0x12
        /*01e2*/ 	.short	(.L_129 - .L_128)
	.align		4
.L_128:
        /*01e4*/ 	.word	index@(_Z17computeReadCountsPKcPiS1_)
        /*01e8*/ 	.word	0x00000000


	//----- nvinfo : EIATTR_MIN_STACK_SIZE
	.align		4
.L_129:
        /*01ec*/ 	.byte	0x04, 0x12
        /*01ee*/ 	.short	(.L_131 - .L_130)
	.align		4
.L_130:
        /*01f0*/ 	.word	index@(_Z16computeHistogramPKcP9HistogramPi)
        /*01f4*/ 	.word	0x00000000
.L_131:


//--------------------- .nv.compat                --------------------------
	.section	.nv.compat,"",@"SHT_CUDA_COMPAT_INFO"
	.align	4
        /*0000*/ 	.byte	0x02, 0x09, 0x00, 0x00, 0x02, 0x02, 0x01, 0x00, 0x02, 0x05, 0x05, 0x00, 0x03, 0x07, 0x01, 0x01
        /*0010*/ 	.byte	0x02, 0x03, 0x00, 0x00, 0x02, 0x06, 0x01, 0x00, 0x04, 0x0b, 0x08, 0x00, 0x09, 0x00, 0x00, 0x00
        /*0020*/ 	.byte	0x00, 0x00, 0x00, 0x00


//--------------------- .nv.info._ZN3cub18CUB_300001_SM_10006detail6reduce28DeviceReduceSingleTileKernelINS2_10policy_hubIiyN4cuda3std3__44plusIiEEE10Policy1000EPiSC_iS9_iiNS7_10__identityEEEvT0_T1_T2_T3_T4_T6_ --------------------------
	.section	.nv.info._ZN3cub18CUB_300001_SM_10006detail6reduce28DeviceReduceSingleTileKernelINS2_10policy_hubIiyN4cuda3std3__44plusIiEEE10Policy1000EPiSC_iS9_iiNS7_10__identityEEEvT0_T1_T2_T3_T4_T6_,"",@"SHT_CUDA_INFO"
	.sectionflags	@""
	.align	4


	//----- nvinfo : EIATTR_CUDA_API_VERSION
	.align		4
        /*0000*/ 	.byte	0x04, 0x37
        /*0002*/ 	.short	(.L_133 - .L_132)
.L_132:
        /*0004*/ 	.word	0x00000082


	//----- nvinfo : EIATTR_KPARAM_INFO
	.align		4
.L_133:
        /*0008*/ 	.byte	0x04, 0x17
        /*000a*/ 	.short	(.L_135 - .L_134)
.L_134:
        /*000c*/ 	.word	0x00000000
        /*0010*/ 	.short	0x0005
        /*0012*/ 	.short	0x001c
        /*0014*/ 	.byte	0x00, 0xf0, 0x05, 0x00


	//----- nvinfo : EIATTR_KPARAM_INFO
	.align		4
.L_135:
        /*0018*/ 	.byte	0x04, 0x17
        /*001a*/ 	.short	(.L_137 - .L_136)
.L_136:
        /*001c*/ 	.word	0x00000000
        /*0020*/ 	.short	0x0004
        /*0022*/ 	.short	0x0018
        /*0024*/ 	.byte	0x00, 0xf0, 0x11, 0x00


	//----- nvinfo : EIATTR_KPARAM_INFO
	.align		4
.L_137:
        /*0028*/ 	.byte	0x04, 0x17
        /*002a*/ 	.short	(.L_139 - .L_138)
.L_138:
        /*002c*/ 	.word	0x00000000
        /*0030*/ 	.short	0x0003
        /*0032*/ 	.short	0x0014
        /*0034*/ 	.byte	0x00, 0xf0, 0x05, 0x00


	//----- nvinfo : EIATTR_KPARAM_INFO
	.align		4
.L_139:
        /*0038*/ 	.byte	0x04, 0x17
        /*003a*/ 	.short	(.L_141 - .L_140)
.L_140:
        /*003c*/ 	.word	0x00000000
        /*0040*/ 	.short	0x0002
        /*0042*/ 	.short	0x0010
        /*0044*/ 	.byte	0x00, 0xf0, 0x11, 0x00


	//----- nvinfo : EIATTR_KPARAM_INFO
	.align		4
.L_141:
        /*0048*/ 	.byte	0x04, 0x17
        /*004a*/ 	.short	(.L_143 - .L_142)
.L_142:
        /*004c*/ 	.word	0x00000000
        /*0050*/ 	.short	0x0001
        /*0052*/ 	.short	0x0008
        /*0054*/ 	.byte	0x00, 0xf5, 0x21, 0x00


	//----- nvinfo : EIATTR_KPARAM_INFO
	.align		4
.L_143:
        /*0058*/ 	.byte	0x04, 0x17
        /*005a*/ 	.short	(.L_145 - .L_144)
.L_144:
        /*005c*/ 	.word	0x00000000
        /*0060*/ 	.short	0x0000
        /*0062*/ 	.short	0x0000
        /*0064*/ 	.byte	0x00, 0xf5, 0x21, 0x00


	//----- nvinfo : EIATTR_SPARSE_MMA_MASK
	.align		4
.L_145:
        /*0068*/ 	.byte	0x03, 0x50
        /*006a*/ 	.short	0x0000


	//----- nvinfo : EIATTR_MAXREG_COUNT
	.align		4
        /*006c*/ 	.byte	0x03, 0x1b
        /*006e*/ 	.short	0x00ff


	//----- nvinfo : EIATTR_NUM_BARRIERS
	.align		4
        /*0070*/ 	.byte	0x02, 0x4c
        /*0072*/ 	.byte	0x01
	.zero		1


	//----- nvinfo : EIATTR_MERCURY_ISA_VERSION
	.align		4
        /*0074*/ 	.byte	0x03, 0x5f
        /*0076*/ 	.short	0x0101


	//----- nvinfo : EIATTR_COOP_GROUP_MASK_REGIDS
	.align		4
        /*0078*/ 	.byte	0x04, 0x29
        /*007a*/ 	.short	(.L_147 - .L_146)


	//   ....[0]....
.L_146:
        /*007c*/ 	.word	0xffffffff


	//   ....[1]....
        /*0080*/ 	.word	0xffffffff


	//   ....[2]....
        /*0084*/ 	.word	0xffffffff


	//   ....[3]....
        /*0088*/ 	.word	0xffffffff


	//   ....[4]....
        /*008c*/ 	.word	0xffffffff


	//   ....[5]....
        /*0090*/ 	.word	0xffffffff


	//   ....[6]....
        /*0094*/ 	.word	0xffffffff


	//   ....[7]....
        /*0098*/ 	.word	0xffffffff


	//   ....[8]....
        /*009c*/ 	.word	0xffffffff


	//   ....[9]....
        /*00a0*/ 	.word	0xffffffff


	//   ....[10]....
        /*00a4*/ 	.word	0xffffffff


	//   ....[11]....
        /*00a8*/ 	.word	0xffffffff


	//   ....[12]....
        /*00ac*/ 	.word	0xffffffff


	//   ....[13]....
        /*00b0*/ 	.word	0xffffffff


	//   ....[14]....
        /*00b4*/ 	.word	0xffffffff


	//   ....[15]....
        /*00b8*/ 	.word	0xffffffff


	//   ....[16]....
        /*00bc*/ 	.word	0xffffffff


	//   ....[17]....
        /*00c0*/ 	.word	0xffffffff


	//   ....[18]....
        /*00c4*/ 	.word	0xffffffff


	//   ....[19]....
        /*00c8*/ 	.word	0xffffffff


	//   ....[20]....
        /*00cc*/ 	.word	0xffffffff


	//   ....[21]....
        /*00d0*/ 	.word	0xffffffff


	//   ....[22]....
        /*00d4*/ 	.word	0xffffffff


	//   ....[23]....
        /*00d8*/ 	.word	0xffffffff


	//   ....[24]....
        /*00dc*/ 	.word	0xffffffff


	//   ....[25]....
        /*00e0*/ 	.word	0xffffffff


	//   ....[26]....
        /*00e4*/ 	.word	0xffffffff


	//   ....[27]....
        /*00e8*/ 	.word	0xffffffff


	//   ....[28]....
        /*00ec*/ 	.word	0xffffffff


	//   ....[29]....
        /*00f0*/ 	.word	0xffffffff


	//----- nvinfo : EIATTR_COOP_GROUP_INSTR_OFFSETS
	.align		4
.L_147:
        /*00f4*/ 	.byte	0x04, 0x28
        /*00f6*/ 	.short	(.L_149 - .L_148)


	//   ....[0]....
.L_148:
        /*00f8*/ 	.word	0x00000890


	//   ....[1]....
        /*00fc*/ 	.word	0x000008f0


	//   ....[2]....
        /*0100*/ 	.word	0x00000940


	//   ....[3]....
        /*0104*/ 	.word	0x000009b0


	//   ....[4]....
        /*0108*/ 	.word	0x00000a10


	//   ....[5]....
        /*010c*/ 	.word	0x00000ba0


	//   ....[6]....
        /*0110*/ 	.word	0x00000c40


	//   ....[7]....
        /*0114*/ 	.word	0x00000cc0


	//   ....[8]....
        /*0118*/ 	.word	0x00000d20


	//   ....[9]....
        /*011c*/ 	.word	0x00000d60


	//   ....[10]....
        /*0120*/ 	.word	0x000019d0


	//   ....[11]....
        /*0124*/ 	.word	0x00001a30


	//   ....[12]....
        /*0128*/ 	.word	0x00001a90


	//   ....[13]....
        /*012c*/ 	.word	0x00001af0


	//   ....[14]....
        /*0130*/ 	.word	0x00001b50


	//   ....[15]....
        /*0134*/ 	.word	0x000023f0


	//   ....[16]....
        /*0138*/ 	.word	0x00002450


	//   ....[17]....
        /*013c*/ 	.word	0x000024a0


	//   ....[18]....
        /*0140*/ 	.word	0x00002510


	//   ....[19]....
        /*0144*/ 	.word	0x00002570


	//   ....[20]....
        /*0148*/ 	.word	0x00002700


	//   ....[21]....
        /*014c*/ 	.word	0x00002790


	//   ....[22]....
        /*0150*/ 	.word	0x000027e0


	//   ....[23]....
        /*0154*/ 	.word	0x00002850


	//   ....[24]....
        /*0158*/ 	.word	0x000028c0


	//   ....[25]....
        /*015c*/ 	.word	0x000036a0


	//   ....[26]....
        /*0160*/ 	.word	0x00003700


	//   ....[27]....
        /*0164*/ 	.word	0x00003760


	//   ....[28]....
        /*0168*/ 	.word	0x000037c0


	//   ....[29]....
        /*016c*/ 	.word	0x00003820


	//----- nvinfo : EIATTR_VRC_CTA_INIT_COUNT
	.align		4
.L_149:
        /*0170*/ 	.byte	0x02, 0x4a
	.zero		1
	.zero		1


	//----- nvinfo : EIATTR_EXIT_INSTR_OFFSETS
	.align		4
        /*0174*/ 	.byte	0x04, 0x1c
        /*0176*/ 	.short	(.L_151 - .L_150)


	//   ....[0]....
.L_150:
        /*0178*/ 	.word	0x00000080


	//   ....[1]....
        /*017c*/ 	.word	0x000000c0


	//   ....[2]....
        /*0180*/ 	.word	0x00003940


	//   ....[3]....
        /*0184*/ 	.word	0x00003990


	//----- nvinfo : EIATTR_MAX_THREADS
	.align		4
.L_151:
        /*0188*/ 	.byte	0x04, 0x05
        /*018a*/ 	.short	(.L_153 - .L_152)
.L_152:
        /*018c*/ 	.word	0x00000100
        /*0190*/ 	.word	0x00000001
        /*0194*/ 	.word	0x00000001


	//----- nvinfo : EIATTR_CRS_STACK_SIZE
	.align		4
.L_153:
        /*0198*/ 	.byte	0x04, 0x1e
        /*019a*/ 	.short	(.L_155 - .L_154)
.L_154:
        /*019c*/ 	.word	0x00000000


	//----- nvinfo : EIATTR_CBANK_PARAM_SIZE
	.align		4
.L_155:
        /*01a0*/ 	.byte	0x03, 0x19
        /*01a2*/ 	.short	0x001d


	//----- nvinfo : EIATTR_PARAM_CBANK
	.align		4
        /*01a4*/ 	.byte	0x04, 0x0a
        /*01a6*/ 	.short	(.L_157 - .L_156)
	.align		4
.L_156:
        /*01a8*/ 	.word	index@(.nv.constant0._ZN3cub18CUB_300001_SM_10006detail6reduce28DeviceReduceSingleTileKernelINS2_10policy_hubIiyN4cuda3std3__44plusIiEEE10Policy1000EPiSC_iS9_iiNS7_10__identityEEEvT0_T1_T2_T3_T4_T6_)
        /*01ac*/ 	.short	0x0380
        /*01ae*/ 	.short	0x001d


	//----- nvinfo : EIATTR_SW_WAR
	.align		4
.L_157:
        /*01b0*/ 	.byte	0x04, 0x36
        /*01b2*/ 	.short	(.L_159 - .L_158)
.L_158:
        /*01b4*/ 	.word	0x00000008
.L_159:


//--------------------- .nv.info._ZN3cub18CUB_300001_SM_10006detail6reduce18DeviceReduceKernelINS2_10policy_hubIiyN4cuda3std3__44plusIiEEE10Policy1000EN6thrust24THRUST_300001_SM_1000_NS10device_ptrIiEEyS9_iNS7_10__identityEEEvT0_PT3_T1_NS0_13GridEvenShareISK_EET2_T4_ --------------------------
	.section	.nv.info._ZN3cub18CUB_300001_SM_10006detail6reduce18DeviceReduceKernelINS2_10policy_hubIiyN4cuda3std3__44plusIiEEE10Policy1000EN6thrust24THRUST_300001_SM_1000_NS10device_ptrIiEEyS9_iNS7_10__identityEEEvT0_PT3_T1_NS0_13GridEvenShareISK_EET2_T4_,"",@"SHT_CUDA_INFO"
	.sectionflags	@""
	.align	4


	//----- nvinfo : EIATTR_CUDA_API_VERSION
	.align		4
        /*0000*/ 	.byte	0x04, 0x37
        /*0002*/ 	.short	(.L_161 - .L_160)
.L_160:
        /*0004*/ 	.word	0x00000082


	//----- nvinfo : EIATTR_KPARAM_INFO
	.align		4
.L_161:
        /*0008*/ 	.byte	0x04, 0x17
        /*000a*/ 	.short	(.L_163 - .L_162)
.L_162:
        /*000c*/ 	.word	0x00000000
        /*0010*/ 	.short	0x0005
        /*0012*/ 	.short	0x0061
        /*0014*/ 	.byte	0x00, 0xf0, 0x05, 0x00


	//----- nvinfo : EIATTR_KPARAM_INFO
	.align		4
.L_163:
        /*0018*/ 	.byte	0x04, 0x17
        /*001a*/ 	.short	(.L_165 - .L_164)
.L_164:
        /*001c*/ 	.word	0x00000000
        /*0020*/ 	.short	0x0004
        /*0022*/ 	.short	0x0060
        /*0024*/ 	.byte	0x00, 0xf0, 0x05, 0x00


	//----- nvinfo : EIATTR_KPARAM_INFO
	.align		4
.L_165:
        /*0028*/ 	.byte	0x04, 0x17
        /*002a*/ 	.short	(.L_167 - .L_166)
.L_166:
        /*002c*/ 	.word	0x00000000
        /*0030*/ 	.short	0x0003
        /*0032*/ 	.short	0x0018
        /*0034*/ 	.byte	0x00, 0xf0, 0x21, 0x01


	//----- nvinfo : EIATTR_KPARAM_INFO
	.align		4
.L_167:
        /*0038*/ 	.byte	0x04, 0x17
        /*003a*/ 	.short	(.L_169 - .L_168)
.L_168:
        /*003c*/ 	.word	0x00000000
        /*0040*/ 	.short	0x0002
        /*0042*/ 	.short	0x0010
        /*0044*/ 	.byte	0x00, 0xf0, 0x21, 0x00


	//----- nvinfo : EIATTR_KPARAM_INFO
	.align		4
.L_169:
        /*0048*/ 	.byte	0x04, 0x17
        /*004a*/ 	.short	(.L_171 - .L_170)
.L_170:
        /*004c*/ 	.word	0x00000000
        /*0050*/ 	.short	0x0001
        /*0052*/ 	.short	0x0008
        /*0054*/ 	.byte	0x00, 0xf5, 0x21, 0x00


	//----- nvinfo : EIATTR_KPARAM_INFO
	.align		4
.L_171:
        /*0058*/ 	.byte	0x04, 0x17
        /*005a*/ 	.short	(.L_173 - .L_172)
.L_172:
        /*005c*/ 	.word	0x00000000
        /*0060*/ 	.short	0x0000
        /*0062*/ 	.short	0x0000
        /*0064*/ 	.byte	0x00, 0xf0, 0x21, 0x00


	//----- nvinfo : EIATTR_SPARSE_MMA_MASK
	.align		4
.L_173:
        /*0068*/ 	.byte	0x03, 0x50
        /*006a*/ 	.short	0x0000


	//----- nvinfo : EIATTR_MAXREG_COUNT
	.align		4
        /*006c*/ 	.byte	0x03, 0x1b
        /*006e*/ 	.short	0x00ff


	//----- nvinfo : EIATTR_NUM_BARRIERS
	.align		4
        /*0070*/ 	.byte	0x02, 0x4c
        /*0072*/ 	.byte	0x01
	.zero		1


	//----- nvinfo : EIATTR_MERCURY_ISA_VERSION
	.align		4
        /*0074*/ 	.byte	0x03, 0x5f
        /*0076*/ 	.short	0x0101


	//----- nvinfo : EIATTR_COOP_GROUP_MASK_REGIDS
	.align		4
        /*0078*/ 	.byte	0x04, 0x29
        /*007a*/ 	.short	(.L_175 - .L_174)


	//   ....[0]....
.L_174:
        /*007c*/ 	.word	0xffffffff


	//   ....[1]....
        /*0080*/ 	.word	0xffffffff


	//   ....[2]....
        /*0084*/ 	.word	0xffffffff


	//   ....[3]....
        /*0088*/ 	.word	0xffffffff


	//   ....[4]....
        /*008c*/ 	.word	0xffffffff


	//   ....[5]....
        /*0090*/ 	.word	0xffffffff


	//   ....[6]....
        /*0094*/ 	.word	0xffffffff


	//   ....[7]....
        /*0098*/ 	.word	0xffffffff


	//   ....[8]....
        /*009c*/ 	.word	0xffffffff


	//   ....[9]....
        /*00a0*/ 	.word	0xffffffff


	//   ....[10]....
        /*00a4*/ 	.word	0xffffffff


	//   ....[11]....
        /*00a8*/ 	.word	0xffffffff


	//   ....[12]....
        /*00ac*/ 	.word	0xffffffff


	//   ....[13]....
        /*00b0*/ 	.word	0xffffffff


	//   ....[14]....
        /*00b4*/ 	.word	0xffffffff


	//----- nvinfo : EIATTR_COOP_GROUP_INSTR_OFFSETS
	.align		4
.L_175:
        /*00b8*/ 	.byte	0x04, 0x28
        /*00ba*/ 	.short	(.L_177 - .L_176)


	//   ....[0]....
.L_176:
        /*00bc*/ 	.word	0x000008e0


	//   ....[1]....
        /*00c0*/ 	.word	0x00000940


	//   ....[2]....
        /*00c4*/ 	.word	0x000009a0


	//   ....[3]....
        /*00c8*/ 	.word	0x00000a00


	//   ....[4]....
        /*00cc*/ 	.word	0x00000a60


	//   ....[5]....
        /*00d0*/ 	.word	0x00000bf0


	//   ....[6]....
        /*00d4*/ 	.word	0x00000c90


	//   ....[7]....
        /*00d8*/ 	.word	0x00000d10


	//   ....[8]....
        /*00dc*/ 	.word	0x00000d70


	//   ....[9]....
        /*00e0*/ 	.word	0x00000db0


	//   ....[10]....
        /*00e4*/ 	.word	0x00001db0


	//   ....[11]....
        /*00e8*/ 	.word	0x00001e10


	//   ....[12]....
        /*00ec*/ 	.word	0x00001e70


	//   ....[13]....
        /*00f0*/ 	.word	0x00001ed0


	//   ....[14]....
        /*00f4*/ 	.word	0x00001f30


	//----- nvinfo : EIATTR_VRC_CTA_INIT_COUNT
	.align		4
.L_177:
        /*00f8*/ 	.byte	0x02, 0x4a
	.zero		1
	.zero		1


	//----- nvinfo : EIATTR_EXIT_INSTR_OFFSETS
	.align		4
        /*00fc*/ 	.byte	0x04, 0x1c
        /*00fe*/ 	.short	(.L_179 - .L_178)


	//   ....[0]....
.L_178:
        /*0100*/ 	.word	0x00002050


	//   ....[1]....
        /*0104*/ 	.word	0x000020b0


	//----- nvinfo : EIATTR_MAX_THREADS
	.align		4
.L_179:
        /*0108*/ 	.byte	0x04, 0x05
        /*010a*/ 	.short	(.L_181 - .L_180)
.L_180:
        /*010c*/ 	.word	0x00000100
        /*0110*/ 	.word	0x00000001
        /*0114*/ 	.word	0x00000001


	//----- nvinfo : EIATTR_CRS_STACK_SIZE
	.align		4
.L_181:
        /*0118*/ 	.byte	0x04, 0x1e
        /*011a*/ 	.short	(.L_183 - .L_182)
.L_182:
        /*011c*/ 	.word	0x00000000


	//----- nvinfo : EIATTR_CBANK_PARAM_SIZE
	.align		4
.L_183:
        /*0120*/ 	.byte	0x03, 0x19
        /*0122*/ 	.short	0x0062


	//----- nvinfo : EIATTR_PARAM_CBANK
	.align		4
        /*0124*/ 	.byte	0x04, 0x0a
        /*0126*/ 	.short	(.L_185 - .L_184)
	.align		4
.L_184:
        /*0128*/ 	.word	index@(.nv.constant0._ZN3cub18CUB_300001_SM_10006detail6reduce18DeviceReduceKernelINS2_10policy_hubIiyN4cuda3std3__44plusIiEEE10Policy1000EN6thrust24THRUST_300001_SM_1000_NS10device_ptrIiEEyS9_iNS7_10__identityEEEvT0_PT3_T1_NS0_13GridEvenShareISK_EET2_T4_)
        /*012c*/ 	.short	0x0380
        /*012e*/ 	.short	0x0062


	//----- nvinfo : EIATTR_SW_WAR
	.align		4
.L_185:
        /*0130*/ 	.byte	0x04, 0x36
        /*0132*/ 	.short	(.L_187 - .L_186)
.L_186:
        /*0134*/ 	.word	0x00000008
.L_187:


//--------------------- .nv.info._ZN3cub18CUB_300001_SM_10006detail6reduce28DeviceReduceSingleTileKernelINS2_10policy_hubIiyN4cuda3std3__44plusIiEEE10Policy1000EN6thrust24THRUST_300001_SM_1000_NS10device_ptrIiEEPiyS9_iiNS7_10__identityEEEvT0_T1_T2_T3_T4_T6_ --------------------------
	.section	.nv.info._ZN3cub18CUB_300001_SM_10006detail6reduce28DeviceReduceSingleTileKernelINS2_10policy_hubIiyN4cuda3std3__44plusIiEEE10Policy1000EN6thrust24THRUST_300001_SM_1000_NS10device_ptrIiEEPiyS9_iiNS7_10__identityEEEvT0_T1_T2_T3_T4_T6_,"",@"SHT_CUDA_INFO"
	.sectionflags	@""
	.align	4


	//----- nvinfo : EIATTR_CUDA_API_VERSION
	.align		4
        /*0000*/ 	.byte	0x04, 0x37
        /*0002*/ 	.short	(.L_189 - .L_188)
.L_188:
        /*0004*/ 	.word	0x00000082


	//----- nvinfo : EIATTR_KPARAM_INFO
	.align		4
.L_189:
        /*0008*/ 	.byte	0x04, 0x17
        /*000a*/ 	.short	(.L_191 - .L_190)
.L_190:
        /*000c*/ 	.word	0x00000000
        /*0010*/ 	.short	0x0005
        /*0012*/ 	.short	0x0020
        /*0014*/ 	.byte	0x00, 0xf0, 0x05, 0x00


	//----- nvinfo : EIATTR_KPARAM_INFO
	.align		4
.L_191:
        /*0018*/ 	.byte	0x04, 0x17
        /*001a*/ 	.short	(.L_193 - .L_192)
.L_192:
        /*001c*/ 	.word	0x00000000
        /*0020*/ 	.short	0x0004
        /*0022*/ 	.short	0x001c
        /*0024*/ 	.byte	0x00, 0xf0, 0x11, 0x00


	//----- nvinfo : EIATTR_KPARAM_INFO
	.align		4
.L_193:
        /*0028*/ 	.byte	0x04, 0x17
        /*002a*/ 	.short	(.L_195 - .L_194)
.L_194:
        /*002c*/ 	.word	0x00000000
        /*0030*/ 	.short	0x0003
        /*0032*/ 	.short	0x0018
        /*0034*/ 	.byte	0x00, 0xf0, 0x05, 0x00


	//----- nvinfo : EIATTR_KPARAM_INFO
	.align		4
.L_195:
        /*0038*/ 	.byte	0x04, 0x17
        /*003a*/ 	.short	(.L_197 - .L_196)
.L_196:
        /*003c*/ 	.word	0x00000000
        /*0040*/ 	.short	0x0002
        /*0042*/ 	.short	0x0010
        /*0044*/ 	.byte	0x00, 0xf0, 0x21, 0x00


	//----- nvinfo : EIATTR_KPARAM_INFO
	.align		4
.L_197:
        /*0048*/ 	.byte	0x04, 0x17
        /*004a*/ 	.short	(.L_199 - .L_198)
.L_198:
        /*004c*/ 	.word	0x00000000
        /*0050*/ 	.short	0x0001
        /*0052*/ 	.short	0x0008
        /*0054*/ 	.byte	0x00, 0xf5, 0x21, 0x00


	//----- nvinfo : EIATTR_KPARAM_INFO
	.align		4
.L_199:
        /*0058*/ 	.byte	0x04, 0x17
        /*005a*/ 	.short	(.L_201 - .L_200)
.L_200:
        /*005c*/ 	.word	0x00000000
        /*0060*/ 	.short	0x0000
        /*0062*/ 	.short	0x0000
        /*0064*/ 	.byte	0x00, 0xf0, 0x21, 0x00


	//----- nvinfo : EIATTR_SPARSE_MMA_MASK
	.align		4
.L_201:
        /*0068*/ 	.byte	0x03, 0x50
        /*006a*/ 	.short	0x0000


	//----- nvinfo : EIATTR_MAXREG_COUNT
	.align		4
        /*006c*/ 	.byte	0x03, 0x1b
        /*006e*/ 	.short	0x00ff


	//----- nvinfo : EIATTR_NUM_BARRIERS
	.align		4
        /*0070*/ 	.byte	0x02, 0x4c
        /*0072*/ 	.byte	0x01
	.zero		1


	//----- nvinfo : EIATTR_MERCURY_ISA_VERSION
	.align		4
        /*0074*/ 	.byte	0x03, 0x5f
        /*0076*/ 	.short	0x0101


	//----- nvinfo : EIATTR_COOP_GROUP_MASK_REGIDS
	.align		4
        /*0078*/ 	.byte	0x04, 0x29
        /*007a*/ 	.short	(.L_203 - .L_202)


	//   ....[0]....
.L_202:
        /*007c*/ 	.word	0xffffffff


	//   ....[1]....
        /*0080*/ 	.word	0xffffffff


	//   ....[2]....
        /*0084*/ 	.word	0xffffffff


	//   ....[3]....
        /*0088*/ 	.word	0xffffffff


	//   ....[4]....
        /*008c*/ 	.word	0xffffffff


	//   ....[5]....
        /*0090*/ 	.word	0xffffffff


	//   ....[6]....
        /*0094*/ 	.word	0xffffffff


	//   ....[7]....
        /*0098*/ 	.word	0xffffffff


	//   ....[8]....
        /*009c*/ 	.word	0xffffffff


	//   ....[9]....
        /*00a0*/ 	.word	0xffffffff


	//   ....[10]....
        /*00a4*/ 	.word	0xffffffff


	//   ....[11]....
        /*00a8*/ 	.word	0xffffffff


	//   ....[12]....
        /*00ac*/ 	.word	0xffffffff


	//   ....[13]....
        /*00b0*/ 	.word	0xffffffff


	//   ....[14]....
        /*00b4*/ 	.word	0xffffffff


	//----- nvinfo : EIATTR_COOP_GROUP_INSTR_OFFSETS
	.align		4
.L_203:
        /*00b8*/ 	.byte	0x04, 0x28
        /*00ba*/ 	.short	(.L_205 - .L_204)


	//   ....[0]....
.L_204:
        /*00bc*/ 	.word	0x00000850


	//   ....[1]....
        /*00c0*/ 	.word	0x000008b0


	//   ....[2]....
        /*00c4*/ 	.word	0x00000910


	//   ....[3]....
        /*00c8*/ 	.word	0x00000970


	//   ....[4]....
        /*00cc*/ 	.word	0x000009d0


	//   ....[5]....
        /*00d0*/ 	.word	0x00000b60


	//   ....[6]....
        /*00d4*/ 	.word	0x00000c00


	//   ....[7]....
        /*00d8*/ 	.word	0x00000c80


	//   ....[8]....
        /*00dc*/ 	.word	0x00000ce0


	//   ....[9]....
        /*00e0*/ 	.word	0x00000d20


	//   ....[10]....
        /*00e4*/ 	.word	0x00001b90


	//   ....[11]....
        /*00e8*/ 	.word	0x00001bf0


	//   ....[12]....
        /*00ec*/ 	.word	0x00001c50


	//   ....[13]....
        /*00f0*/ 	.word	0x00001cb0


	//   ....[14]....
        /*00f4*/ 	.word	0x00001d10


	//----- nvinfo : EIATTR_VRC_CTA_INIT_COUNT
	.align		4
.L_205:
        /*00f8*/ 	.byte	0x02, 0x4a
	.zero		1
	.zero		1


	//----- nvinfo : EIATTR_EXIT_INSTR_OFFSETS
	.align		4
        /*00fc*/ 	.byte	0x04, 0x1c
        /*00fe*/ 	.short	(.L_207 - .L_206)


	//   ....[0]....
.L_206:
        /*0100*/ 	.word	0x000000a0


	//   ....[1]....
        /*0104*/ 	.word	0x000000e0


	//   ....[2]....
        /*0108*/ 	.word	0x00001e20


	//   ....[3]....
        /*010c*/ 	.word	0x00001e70


	//----- nvinfo : EIATTR_MAX_THREADS
	.align		4
.L_207:
        /*0110*/ 	.byte	0x04, 0x05
        /*0112*/ 	.short	(.L_209 - .L_208)
.L_208:
        /*0114*/ 	.word	0x00000100
        /*0118*/ 	.word	0x00000001
        /*011c*/ 	.word	0x00000001


	//----- nvinfo : EIATTR_CRS_STACK_SIZE
	.align		4
.L_209:
        /*0120*/ 	.byte	0x04, 0x1e
        /*0122*/ 	.short	(.L_211 - .L_210)
.L_210:
        /*0124*/ 	.word	0x00000000


	//----- nvinfo : EIATTR_CBANK_PARAM_SIZE
	.align		4
.L_211:
        /*0128*/ 	.byte	0x03, 0x19
        /*012a*/ 	.short	0x0021


	//----- nvinfo : EIATTR_PARAM_CBANK
	.align		4
        /*012c*/ 	.byte	0x04, 0x0a
        /*012e*/ 	.short	(.L_213 - .L_212)
	.align		4
.L_212:
        /*0130*/ 	.word	index@(.nv.constant0._ZN3cub18CUB_300001_SM_10006detail6reduce28DeviceReduceSingleTileKernelINS2_10policy_hubIiyN4cuda3std3__44plusIiEEE10Policy1000EN6thrust24THRUST_300001_SM_1000_NS10device_ptrIiEEPiyS9_iiNS7_10__identityEEEvT0_T1_T2_T3_T4_T6_)
        /*0134*/ 	.short	0x0380
        /*0136*/ 	.short	0x0021


	//----- nvinfo : EIATTR_SW_WAR
	.align		4
.L_213:
        /*0138*/ 	.byte	0x04, 0x36
        /*013a*/ 	.short	(.L_215 - .L_214)
.L_214:
        /*013c*/ 	.word	0x00000008
.L_215:


//--------------------- .nv.info._ZN3cub18CUB_300001_SM_10006detail6reduce28DeviceReduceSingleTileKernelINS2_10policy_hubIijN4cuda3std3__44plusIiEEE10Policy1000EPiSC_iS9_iiNS7_10__identityEEEvT0_T1_T2_T3_T4_T6_ --------------------------
	.section	.nv.info._ZN3cub18CUB_300001_SM_10006detail6reduce28DeviceReduceSingleTileKernelINS2_10policy_hubIijN4cuda3std3__44plusIiEEE10Policy1000EPiSC_iS9_iiNS7_10__identityEEEvT0_T1_T2_T3_T4_T6_,"",@"SHT_CUDA_INFO"
	.sectionflags	@""
	.align	4


	//----- nvinfo : EIATTR_CUDA_API_VERSION
	.align		4
        /*0000*/ 	.byte	0x04, 0x37
        /*0002*/ 	.short	(.L_217 - .L_216)
.L_216:
        /*0004*/ 	.word	0x00000082


	//----- nvinfo : EIATTR_KPARAM_INFO
	.align		4
.L_217:
        /*0008*/ 	.byte	0x04, 0x17
        /*000a*/ 	.short	(.L_219 - .L_218)
.L_218:
        /*000c*/ 	.word	0x00000000
        /*0010*/ 	.short	0x0005
        /*0012*/ 	.short	0x001c
        /*0014*/ 	.byte	0x00, 0xf0, 0x05, 0x00


	//----- nvinfo : EIATTR_KPARAM_INFO
	.align		4
.L_219:
        /*0018*/ 	.byte	0x04, 0x17
        /*001a*/ 	.short	(.L_221 - .L_220)
.L_220:
        /*001c*/ 	.word	0x00000000
        /*0020*/ 	.short	0x0004
        /*0022*/ 	.short	0x0018
        /*0024*/ 	.byte	0x00, 0xf0, 0x11, 0x00


	//----- nvinfo : EIATTR_KPARAM_INFO
	.align		4
.L_221:
        /*0028*/ 	.byte	0x04, 0x17
        /*002a*/ 	.short	(.L_223 - .L_222)
.L_222:
        /*002c*/ 	.word	0x00000000
        /*0030*/ 	.short	0x0003
        /*0032*/ 	.short	0x0014
        /*0034*/ 	.byte	0x00, 0xf0, 0x05, 0x00


	//----- nvinfo : EIATTR_KPARAM_INFO
	.align		4
.L_223:
        /*0038*/ 	.byte	0x04, 0x17
        /*003a*/ 	.short	(.L_225 - .L_224)
.L_224:
        /*003c*/ 	.word	0x00000000
        /*0040*/ 	.short	0x0002
        /*0042*/ 	.short	0x0010
        /*0044*/ 	.byte	0x00, 0xf0, 0x11, 0x00


	//----- nvinfo : EIATTR_KPARAM_INFO
	.align		4
.L_225:
        /*0048*/ 	.byte	0x04, 0x17
        /*004a*/ 	.short	(.L_227 - .L_226)
.L_226:
        /*004c*/ 	.word	0x00000000
        /*0050*/ 	.short	0x0001
        /*0052*/ 	.short	0x0008
        /*0054*/ 	.byte	0x00, 0xf5, 0x21, 0x00


	//----- nvinfo : EIATTR_KPARAM_INFO
	.align		4
.L_227:
        /*0058*/ 	.byte	0x04, 0x17
        /*005a*/ 	.short	(.L_229 - .L_228)
.L_228:
        /*005c*/ 	.word	0x00000000
        /*0060*/ 	.short	0x0000
        /*0062*/ 	.short	0x0000
        /*0064*/ 	.byte	0x00, 0xf5, 0x21, 0x00


	//----- nvinfo : EIATTR_SPARSE_MMA_MASK
	.align		4
.L_229:
        /*0068*/ 	.byte	0x03, 0x50
        /*006a*/ 	.short	0x0000


	//----- nvinfo : EIATTR_MAXREG_COUNT
	.align		4
        /*006c*/ 	.byte	0x03, 0x1b
        /*006e*/ 	.short	0x00ff


	//----- nvinfo : EIATTR_NUM_BARRIERS
	.align		4
        /*0070*/ 	.byte	0x02, 0x4c
        /*0072*/ 	.byte	0x01
	.zero		1


	//----- nvinfo : EIATTR_MERCURY_ISA_VERSION
	.align		4
        /*0074*/ 	.byte	0x03, 0x5f
        /*0076*/ 	.short	0x0101


	//----- nvinfo : EIATTR_COOP_GROUP_MASK_REGIDS
	.align		4
        /*0078*/ 	.byte	0x04, 0x29
        /*007a*/ 	.short	(.L_231 - .L_230)


	//   ....[0]....
.L_230:
        /*007c*/ 	.word	0xffffffff


	//   ....[1]....
        /*0080*/ 	.word	0xffffffff


	//   ....[2]....
        /*0084*/ 	.word	0xffffffff


	//   ....[3]....
        /*0088*/ 	.word	0xffffffff


	//   ....[4]....
        /*008c*/ 	.word	0xffffffff


	//   ....[5]....
        /*0090*/ 	.word	0xffffffff


	//   ....[6]....
        /*0094*/ 	.word	0xffffffff


	//   ....[7]....
        /*0098*/ 	.word	0xffffffff


	//   ....[8]....
        /*009c*/ 	.word	0xffffffff


	//   ....[9]....
        /*00a0*/ 	.word	0xffffffff


	//   ....[10]....
        /*00a4*/ 	.word	0xffffffff


	//   ....[11]....
        /*00a8*/ 	.word	0xffffffff


	//   ....[12]....
        /*00ac*/ 	.word	0xffffffff


	//   ....[13]....
        /*00b0*/ 	.word	0xffffffff


	//   ....[14]....
        /*00b4*/ 	.word	0xffffffff


	//   ....[15]....
        /*00b8*/ 	.word	0xffffffff


	//   ....[16]....
        /*00bc*/ 	.word	0xffffffff


	//   ....[17]....
        /*00c0*/ 	.word	0xffffffff


	//   ....[18]....
        /*00c4*/ 	.word	0xffffffff


	//   ....[19]....
        /*00c8*/ 	.word	0xffffffff


	//   ....[20]....
        /*00cc*/ 	.word	0xffffffff


	//   ....[21]....
        /*00d0*/ 	.word	0xffffffff


	//   ....[22]....
        /*00d4*/ 	.word	0xffffffff


	//   ....[23]....
        /*00d8*/ 	.word	0xffffffff


	//   ....[24]....
        /*00dc*/ 	.word	0xffffffff


	//   ....[25]....
        /*00e0*/ 	.word	0xffffffff


	//   ....[26]....
        /*00e4*/ 	.word	0xffffffff


	//   ....[27]....
        /*00e8*/ 	.word	0xffffffff


	//   ....[28]....
        /*00ec*/ 	.word	0xffffffff


	//   ....[29]....
        /*00f0*/ 	.word	0xffffffff


	//----- nvinfo : EIATTR_COOP_GROUP_INSTR_OFFSETS
	.align		4
.L_231:
        /*00f4*/ 	.byte	0x04, 0x28
        /*00f6*/ 	.short	(.L_233 - .L_232)


	//   ....[0]....
.L_232:
        /*00f8*/ 	.word	0x00000890


	//   ....[1]....
        /*00fc*/ 	.word	0x000008f0


	//   ....[2]....
        /*0100*/ 	.word	0x00000940


	//   ....[3]....
        /*0104*/ 	.word	0x000009b0


	//   ....[4]....
        /*0108*/ 	.word	0x00000a10


	//   ....[5]....
        /*010c*/ 	.word	0x00000ba0


	//   ....[6]....
        /*0110*/ 	.word	0x00000c40


	//   ....[7]....
        /*0114*/ 	.word	0x00000cc0


	//   ....[8]....
        /*0118*/ 	.word	0x00000d20


	//   ....[9]....
        /*011c*/ 	.word	0x00000d60


	//   ....[10]....
        /*0120*/ 	.word	0x000019d0


	//   ....[11]....
        /*0124*/ 	.word	0x00001a30


	//   ....[12]....
        /*0128*/ 	.word	0x00001a90


	//   ....[13]....
        /*012c*/ 	.word	0x00001af0


	//   ....[14]....
        /*0130*/ 	.word	0x00001b50


	//   ....[15]....
        /*0134*/ 	.word	0x000023f0


	//   ....[16]....
        /*0138*/ 	.word	0x00002450


	//   ....[17]....
        /*013c*/ 	.word	0x000024a0


	//   ....[18]....
        /*0140*/ 	.word	0x00002510


	//   ....[19]....
        /*0144*/ 	.word	0x00002570


	//   ....[20]....
        /*0148*/ 	.word	0x00002700


	//   ....[21]....
        /*014c*/ 	.word	0x00002790


	//   ....[22]....
        /*0150*/ 	.word	0x000027e0


	//   ....[23]....
        /*0154*/ 	.word	0x00002850


	//   ....[24]....
        /*0158*/ 	.word	0x000028c0


	//   ....[25]....
        /*015c*/ 	.word	0x000036a0


	//   ....[26]....
        /*0160*/ 	.word	0x00003700


	//   ....[27]....
        /*0164*/ 	.word	0x00003760


	//   ....[28]....
        /*0168*/ 	.word	0x000037c0


	//   ....[29]....
        /*016c*/ 	.word	0x00003820


	//----- nvinfo : EIATTR_VRC_CTA_INIT_COUNT
	.align		4
.L_233:
        /*0170*/ 	.byte	0x02, 0x4a
	.zero		1
	.zero		1


	//----- nvinfo : EIATTR_EXIT_INSTR_OFFSETS
	.align		4
        /*0174*/ 	.byte	0x04, 0x1c
        /*0176*/ 	.short	(.L_235 - .L_234)


	//   ....[0]....
.L_234:
        /*0178*/ 	.word	0x00000080


	//   ....[1]....
        /*017c*/ 	.word	0x000000c0


	//   ....[2]....
        /*0180*/ 	.word	0x00003940


	//   ....[3]....
        /*0184*/ 	.word	0x00003990


	//----- nvinfo : EIATTR_MAX_THREADS
	.align		4
.L_235:
        /*0188*/ 	.byte	0x04, 0x05
        /*018a*/ 	.short	(.L_237 - .L_236)
.L_236:
        /*018c*/ 	.word	0x00000100
        /*0190*/ 	.word	0x00000001
        /*0194*/ 	.word	0x00000001


	//----- nvinfo : EIATTR_CRS_STACK_SIZE
	.align		4
.L_237:
        /*0198*/ 	.byte	0x04, 0x1e
        /*019a*/ 	.short	(.L_239 - .L_238)
.L_238:
        /*019c*/ 	.word	0x00000000


	//----- nvinfo : EIATTR_CBANK_PARAM_SIZE
	.align		4
.L_239:
        /*01a0*/ 	.byte	0x03, 0x19
        /*01a2*/ 	.short	0x001d


	//----- nvinfo : EIATTR_PARAM_CBANK
	.align		4
        /*01a4*/ 	.byte	0x04, 0x0a
        /*01a6*/ 	.short	(.L_241 - .L_240)
	.align		4
.L_240:
        /*01a8*/ 	.word	index@(.nv.constant0._ZN3cub18CUB_300001_SM_10006detail6reduce28DeviceReduceSingleTileKernelINS2_10policy_hubIijN4cuda3std3__44plusIiEEE10Policy1000EPiSC_iS9_iiNS7_10__identityEEEvT0_T1_T2_T3_T4_T6_)
        /*01ac*/ 	.short	0x0380
        /*01ae*/ 	.short	0x001d


	//----- nvinfo : EIATTR_SW_WAR
	.align		4
.L_241:
        /*01b0*/ 	.byte	0x04, 0x36
        /*01b2*/ 	.short	(.L_243 - .L_242)
.L_242:
        /*01b4*/ 	.word	0x00000008
.L_243:


//--------------------- .nv.info._ZN3cub18CUB_300001_SM_10006detail6reduce18DeviceReduceKernelINS2_10policy_hubIijN4cuda3std3__44plusIiEEE10Policy1000EN6thrust24THRUST_300001_SM_1000_NS10device_ptrIiEEjS9_iNS7_10__identityEEEvT0_PT3_T1_NS0_13GridEvenShareISK_EET2_T4_ --------------------------
	.section	.nv.info._ZN3cub18CUB_300001_SM_10006detail6reduce18DeviceReduceKernelINS2_10policy_hubIijN4cuda3std3__44plusIiEEE10Policy1000EN6thrust24THRUST_300001_SM_1000_NS10device_ptrIiEEjS9_iNS7_10__identityEEEvT0_PT3_T1_NS0_13GridEvenShareISK_EET2_T4_,"",@"SHT_CUDA_INFO"
	.sectionflags	@""
	.align	4


	//----- nvinfo : EIATTR_CUDA_API_VERSION
	.align		4
        /*0000*/ 	.byte	0x04, 0x37
        /*0002*/ 	.short	(.L_245 - .L_244)
.L_244:
        /*0004*/ 	.word	0x00000082


	//----- nvinfo : EIATTR_KPARAM_INFO
	.align		4
.L_245:
        /*0008*/ 	.byte	0x04, 0x17
        /*000a*/ 	.short	(.L_247 - .L_246)
.L_246:
        /*000c*/ 	.word	0x00000000
        /*0010*/ 	.short	0x0005
        /*0012*/ 	.short	0x003d
        /*0014*/ 	.byte	0x00, 0xf0, 0x05, 0x00


	//----- nvinfo : EIATTR_KPARAM_INFO
	.align		4
.L_247:
        /*0018*/ 	.byte	0x04, 0x17
        /*001a*/ 	.short	(.L_249 - .L_248)
.L_248:
        /*001c*/ 	.word	0x00000000
        /*0020*/ 	.short	0x0004
        /*0022*/ 	.short	0x003c
        /*0024*/ 	.byte	0x00, 0xf0, 0x05, 0x00


	//----- nvinfo : EIATTR_KPARAM_INFO
	.align		4
.L_249:
        /*0028*/ 	.byte	0x04, 0x17
        /*002a*/ 	.short	(.L_251 - .L_250)
.L_250:
        /*002c*/ 	.word	0x00000000
        /*0030*/ 	.short	0x0003
        /*0032*/ 	.short	0x0014
        /*0034*/ 	.byte	0x00, 0xf0, 0xa1, 0x00


	//----- nvinfo : EIATTR_KPARAM_INFO
	.align		4
.L_251:
        /*0038*/ 	.byte	0x04, 0x17
        /*003a*/ 	.short	(.L_253 - .L_252)
.L_252:
        /*003c*/ 	.word	0x00000000
        /*0040*/ 	.short	0x0002
        /*0042*/ 	.short	0x0010
        /*0044*/ 	.byte	0x00, 0xf0, 0x11, 0x00


	//----- nvinfo : EIATTR_KPARAM_INFO
	.align		4
.L_253:
        /*0048*/ 	.byte	0x04, 0x17
        /*004a*/ 	.short	(.L_255 - .L_254)
.L_254:
        /*004c*/ 	.word	0x00000000
        /*0050*/ 	.short	0x0001
        /*0052*/ 	.short	0x0008
        /*0054*/ 	.byte	0x00, 0xf5, 0x21, 0x00


	//----- nvinfo : EIATTR_KPARAM_INFO
	.align		4
.L_255:
        /*0058*/ 	.byte	0x04, 0x17
        /*005a*/ 	.short	(.L_257 - .L_256)
.L_256:
        /*005c*/ 	.word	0x00000000
        /*0060*/ 	.short	0x0000
        /*0062*/ 	.short	0x0000
        /*0064*/ 	.byte	0x00, 0xf0, 0x21, 0x00


	//----- nvinfo : EIATTR_SPARSE_MMA_MASK
	.align		4
.L_257:
        /*0068*/ 	.byte	0x03, 0x50
        /*006a*/ 	.short	0x0000


	//----- nvinfo : EIATTR_MAXREG_COUNT
	.align		4
        /*006c*/ 	.byte	0x03, 0x1b
        /*006e*/ 	.short	0x00ff


	//----- nvinfo : EIATTR_NUM_BARRIERS
	.align		4
        /*0070*/ 	.byte	0x02, 0x4c
        /*0072*/ 	.byte	0x01
	.zero		1


	//----- nvinfo : EIATTR_MERCURY_ISA_VERSION
	.align		4
        /*0074*/ 	.byte	0x03, 0x5f
        /*0076*/ 	.short	0x0101


	//----- nvinfo : EIATTR_COOP_GROUP_MASK_REGIDS
	.align		4
        /*0078*/ 	.byte	0x04, 0x29
        /*007a*/ 	.short	(.L_259 - .L_258)


	//   ....[0]....
.L_258:
        /*007c*/ 	.word	0xffffffff


	//   ....[1]....
        /*0080*/ 	.word	0xffffffff


	//   ....[2]....
        /*0084*/ 	.word	0xffffffff


	//   ....[3]....
        /*0088*/ 	.word	0xffffffff


	//   ....[4]....
        /*008c*/ 	.word	0xffffffff


	//   ....[5]....
        /*0090*/ 	.word	0xffffffff


	//   ....[6]....
        /*0094*/ 	.word	0xffffffff


	//   ....[7]....
        /*0098*/ 	.word	0xffffffff


	//   ....[8]....
        /*009c*/ 	.word	0xffffffff


	//   ....[9]....
        /*00a0*/ 	.word	0xffffffff


	//   ....[10]....
        /*00a4*/ 	.word	0xffffffff


	//   ....[11]....
        /*00a8*/ 	.word	0xffffffff


	//   ....[12]....
        /*00ac*/ 	.word	0xffffffff


	//   ....[13]....
        /*00b0*/ 	.word	0xffffffff


	//   ....[14]....
        /*00b4*/ 	.word	0xffffffff


	//----- nvinfo : EIATTR_COOP_GROUP_INSTR_OFFSETS
	.align		4
.L_259:
        /*00b8*/ 	.byte	0x04, 0x28
        /*00ba*/ 	.short	(.L_261 - .L_260)


	//   ....[0]....
.L_260:
        /*00bc*/ 	.word	0x00000b10


	//   ....[1]....
        /*00c0*/ 	.word	0x00000b70


	//   ....[2]....
        /*00c4*/ 	.word	0x00000bd0


	//   ....[3]....
        /*00c8*/ 	.word	0x00000c30


	//   ....[4]....
        /*00cc*/ 	.word	0x00000c90


	//   ....[5]....
        /*00d0*/ 	.word	0x00000e20


	//   ....[6]....
        /*00d4*/ 	.word	0x00000ec0


	//   ....[7]....
        /*00d8*/ 	.word	0x00000f20


	//   ....[8]....
        /*00dc*/ 	.word	0x00000f80


	//   ....[9]....
        /*00e0*/ 	.word	0x00000fe0


	//   ....[10]....
        /*00e4*/ 	.word	0x00002100


	//   ....[11]....
        /*00e8*/ 	.word	0x00002170


	//   ....[12]....
        /*00ec*/ 	.word	0x000021c0


	//   ....[13]....
        /*00f0*/ 	.word	0x00002210


	//   ....[14]....
        /*00f4*/ 	.word	0x00002280


	//----- nvinfo : EIATTR_VRC_CTA_INIT_COUNT
	.align		4
.L_261:
        /*00f8*/ 	.byte	0x02, 0x4a
	.zero		1
	.zero		1


	//----- nvinfo : EIATTR_EXIT_INSTR_OFFSETS
	.align		4
        /*00fc*/ 	.byte	0x04, 0x1c
        /*00fe*/ 	.short	(.L_263 - .L_262)


	//   ....[0]....
.L_262:
        /*0100*/ 	.word	0x000023b0


	//   ....[1]....
        /*0104*/ 	.word	0x000023f0


	//----- nvinfo : EIATTR_MAX_THREADS
	.align		4
.L_263:
        /*0108*/ 	.byte	0x04, 0x05
        /*010a*/ 	.short	(.L_265 - .L_264)
.L_264:
        /*010c*/ 	.word	0x00000100
        /*0110*/ 	.word	0x00000001
        /*0114*/ 	.word	0x00000001


	//----- nvinfo : EIATTR_CRS_STACK_SIZE
	.align		4
.L_265:
        /*0118*/ 	.byte	0x04, 0x1e
        /*011a*/ 	.short	(.L_267 - .L_266)
.L_266:
        /*011c*/ 	.word	0x00000000


	//----- nvinfo : EIATTR_CBANK_PARAM_SIZE
	.align		4
.L_267:
        /*0120*/ 	.byte	0x03, 0x19
        /*0122*/ 	.short	0x003e


	//----- nvinfo : EIATTR_PARAM_CBANK
	.align		4
        /*0124*/ 	.byte	0x04, 0x0a
        /*0126*/ 	.short	(.L_269 - .L_268)
	.align		4
.L_268:
        /*0128*/ 	.word	index@(.nv.constant0._ZN3cub18CUB_300001_SM_10006detail6reduce18DeviceReduceKernelINS2_10policy_hubIijN4cuda3std3__44plusIiEEE10Policy1000EN6thrust24THRUST_300001_SM_1000_NS10device_ptrIiEEjS9_iNS7_10__identityEEEvT0_PT3_T1_NS0_13GridEvenShareISK_EET2_T4_)
        /*012c*/ 	.short	0x0380
        /*012e*/ 	.short	0x003e


	//----- nvinfo : EIATTR_SW_WAR
	.align		4
.L_269:
        /*0130*/ 	.byte	0x04, 0x36
        /*0132*/ 	.short	(.L_271 - .L_270)
.L_270:
        /*0134*/ 	.word	0x00000008
.L_271:


//--------------------- .nv.info._ZN3cub18CUB_300001_SM_10006detail6reduce28DeviceReduceSingleTileKernelINS2_10policy_hubIijN4cuda3std3__44plusIiEEE10Policy1000EN6thrust24THRUST_300001_SM_1000_NS10device_ptrIiEEPijS9_iiNS7_10__identityEEEvT0_T1_T2_T3_T4_T6_ --------------------------
	.section	.nv.info._ZN3cub18CUB_300001_SM_10006detail6reduce28DeviceReduceSingleTileKernelINS2_10policy_hubIijN4cuda3std3__44plusIiEEE10Policy1000EN6thrust24THRUST_300001_SM_1000_NS10device_ptrIiEEPijS9_iiNS7_10__identityEEEvT0_T1_T2_T3_T4_T6_,"",@"SHT_CUDA_INFO"
	.sectionflags	@""
	.align	4


	//----- nvinfo : EIATTR_CUDA_API_VERSION
	.align		4
        /*0000*/ 	.byte	0x04, 0x37
        /*0002*/ 	.short	(.L_273 - .L_272)
.L_272:
        /*0004*/ 	.word	0x00000082


	//----- nvinfo : EIATTR_KPARAM_INFO
	.align		4
.L_273:
        /*0008*/ 	.byte	0x04, 0x17
        /*000a*/ 	.short	(.L_275 - .L_274)
.L_274:
        /*000c*/ 	.word	0x00000000
        /*0010*/ 	.short	0x0005
        /*0012*/ 	.short	0x001c
        /*0014*/ 	.byte	0x00, 0xf0, 0x05, 0x00


	//----- nvinfo : EIATTR_KPARAM_INFO
	.align		4
.L_275:
        /*0018*/ 	.byte	0x04, 0x17
        /*001a*/ 	.short	(.L_277 - .L_276)
.L_276:
        /*001c*/ 	.word	0x00000000
        /*0020*/ 	.short	0x0004
        /*0022*/ 	.short	0x0018
        /*0024*/ 	.byte	0x00, 0xf0, 0x11, 0x00


	//----- nvinfo : EIATTR_KPARAM_INFO
	.align		4
.L_277:
        /*0028*/ 	.byte	0x04, 0x17
        /*002a*/ 	.short	(.L_279 - .L_278)
.L_278:
        /*002c*/ 	.word	0x00000000
        /*0030*/ 	.short	0x0003
        /*0032*/ 	.short	0x0014
        /*0034*/ 	.byte	0x00, 0xf0, 0x05, 0x00


	//----- nvinfo : EIATTR_KPARAM_INFO
	.align		4
.L_279:
        /*0038*/ 	.byte	0x04, 0x17
        /*003a*/ 	.short	(.L_281 - .L_280)
.L_280:
        /*003c*/ 	.word	0x00000000
        /*0040*/ 	.short	0x0002
        /*0042*/ 	.short	0x0010
        /*0044*/ 	.byte	0x00, 0xf0, 0x11, 0x00


	//----- nvinfo : EIATTR_KPARAM_INFO
	.align		4
.L_281:
        /*0048*/ 	.byte	0x04, 0x17
        /*004a*/ 	.short	(.L_283 - .L_282)
.L_282:
        /*004c*/ 	.word	0x00000000
        /*0050*/ 	.short	0x0001
        /*0052*/ 	.short	0x0008
        /*0054*/ 	.byte	0x00, 0xf5, 0x21, 0x00


	//----- nvinfo : EIATTR_KPARAM_INFO
	.align		4
.L_283:
        /*0058*/ 	.byte	0x04, 0x17
        /*005a*/ 	.short	(.L_285 - .L_284)
.L_284:
        /*005c*/ 	.word	0x00000000
        /*0060*/ 	.short	0x0000
        /*0062*/ 	.short	0x0000
        /*0064*/ 	.byte	0x00, 0xf0, 0x21, 0x00


	//----- nvinfo : EIATTR_SPARSE_MMA_MASK
	.align		4
.L_285:
        /*0068*/ 	.byte	0x03, 0x50
        /*006a*/ 	.short	0x0000


	//----- nvinfo : EIATTR_MAXREG_COUNT
	.align		4
        /*006c*/ 	.byte	0x03, 0x1b
        /*006e*/ 	.short	0x00ff


	//----- nvinfo : EIATTR_NUM_BARRIERS
	.align		4
        /*0070*/ 	.byte	0x02, 0x4c
        /*0072*/ 	.byte	0x01
	.zero		1


	//----- nvinfo : EIATTR_MERCURY_ISA_VERSION
	.align		4
        /*0074*/ 	.byte	0x03, 0x5f
        /*0076*/ 	.short	0x0101


	//----- nvinfo : EIATTR_COOP_GROUP_MASK_REGIDS
	.align		4
        /*0078*/ 	.byte	0x04, 0x29
        /*007a*/ 	.short	(.L_287 - .L_286)


	//   ....[0]....
.L_286:
        /*007c*/ 	.word	0xffffffff


	//   ....[1]....
        /*0080*/ 	.word	0xffffffff


	//   ....[2]....
        /*0084*/ 	.word	0xffffffff


	//   ....[3]....
        /*0088*/ 	.word	0xffffffff


	//   ....[4]....
        /*008c*/ 	.word	0xffffffff


	//   ....[5]....
        /*0090*/ 	.word	0xffffffff


	//   ....[6]....
        /*0094*/ 	.word	0xffffffff


	//   ....[7]....
        /*0098*/ 	.word	0xffffffff


	//   ....[8]....
        /*009c*/ 	.word	0xffffffff


	//   ....[9]....
        /*00a0*/ 	.word	0xffffffff


	//   ....[10]....
        /*00a4*/ 	.word	0xffffffff


	//   ....[11]....
        /*00a8*/ 	.word	0xffffffff


	//   ....[12]....
        /*00ac*/ 	.word	0xffffffff


	//   ....[13]....
        /*00b0*/ 	.word	0xffffffff


	//   ....[14]....
        /*00b4*/ 	.word	0xffffffff


	//----- nvinfo : EIATTR_COOP_GROUP_INSTR_OFFSETS
	.align		4
.L_287:
        /*00b8*/ 	.byte	0x04, 0x28
        /*00ba*/ 	.short	(.L_289 - .L_288)


	//   ....[0]....
.L_288:
        /*00bc*/ 	.word	0x00000830


	//   ....[1]....
        /*00c0*/ 	.word	0x00000890


	//   ....[2]....
        /*00c4*/ 	.word	0x000008f0


	//   ....[3]....
        /*00c8*/ 	.word	0x00000950


	//   ....[4]....
        /*00cc*/ 	.word	0x000009b0


	//   ....[5]....
        /*00d0*/ 	.word	0x00000b40


	//   ....[6]....
        /*00d4*/ 	.word	0x00000be0


	//   ....[7]....
        /*00d8*/ 	.word	0x00000c60


	//   ....[8]....
        /*00dc*/ 	.word	0x00000cc0


	//   ....[9]....
        /*00e0*/ 	.word	0x00000d00


	//   ....[10]....
        /*00e4*/ 	.word	0x00001cc0


	//   ....[11]....
        /*00e8*/ 	.word	0x00001d20


	//   ....[12]....
        /*00ec*/ 	.word	0x00001d80


	//   ....[13]....
        /*00f0*/ 	.word	0x00001de0


	//   ....[14]....
        /*00f4*/ 	.word	0x00001e40


	//----- nvinfo : EIATTR_VRC_CTA_INIT_COUNT
	.align		4
.L_289:
        /*00f8*/ 	.byte	0x02, 0x4a
	.zero		1
	.zero		1


	//----- nvinfo : EIATTR_EXIT_INSTR_OFFSETS
	.align		4
        /*00fc*/ 	.byte	0x04, 0x1c
        /*00fe*/ 	.short	(.L_291 - .L_290)


	//   ....[0]....
.L_290:
        /*0100*/ 	.word	0x00000080


	//   ....[1]....
        /*0104*/ 	.word	0x000000c0


	//   ....[2]....
        /*0108*/ 	.word	0x00001f60


	//   ....[3]....
        /*010c*/ 	.word	0x00001fb0


	//----- nvinfo : EIATTR_MAX_THREADS
	.align		4
.L_291:
        /*0110*/ 	.byte	0x04, 0x05
        /*0112*/ 	.short	(.L_293 - .L_292)
.L_292:
        /*0114*/ 	.word	0x00000100
        /*0118*/ 	.word	0x00000001
        /*011c*/ 	.word	0x00000001


	//----- nvinfo : EIATTR_CRS_STACK_SIZE
	.align		4
.L_293:
        /*0120*/ 	.byte	0x04, 0x1e
        /*0122*/ 	.short	(.L_295 - .L_294)
.L_294:
        /*0124*/ 	.word	0x00000000


	//----- nvinfo : EIATTR_CBANK_PARAM_SIZE
	.align		4
.L_295:
        /*0128*/ 	.byte	0x03, 0x19
        /*012a*/ 	.short	0x001d


	//----- nvinfo : EIATTR_PARAM_CBANK
	.align		4
        /*012c*/ 	.byte	0x04, 0x0a
        /*012e*/ 	.short	(.L_297 - .L_296)
	.align		4
.L_296:
        /*0130*/ 	.word	index@(.nv.constant0._ZN3cub18CUB_300001_SM_10006detail6reduce28DeviceReduceSingleTileKernelINS2_10policy_hubIijN4cuda3std3__44plusIiEEE10Policy1000EN6thrust24THRUST_300001_SM_1000_NS10device_ptrIiEEPijS9_iiNS7_10__identityEEEvT0_T1_T2_T3_T4_T6_)
        /*0134*/ 	.short	0x0380
        /*0136*/ 	.short	0x001d


	//----- nvinfo : EIATTR_SW_WAR
	.align		4
.L_297:
        /*0138*/ 	.byte	0x04, 0x36
        /*013a*/ 	.short	(.L_299 - .L_298)
.L_298:
        /*013c*/ 	.word	0x00000008
.L_299:


//--------------------- .nv.info._ZN3cub18CUB_300001_SM_10006detail4scan16DeviceScanKernelINS2_10policy_hubIiiimN4cuda3std3__44plusIvEEE10Policy1000EN6thrust24THRUST_300001_SM_1000_NS10device_ptrIiEEPiNS0_13ScanTileStateIiLb1EEES9_NS1_10InputValueIiSG_EEmiLb0EiEEvT0_T1_T2_iT3_T4_T5_ --------------------------
	.section	.nv.info._ZN3cub18CUB_300001_SM_10006detail4scan16DeviceScanKernelINS2_10policy_hubIiiimN4cuda3std3__44plusIvEEE10Policy1000EN6thrust24THRUST_300001_SM_1000_NS10device_ptrIiEEPiNS0_13ScanTileStateIiLb1EEES9_NS1_10InputValueIiSG_EEmiLb0EiEEvT0_T1_T2_iT3_T4_T5_,"",@"SHT_CUDA_INFO"
	.sectionflags	@""
	.align	4


	//----- nvinfo : EIATTR_CUDA_API_VERSION
	.align		4
        /*0000*/ 	.byte	0x04, 0x37
        /*0002*/ 	.short	(.L_301 - .L_300)
.L_300:
        /*0004*/ 	.word	0x00000082


	//----- nvinfo : EIATTR_KPARAM_INFO
	.align		4
.L_301:
        /*0008*/ 	.byte	0x04, 0x17
        /*000a*/ 	.short	(.L_303 - .L_302)
.L_302:
        /*000c*/ 	.word	0x00000000
        /*0010*/ 	.short	0x0006
        /*0012*/ 	.short	0x0030
        /*0014*/ 	.byte	0x00, 0xf0, 0x21, 0x00


	//----- nvinfo : EIATTR_KPARAM_INFO
	.align		4
.L_303:
        /*0018*/ 	.byte	0x04, 0x17
        /*001a*/ 	.short	(.L_305 - .L_304)
.L_304:
        /*001c*/ 	.word	0x00000000
        /*0020*/ 	.short	0x0005
        /*0022*/ 	.short	0x0020
        /*0024*/ 	.byte	0x00, 0xf0, 0x41, 0x00


	//----- nvinfo : EIATTR_KPARAM_INFO
	.align		4
.L_305:
        /*0028*/ 	.byte	0x04, 0x17
        /*002a*/ 	.short	(.L_307 - .L_306)
.L_306:
        /*002c*/ 	.word	0x00000000
        /*0030*/ 	.short	0x0004
        /*0032*/ 	.short	0x001c
        /*0034*/ 	.byte	0x00, 0xf0, 0x05, 0x00


	//----- nvinfo : EIATTR_KPARAM_INFO
	.align		4
.L_307:
        /*0038*/ 	.byte	0x04, 0x17
        /*003a*/ 	.short	(.L_309 - .L_308)
.L_308:
        /*003c*/ 	.word	0x00000000
        /*0040*/ 	.short	0x0003
        /*0042*/ 	.short	0x0018
        /*0044*/ 	.byte	0x00, 0xf0, 0x11, 0x00


	//----- nvinfo : EIATTR_KPARAM_INFO
	.align		4
.L_309:
        /*0048*/ 	.byte	0x04, 0x17
        /*004a*/ 	.short	(.L_311 - .L_310)
.L_310:
        /*004c*/ 	.word	0x00000000
        /*0050*/ 	.short	0x0002
        /*0052*/ 	.short	0x0010
        /*0054*/ 	.byte	0x00, 0xf0, 0x21, 0x00


	//----- nvinfo : EIATTR_KPARAM_INFO
	.align		4
.L_311:
        /*0058*/ 	.byte	0x04, 0x17
        /*005a*/ 	.short	(.L_313 - .L_312)
.L_312:
        /*005c*/ 	.word	0x00000000
        /*0060*/ 	.short	0x0001
        /*0062*/ 	.short	0x0008
        /*0064*/ 	.byte	0x00, 0xf5, 0x21, 0x00


	//----- nvinfo : EIATTR_KPARAM_INFO
	.align		4
.L_313:
        /*0068*/ 	.byte	0x04, 0x17
        /*006a*/ 	.short	(.L_315 - .L_314)
.L_314:
        /*006c*/ 	.word	0x00000000
        /*0070*/ 	.short	0x0000
        /*0072*/ 	.short	0x0000
        /*0074*/ 	.byte	0x00, 0xf0, 0x21, 0x00


	//----- nvinfo : EIATTR_SPARSE_MMA_MASK
	.align		4
.L_315:
        /*0078*/ 	.byte	0x03, 0x50
        /*007a*/ 	.short	0x0000


	//----- nvinfo : EIATTR_MAXREG_COUNT
	.align		4
        /*007c*/ 	.byte	0x03, 0x1b
        /*007e*/ 	.short	0x0080


	//----- nvinfo : EIATTR_NUM_BARRIERS
	.align		4
        /*0080*/ 	.byte	0x02, 0x4c
        /*0082*/ 	.byte	0x01
	.zero		1


	//----- nvinfo : EIATTR_MERCURY_ISA_VERSION
	.align		4
        /*0084*/ 	.byte	0x03, 0x5f
        /*0086*/ 	.short	0x0101


	//----- nvinfo : EIATTR_COOP_GROUP_MASK_REGIDS
	.align		4
        /*0088*/ 	.byte	0x04, 0x29
        /*008a*/ 	.short	(.L_317 - .L_316)


	//   ....[0]....
.L_316:
        /*008c*/ 	.word	0xffffffff


	//   ....[1]....
        /*0090*/ 	.word	0xffffffff


	//   ....[2]....
        /*0094*/ 	.word	0xffffffff


	//   ....[3]....
        /*0098*/ 	.word	0xffffffff


	//   ....[4]....
        /*009c*/ 	.word	0xffffffff


	//   ....[5]....
        /*00a0*/ 	.word	0xffffffff


	//   ....[6]....
        /*00a4*/ 	.word	0xffffffff


	//   ....[7]....
        /*00a8*/ 	.word	0xffffffff


	//   ....[8]....
        /*00ac*/ 	.word	0xffffffff


	//   ....[9]....
        /*00b0*/ 	.word	0xffffffff


	//   ....[10]....
        /*00b4*/ 	.word	0xffffffff


	//   ....[11]....
        /*00b8*/ 	.word	0xffffffff


	//   ....[12]....
        /*00bc*/ 	.word	0xffffffff


	//   ....[13]....
        /*00c0*/ 	.word	0xffffffff


	//   ....[14]....
        /*00c4*/ 	.word	0xffffffff


	//   ....[15]....
        /*00c8*/ 	.word	0xffffffff


	//   ....[16]....
        /*00cc*/ 	.word	0xffffffff


	//   ....[17]....
        /*00d0*/ 	.word	0xffffffff


	//   ....[18]....
        /*00d4*/ 	.word	0xffffffff


	//   ....[19]....
        /*00d8*/ 	.word	0xffffffff


	//   ....[20]....
        /*00dc*/ 	.word	0xffffffff


	//   ....[21]....
        /*00e0*/ 	.word	0xffffffff


	//   ....[22]....
        /*00e4*/ 	.word	0xffffffff


	//   ....[23]....
        /*00e8*/ 	.word	0xffffffff


	//   ....[24]....
        /*00ec*/ 	.word	0xffffffff


	//   ....[25]....
        /*00f0*/ 	.word	0xffffffff


	//   ....[26]....
        /*00f4*/ 	.word	0xffffffff


	//   ....[27]....
        /*00f8*/ 	.word	0xffffffff


	//   ....[28]....
        /*00fc*/ 	.word	0xffffffff


	//   ....[29]....
        /*0100*/ 	.word	0xffffffff


	//   ....[30]....
        /*0104*/ 	.word	0xffffffff


	//   ....[31]....
        /*0108*/ 	.word	0xffffffff


	//   ....[32]....
        /*010c*/ 	.word	0xffffffff


	//   ....[33]....
        /*0110*/ 	.word	0xffffffff


	//   ....[34]....
        /*0114*/ 	.word	0xffffffff


	//   ....[35]....
        /*0118*/ 	.word	0xffffffff


	//   ....[36]....
        /*011c*/ 	.word	0xffffffff


	//   ....[37]....
        /*0120*/ 	.word	0xffffffff


	//   ....[38]....
        /*0124*/ 	.word	0xffffffff


	//   ....[39]....
        /*0128*/ 	.word	0xffffffff


	//   ....[40]....
        /*012c*/ 	.word	0xffffffff


	//   ....[41]....
        /*0130*/ 	.word	0xffffffff


	//   ....[42]....
        /*0134*/ 	.word	0xffffffff


	//   ....[43]....
        /*0138*/ 	.word	0xffffffff


	//   ....[44]....
        /*013c*/ 	.word	0xffffffff


	//   ....[45]....
        /*0140*/ 	.word	0xffffffff


	//   ....[46]....
        /*0144*/ 	.word	0xffffffff


	//   ....[47]....
        /*0148*/ 	.word	0xffffffff


	//   ....[48]....
        /*014c*/ 	.word	0xffffffff


	//   ....[49]....
        /*0150*/ 	.word	0xffffffff


	//   ....[50]....
        /*0154*/ 	.word	0xffffffff


	//   ....[51]....
        /*0158*/ 	.word	0xffffffff


	//   ....[52]....
        /*015c*/ 	.word	0xffffffff


	//   ....[53]....
        /*0160*/ 	.word	0xffffffff


	//   ....[54]....
        /*0164*/ 	.word	0xffffffff


	//   ....[55]....
        /*0168*/ 	.word	0xffffffff


	//   ....[56]....
        /*016c*/ 	.word	0xffffffff


	//   ....[57]....
        /*0170*/ 	.word	0xffffffff


	//   ....[58]....
        /*0174*/ 	.word	0xffffffff


	//   ....[59]....
        /*0178*/ 	.word	0xffffffff


	//   ....[60]....
        /*017c*/ 	.word	0x0500000a


	//   ....[61]....
        /*0180*/ 	.word	0x0500000a


	//   ....[62]....
        /*0184*/ 	.word	0x0500000a


	//   ....[63]....
        /*0188*/ 	.word	0x0500000a


	//   ....[64]....
        /*018c*/ 	.word	0x0500000a


	//   ....[65]....
        /*0190*/ 	.word	0x0500000a


	//   ....[66]....
        /*0194*/ 	.word	0x0500000a


	//   ....[67]....
        /*0198*/ 	.word	0x0500000a


	//   ....[68]....
        /*019c*/ 	.word	0x0500000a


	//   ....[69]....
        /*01a0*/ 	.word	0x0500000a


	//   ....[70]....
        /*01a4*/ 	.word	0x0500000a


	//   ....[71]....
        /*01a8*/ 	.word	0x0500000a


	//   ....[72]....
        /*01ac*/ 	.word	0x0500000a


	//   ....[73]....
        /*01b0*/ 	.word	0x0500000a


	//   ....[74]....
        /*01b4*/ 	.word	0x0500000a


	//   ....[75]....
        /*01b8*/ 	.word	0x0500000a


	//   ....[76]....
        /*01bc*/ 	.word	0x0500000a


	//   ....[77]....
        /*01c0*/ 	.word	0x0500000a


	//   ....[78]....
        /*01c4*/ 	.word	0x0500000a


	//   ....[79]....
        /*01c8*/ 	.word	0x0500000a


	//   ....[80]....
        /*01cc*/ 	.word	0x0500000a


	//   ....[81]....
        /*01d0*/ 	.word	0x0500000a


	//   ....[82]....
        /*01d4*/ 	.word	0x0500000a


	//   ....[83]....
        /*01d8*/ 	.word	0x0500000a


	//   ....[84]....
        /*01dc*/ 	.word	0x0500000a


	//   ....[85]....
        /*01e0*/ 	.word	0x0500000a


	//   ....[86]....
        /*01e4*/ 	.word	0x0500000a


	//   ....[87]....
        /*01e8*/ 	.word	0x0500000a


	//   ....[88]....
        /*01ec*/ 	.word	0x0500000a


	//   ....[89]....
        /*01f0*/ 	.word	0x0500000a


	//   ....[90]....
        /*01f4*/ 	.word	0x0500000a


	//   ....[91]....
        /*01f8*/ 	.word	0x0500000a


	//   ....[92]....
        /*01fc*/ 	.word	0x0500000a


	//   ....[93]....
        /*0200*/ 	.word	0x0500000a


	//   ....[94]....
        /*0204*/ 	.word	0x0500000a


	//   ....[95]....
        /*0208*/ 	.word	0x0500000a


	//----- nvinfo : EIATTR_COOP_GROUP_INSTR_OFFSETS
	.align		4
.L_317:
        /*020c*/ 	.byte	0x04, 0x28
        /*020e*/ 	.short	(.L_319 - .L_318)


	//   ....[0]....
.L_318:
        /*0210*/ 	.word	0x000004d0


	//   ....[1]....
        /*0214*/ 	.word	0x000006f0


	//   ....[2]....
        /*0218*/ 	.word	0x00000710


	//   ....[3]....
        /*021c*/ 	.word	0x00000730


	//   ....[4]....
        /*0220*/ 	.word	0x00000750


	//   ....[5]....
        /*0224*/ 	.word	0x00000770


	//   ....[6]....
        /*0228*/ 	.word	0x00000b80


	//   ....[7]....
        /*022c*/ 	.word	0x00000ba0


	//   ....[8]....
        /*0230*/ 	.word	0x00000bc0


	//   ....[9]....
        /*0234*/ 	.word	0x00000be0


	//   ....[10]....
        /*0238*/ 	.word	0x00000c00


	//   ....[11]....
        /*023c*/ 	.word	0x00001000


	//   ....[12]....
        /*0240*/ 	.word	0x00001090


	//   ....[13]....
        /*0244*/ 	.word	0x000010f0


	//   ....[14]....
        /*0248*/ 	.word	0x00001160


	//   ....[15]....
        /*024c*/ 	.word	0x000011c0


	//   ....[16]....
        /*0250*/ 	.word	0x00001210


	//   ....[17]....
        /*0254*/ 	.word	0x00001270


	//   ....[18]....
        /*0258*/ 	.word	0x000012c0


	//   ....[19]....
        /*025c*/ 	.word	0x000012e0


	//   ....[20]....
        /*0260*/ 	.word	0x000013a0


	//   ....[21]....
        /*0264*/ 	.word	0x00001430


	//   ....[22]....
        /*0268*/ 	.word	0x00001480


	//   ....[23]....
        /*026c*/ 	.word	0x000014e0


	//   ....[24]....
        /*0270*/ 	.word	0x00001540


	//   ....[25]....
        /*0274*/ 	.word	0x00001580


	//   ....[26]....
        /*0278*/ 	.word	0x000015c0


	//   ....[27]....
        /*027c*/ 	.word	0x00001600


	//   ....[28]....
        /*0280*/ 	.word	0x00001610


	//   ....[29]....
        /*0284*/ 	.word	0x00001a50


	//   ....[30]....
        /*0288*/ 	.word	0x00002430


	//   ....[31]....
        /*028c*/ 	.word	0x00002650


	//   ....[32]....
        /*0290*/ 	.word	0x00002670


	//   ....[33]....
        /*0294*/ 	.word	0x00002690


	//   ....[34]....
        /*0298*/ 	.word	0x000026b0


	//   ....[35]....
        /*029c*/ 	.word	0x000026d0


	//   ....[36]....
        /*02a0*/ 	.word	0x00002a60


	//   ....[37]....
        /*02a4*/ 	.word	0x00002a80


	//   ....[38]....
        /*02a8*/ 	.word	0x00002aa0


	//   ....[39]....
        /*02ac*/ 	.word	0x00002ac0


	//   ....[40]....
        /*02b0*/ 	.word	0x00002ae0


	//   ....[41]....
        /*02b4*/ 	.word	0x00002ee0


	//   ....[42]....
        /*02b8*/ 	.word	0x00002f70


	//   ....[43]....
        /*02bc*/ 	.word	0x00002fd0


	//   ....[44]....
        /*02c0*/ 	.word	0x00003030


	//   ....[45]....
        /*02c4*/ 	.word	0x00003090


	//   ....[46]....
        /*02c8*/ 	.word	0x000030f0


	//   ....[47]....
        /*02cc*/ 	.word	0x00003140


	//   ....[48]....
        /*02d0*/ 	.word	0x000031b0


	//   ....[49]....
        /*02d4*/ 	.word	0x000031c0


	//   ....[50]....
        /*02d8*/ 	.word	0x000032a0


	//   ....[51]....
        /*02dc*/ 	.word	0x00003330


	//   ....[52]....
        /*02e0*/ 	.word	0x00003380


	//   ....[53]....
        /*02e4*/ 	.word	0x000033f0


	//   ....[54]....
        /*02e8*/ 	.word	0x00003450


	//   ....[55]....
        /*02ec*/ 	.word	0x000034a0


	//   ....[56]....
        /*02f0*/ 	.word	0x000034e0


	//   ....[57]....
        /*02f4*/ 	.word	0x00003540


	//   ....[58]....
        /*02f8*/ 	.word	0x00003550


	//   ....[59]....
        /*02fc*/ 	.word	0x000039d0


	//   ....[60]....
        /*0300*/ 	.word	0x00003f80


	//   ....[61]....
        /*0304*/ 	.word	0x00004000


	//   ....[62]....
        /*0308*/ 	.word	0x00004090


	//   ....[63]....
        /*030c*/ 	.word	0x00004170


	//   ....[64]....
        /*0310*/ 	.word	0x000041f0


	//   ....[65]....
        /*0314*/ 	.word	0x00004280


	//   ....[66]....
        /*0318*/ 	.word	0x00004300


	//   ....[67]....
        /*031c*/ 	.word	0x00004380


	//   ....[68]....
        /*0320*/ 	.word	0x000043b0


	//   ....[69]....
        /*0324*/ 	.word	0x00004480


	//   ....[70]....
        /*0328*/ 	.word	0x00004500


	//   ....[71]....
        /*032c*/ 	.word	0x00004580


	//   ....[72]....
        /*0330*/ 	.word	0x00004630


	//   ....[73]....
        /*0334*/ 	.word	0x000046c0


	//   ....[74]....
        /*0338*/ 	.word	0x00004740


	//   ....[75]....
        /*033c*/ 	.word	0x000047b0


	//   ....[76]....
        /*0340*/ 	.word	0x00004830


	//   ....[77]....
        /*0344*/ 	.word	0x00004890


	//   ....[78]....
        /*0348*/ 	.word	0x00004900


	//   ....[79]....
        /*034c*/ 	.word	0x00004980


	//   ....[80]....
        /*0350*/ 	.word	0x00004a20


	//   ....[81]....
        /*0354*/ 	.word	0x00004ae0


	//   ....[82]....
        /*0358*/ 	.word	0x00004b80


	//   ....[83]....
        /*035c*/ 	.word	0x00004c10


	//   ....[84]....
        /*0360*/ 	.word	0x00004ca0


	//   ....[85]....
        /*0364*/ 	.word	0x00004d10


	//   ....[86]....
        /*0368*/ 	.word	0x00004d40


	//   ....[87]....
        /*036c*/ 	.word	0x00004e10


	//   ....[88]....
        /*0370*/ 	.word	0x00004e90


	//   ....[89]....
        /*0374*/ 	.word	0x00004f10


	//   ....[90]....
        /*0378*/ 	.word	0x00004fd0


	//   ....[91]....
        /*037c*/ 	.word	0x00005070


	//   ....[92]....
        /*0380*/ 	.word	0x00005100


	//   ....[93]....
        /*0384*/ 	.word	0x00005190


	//   ....[94]....
        /*0388*/ 	.word	0x00005220


	//   ....[95]....
        /*038c*/ 	.word	0x00005280


	//----- nvinfo : EIATTR_VRC_CTA_INIT_COUNT
	.align		4
.L_319:
        /*0390*/ 	.byte	0x02, 0x4a
	.zero		1
	.zero		1


	//----- nvinfo : EIATTR_EXIT_INSTR_OFFSETS
	.align		4
        /*0394*/ 	.byte	0x04, 0x1c
        /*0396*/ 	.short	(.L_321 - .L_320)


	//   ....[0]....
.L_320:
        /*0398*/ 	.word	0x00001ce0


	//   ....[1]....
        /*039c*/ 	.word	0x00001d10


	//   ....[2]....
        /*03a0*/ 	.word	0x00003f10


	//   ....[3]....
        /*03a4*/ 	.word	0x00003f30


	//----- nvinfo : EIATTR_MAX_THREADS
	.align		4
.L_321:
        /*03a8*/ 	.byte	0x04, 0x05
        /*03aa*/ 	.short	(.L_323 - .L_322)
.L_322:
        /*03ac*/ 	.word	0x000001a0
        /*03b0*/ 	.word	0x00000001
        /*03b4*/ 	.word	0x00000001


	//----- nvinfo : EIATTR_CRS_STACK_SIZE
	.align		4
.L_323:
        /*03b8*/ 	.byte	0x04, 0x1e
        /*03ba*/ 	.short	(.L_325 - .L_324)
.L_324:
        /*03bc*/ 	.word	0x00000000


	//----- nvinfo : EIATTR_CBANK_PARAM_SIZE
	.align		4
.L_325:
        /*03c0*/ 	.byte	0x03, 0x19
        /*03c2*/ 	.short	0x0038


	//----- nvinfo : EIATTR_PARAM_CBANK
	.align		4
        /*03c4*/ 	.byte	0x04, 0x0a
        /*03c6*/ 	.short	(.L_327 - .L_326)
	.align		4
.L_326:
        /*03c8*/ 	.word	index@(.nv.constant0._ZN3cub18CUB_300001_SM_10006detail4scan16DeviceScanKernelINS2_10policy_hubIiiimN4cuda3std3__44plusIvEEE10Policy1000EN6thrust24THRUST_300001_SM_1000_NS10device_ptrIiEEPiNS0_13ScanTileStateIiLb1EEES9_NS1_10InputValueIiSG_EEmiLb0EiEEvT0_T1_T2_iT3_T4_T5_)
        /*03cc*/ 	.short	0x0380
        /*03ce*/ 	.short	0x0038


	//----- nvinfo : EIATTR_SW_WAR
	.align		4
.L_327:
        /*03d0*/ 	.byte	0x04, 0x36
        /*03d2*/ 	.short	(.L_329 - .L_328)
.L_328:
        /*03d4*/ 	.word	0x00000008
.L_329:


//--------------------- .nv.info._ZN3cub18CUB_300001_SM_10006detail4scan16DeviceScanKernelINS2_10policy_hubIiiijN4cuda3std3__44plusIvEEE10Policy1000EN6thrust24THRUST_300001_SM_1000_NS10device_ptrIiEEPiNS0_13ScanTileStateIiLb1EEES9_NS1_10InputValueIiSG_EEjiLb0EiEEvT0_T1_T2_iT3_T4_T5_ --------------------------
	.section	.nv.info._ZN3cub18CUB_300001_SM_10006detail4scan16DeviceScanKernelINS2_10policy_hubIiiijN4cuda3std3__44plusIvEEE10Policy1000EN6thrust24THRUST_300001_SM_1000_NS10device_ptrIiEEPiNS0_13ScanTileStateIiLb1EEES9_NS1_10InputValueIiSG_EEjiLb0EiEEvT0_T1_T2_iT3_T4_T5_,"",@"SHT_CUDA_INFO"
	.sectionflags	@""
	.align	4


	//----- nvinfo : EIATTR_CUDA_API_VERSION
	.align		4
        /*0000*/ 	.byte	0x04, 0x37
        /*0002*/ 	.short	(.L_331 - .L_330)
.L_330:
        /*0004*/ 	.word	0x00000082


	//----- nvinfo : EIATTR_KPARAM_INFO
	.align		4
.L_331:
        /*0008*/ 	.byte	0x04, 0x17
        /*000a*/ 	.short	(.L_333 - .L_332)
.L_332:
        /*000c*/ 	.word	0x00000000
        /*0010*/ 	.short	0x0006
        /*0012*/ 	.short	0x0030
        /*0014*/ 	.byte	0x00, 0xf0, 0x11, 0x00


	//----- nvinfo : EIATTR_KPARAM_INFO
	.align		4
.L_333:
        /*0018*/ 	.byte	0x04, 0x17
        /*001a*/ 	.short	(.L_335 - .L_334)
.L_334:
        /*001c*/ 	.word	0x00000000
        /*0020*/ 	.short	0x0005
        /*0022*/ 	.short	0x0020
        /*0024*/ 	.byte	0x00, 0xf0, 0x41, 0x00


	//----- nvinfo : EIATTR_KPARAM_INFO
	.align		4
.L_335:
        /*0028*/ 	.byte	0x04, 0x17
        /*002a*/ 	.short	(.L_337 - .L_336)
.L_336:
        /*002c*/ 	.word	0x00000000
        /*0030*/ 	.short	0x0004
        /*0032*/ 	.short	0x001c
        /*0034*/ 	.byte	0x00, 0xf0, 0x05, 0x00


	//----- nvinfo : EIATTR_KPARAM_INFO
	.align		4
.L_337:
        /*0038*/ 	.byte	0x04, 0x17
        /*003a*/ 	.short	(.L_339 - .L_338)
.L_338:
        /*003c*/ 	.word	0x00000000
        /*0040*/ 	.short	0x0003
        /*0042*/ 	.short	0x0018
        /*0044*/ 	.byte	0x00, 0xf0, 0x11, 0x00


	//----- nvinfo : EIATTR_KPARAM_INFO
	.align		4
.L_339:
        /*0048*/ 	.byte	0x04, 0x17
        /*004a*/ 	.short	(.L_341 - .L_340)
.L_340:
        /*004c*/ 	.word	0x00000000
        /*0050*/ 	.short	0x0002
        /*0052*/ 	.short	0x0010
        /*0054*/ 	.byte	0x00, 0xf0, 0x21, 0x00


	//----- nvinfo : EIATTR_KPARAM_INFO
	.align		4
.L_341:
        /*0058*/ 	.byte	0x04, 0x17
        /*005a*/ 	.short	(.L_343 - .L_342)
.L_342:
        /*005c*/ 	.word	0x00000000
        /*0060*/ 	.short	0x0001
        /*0062*/ 	.short	0x0008
        /*0064*/ 	.byte	0x00, 0xf5, 0x21, 0x00


	//----- nvinfo : EIATTR_KPARAM_INFO
	.align		4
.L_343:
        /*0068*/ 	.byte	0x04, 0x17
        /*006a*/ 	.short	(.L_345 - .L_344)
.L_344:
        /*006c*/ 	.word	0x00000000
        /*0070*/ 	.short	0x0000
        /*0072*/ 	.short	0x0000
        /*0074*/ 	.byte	0x00, 0xf0, 0x21, 0x00


	//----- nvinfo : EIATTR_SPARSE_MMA_MASK
	.align		4
.L_345:
        /*0078*/ 	.byte	0x03, 0x50
        /*007a*/ 	.short	0x0000


	//----- nvinfo : EIATTR_MAXREG_COUNT
	.align		4
        /*007c*/ 	.byte	0x03, 0x1b
        /*007e*/ 	.short	0x00a8


	//----- nvinfo : EIATTR_NUM_BARRIERS
	.align		4
        /*0080*/ 	.byte	0x02, 0x4c
        /*0082*/ 	.byte	0x01
	.zero		1


	//----- nvinfo : EIATTR_MERCURY_ISA_VERSION
	.align		4
        /*0084*/ 	.byte	0x03, 0x5f
        /*0086*/ 	.short	0x0101


	//----- nvinfo : EIATTR_UNUSED_LOAD_BYTE_OFFSET
	.align		4
        /*0088*/ 	.byte	0x04, 0x44
        /*008a*/ 	.short	(.L_347 - .L_346)


	//   ....[0]....
.L_346:
        /*008c*/ 	.word	0x000029f0
        /*0090*/ 	.word	0x00000fff


	//----- nvinfo : EIATTR_COOP_GROUP_MASK_REGIDS
	.align		4
.L_347:
        /*0094*/ 	.byte	0x04, 0x29
        /*0096*/ 	.short	(.L_349 - .L_348)


	//   ....[0]....
.L_348:
        /*0098*/ 	.word	0xffffffff


	//   ....[1]....
        /*009c*/ 	.word	0xffffffff


	//   ....[2]....
        /*00a0*/ 	.word	0xffffffff


	//   ....[3]....
        /*00a4*/ 	.word	0xffffffff


	//   ....[4]....
        /*00a8*/ 	.word	0xffffffff


	//   ....[5]....
        /*00ac*/ 	.word	0xffffffff


	//   ....[6]....
        /*00b0*/ 	.word	0xffffffff


	//   ....[7]....
        /*00b4*/ 	.word	0xffffffff


	//   ....[8]....
        /*00b8*/ 	.word	0xffffffff


	//   ....[9]....
        /*00bc*/ 	.word	0xffffffff


	//   ....[10]....
        /*00c0*/ 	.word	0xffffffff


	//   ....[11]....
        /*00c4*/ 	.word	0xffffffff


	//   ....[12]....
        /*00c8*/ 	.word	0xffffffff


	//   ....[13]....
        /*00cc*/ 	.word	0xffffffff


	//   ....[14]....
        /*00d0*/ 	.word	0xffffffff


	//   ....[15]....
        /*00d4*/ 	.word	0xffffffff


	//   ....[16]....
        /*00d8*/ 	.word	0xffffffff


	//   ....[17]....
        /*00dc*/ 	.word	0xffffffff


	//   ....[18]....
        /*00e0*/ 	.word	0xffffffff


	//   ....[19]....
        /*00e4*/ 	.word	0xffffffff


	//   ....[20]....
        /*00e8*/ 	.word	0xffffffff


	//   ....[21]....
        /*00ec*/ 	.word	0xffffffff


	//   ....[22]....
        /*00f0*/ 	.word	0xffffffff


	//   ....[23]....
        /*00f4*/ 	.word	0xffffffff


	//   ....[24]....
        /*00f8*/ 	.word	0xffffffff


	//   ....[25]....
        /*00fc*/ 	.word	0xffffffff


	//   ....[26]....
        /*0100*/ 	.word	0xffffffff


	//   ....[27]....
        /*0104*/ 	.word	0xffffffff


	//   ....[28]....
        /*0108*/ 	.word	0xffffffff


	//   ....[29]....
        /*010c*/ 	.word	0xffffffff


	//   ....[30]....
        /*0110*/ 	.word	0xffffffff


	//   ....[31]....
        /*0114*/ 	.word	0xffffffff


	//   ....[32]....
        /*0118*/ 	.word	0xffffffff


	//   ....[33]....
        /*011c*/ 	.word	0xffffffff


	//   ....[34]....
        /*0120*/ 	.word	0xffffffff


	//   ....[35]....
        /*0124*/ 	.word	0xffffffff


	//   ....[36]....
        /*0128*/ 	.word	0xffffffff


	//   ....[37]....
        /*012c*/ 	.word	0xffffffff


	//   ....[38]....
        /*0130*/ 	.word	0xffffffff


	//   ....[39]....
        /*0134*/ 	.word	0xffffffff


	//   ....[40]....
        /*0138*/ 	.word	0xffffffff


	//   ....[41]....
        /*013c*/ 	.word	0xffffffff


	//   ....[42]....
        /*0140*/ 	.word	0xffffffff


	//   ....[43]....
        /*0144*/ 	.word	0xffffffff


	//   ....[44]....
        /*0148*/ 	.word	0xffffffff


	//   ....[45]....
        /*014c*/ 	.word	0xffffffff


	//   ....[46]....
        /*0150*/ 	.word	0xffffffff


	//   ....[47]....
        /*0154*/ 	.word	0xffffffff


	//   ....[48]....
        /*0158*/ 	.word	0xffffffff


	//   ....[49]....
        /*015c*/ 	.word	0xffffffff


	//   ....[50]....
        /*0160*/ 	.word	0xffffffff


	//   ....[51]....
        /*0164*/ 	.word	0xffffffff


	//   ....[52]....
        /*0168*/ 	.word	0xffffffff


	//   ....[53]....
        /*016c*/ 	.word	0xffffffff


	//   ....[54]....
        /*0170*/ 	.word	0xffffffff


	//   ....[55]....
        /*0174*/ 	.word	0xffffffff


	//   ....[56]....
        /*0178*/ 	.word	0xffffffff


	//   ....[57]....
        /*017c*/ 	.word	0xffffffff


	//   ....[58]....
        /*0180*/ 	.word	0xffffffff


	//   ....[59]....
        /*0184*/ 	.word	0xffffffff


	//   ....[60]....
        /*0188*/ 	.word	0x05000013


	//   ....[61]....
        /*018c*/ 	.word	0x05000013


	//   ....[62]....
        /*0190*/ 	.word	0x05000013


	//   ....[63]....
        /*0194*/ 	.word	0x05000013


	//   ....[64]....
        /*0198*/ 	.word	0x05000013


	//   ....[65]....
        /*019c*/ 	.word	0x05000013


	//   ....[66]....
        /*01a0*/ 	.word	0x05000013


	//   ....[67]....
        /*01a4*/ 	.word	0x05000013


	//   ....[68]....
        /*01a8*/ 	.word	0x05000013


	//   ....[69]....
        /*01ac*/ 	.word	0x05000013


	//   ....[70]....
        /*01b0*/ 	.word	0x05000013


	//   ....[71]....
        /*01b4*/ 	.word	0x05000013


	//   ....[72]....
        /*01b8*/ 	.word	0x05000013


	//   ....[73]....
        /*01bc*/ 	.word	0x05000013


	//   ....[74]....
        /*01c0*/ 	.word	0x05000013


	//   ....[75]....
        /*01c4*/ 	.word	0x05000013


	//   ....[76]....
        /*01c8*/ 	.word	0x05000013


	//   ....[77]....
        /*01cc*/ 	.word	0x05000013


	//   ....[78]....
        /*01d0*/ 	.word	0x05000013


	//   ....[79]....
        /*01d4*/ 	.word	0x05000013


	//   ....[80]....
        /*01d8*/ 	.word	0x05000013


	//   ....[81]....
        /*01dc*/ 	.word	0x05000013


	//   ....[82]....
        /*01e0*/ 	.word	0x05000013


	//   ....[83]....
        /*01e4*/ 	.word	0x05000013


	//   ....[84]....
        /*01e8*/ 	.word	0x05000013


	//   ....[85]....
        /*01ec*/ 	.word	0x05000013


	//   ....[86]....
        /*01f0*/ 	.word	0x05000013


	//   ....[87]....
        /*01f4*/ 	.word	0x05000013


	//   ....[88]....
        /*01f8*/ 	.word	0x05000013


	//   ....[89]....
        /*01fc*/ 	.word	0x05000013


	//   ....[90]....
        /*0200*/ 	.word	0x05000013


	//   ....[91]....
        /*0204*/ 	.word	0x05000013


	//   ....[92]....
        /*0208*/ 	.word	0x05000013


	//   ....[93]....
        /*020c*/ 	.word	0x05000013


	//   ....[94]....
        /*0210*/ 	.word	0x05000013


	//   ....[95]....
        /*0214*/ 	.word	0x05000013


	//----- nvinfo : EIATTR_COOP_GROUP_INSTR_OFFSETS
	.align		4
.L_349:
        /*0218*/ 	.byte	0x04, 0x28
        /*021a*/ 	.short	(.L_351 - .L_350)


	//   ....[0]....
.L_350:
        /*021c*/ 	.word	0x00000510


	//   ....[1]....
        /*0220*/ 	.word	0x000006d0


	//   ....[2]....
        /*0224*/ 	.word	0x000006f0


	//   ....[3]....
        /*0228*/ 	.word	0x00000710


	//   ....[4]....
        /*022c*/ 	.word	0x00000730


	//   ....[5]....
        /*0230*/ 	.word	0x00000750


	//   ....[6]....
        /*0234*/ 	.word	0x00000b40


	//   ....[7]....
        /*0238*/ 	.word	0x00000b60


	//   ....[8]....
        /*023c*/ 	.word	0x00000b80


	//   ....[9]....
        /*0240*/ 	.word	0x00000ba0


	//   ....[10]....
        /*0244*/ 	.word	0x00000bc0


	//   ....[11]....
        /*0248*/ 	.word	0x00000f70


	//   ....[12]....
        /*024c*/ 	.word	0x00001140


	//   ....[13]....
        /*0250*/ 	.word	0x000011a0


	//   ....[14]....
        /*0254*/ 	.word	0x00001250


	//   ....[15]....
        /*0258*/ 	.word	0x000012a0


	//   ....[16]....
        /*025c*/ 	.word	0x000012f0


	//   ....[17]....
        /*0260*/ 	.word	0x00001340


	//   ....[18]....
        /*0264*/ 	.word	0x00001380


	//   ....[19]....
        /*0268*/ 	.word	0x00001390


	//   ....[20]....
        /*026c*/ 	.word	0x00001470


	//   ....[21]....
        /*0270*/ 	.word	0x00001640


	//   ....[22]....
        /*0274*/ 	.word	0x00001690


	//   ....[23]....
        /*0278*/ 	.word	0x000016f0


	//   ....[24]....
        /*027c*/ 	.word	0x00001750


	//   ....[25]....
        /*0280*/ 	.word	0x00001790


	//   ....[26]....
        /*0284*/ 	.word	0x000017d0


	//   ....[27]....
        /*0288*/ 	.word	0x00001810


	//   ....[28]....
        /*028c*/ 	.word	0x00001820


	//   ....[29]....
        /*0290*/ 	.word	0x00001c30


	//   ....[30]....
        /*0294*/ 	.word	0x00002710


	//   ....[31]....
        /*0298*/ 	.word	0x000028d0


	//   ....[32]....
        /*029c*/ 	.word	0x000028f0


	//   ....[33]....
        /*02a0*/ 	.word	0x00002910


	//   ....[34]....
        /*02a4*/ 	.word	0x00002930


	//   ....[35]....
        /*02a8*/ 	.word	0x00002950


	//   ....[36]....
        /*02ac*/ 	.word	0x00002ce0


	//   ....[37]....
        /*02b0*/ 	.word	0x00002d00


	//   ....[38]....
        /*02b4*/ 	.word	0x00002d20


	//   ....[39]....
        /*02b8*/ 	.word	0x00002d40


	//   ....[40]....
        /*02bc*/ 	.word	0x00002d60


	//   ....[41]....
        /*02c0*/ 	.word	0x00003120


	//   ....[42]....
        /*02c4*/ 	.word	0x000032f0


	//   ....[43]....
        /*02c8*/ 	.word	0x00003350


	//   ....[44]....
        /*02cc*/ 	.word	0x000033c0


	//   ....[45]....
        /*02d0*/ 	.word	0x00003430


	//   ....[46]....
        /*02d4*/ 	.word	0x00003480


	//   ....[47]....
        /*02d8*/ 	.word	0x000034d0


	//   ....[48]....
        /*02dc*/ 	.word	0x00003530


	//   ....[49]....
        /*02e0*/ 	.word	0x00003540


	//   ....[50]....
        /*02e4*/ 	.word	0x00003620


	//   ....[51]....
        /*02e8*/ 	.word	0x000037f0


	//   ....[52]....
        /*02ec*/ 	.word	0x00003840


	//   ....[53]....
        /*02f0*/ 	.word	0x000038b0


	//   ....[54]....
        /*02f4*/ 	.word	0x00003910


	//   ....[55]....
        /*02f8*/ 	.word	0x00003960


	//   ....[56]....
        /*02fc*/ 	.word	0x000039c0


	//   ....[57]....
        /*0300*/ 	.word	0x00003a00


	//   ....[58]....
        /*0304*/ 	.word	0x00003a10


	//   ....[59]....
        /*0308*/ 	.word	0x00003e90


	//   ....[60]....
        /*030c*/ 	.word	0x000044a0


	//   ....[61]....
        /*0310*/ 	.word	0x00004520


	//   ....[62]....
        /*0314*/ 	.word	0x000045b0


	//   ....[63]....
        /*0318*/ 	.word	0x000046b0


	//   ....[64]....
        /*031c*/ 	.word	0x00004750


	//   ....[65]....
        /*0320*/ 	.word	0x000047e0


	//   ....[66]....
        /*0324*/ 	.word	0x00004860


	//   ....[67]....
        /*0328*/ 	.word	0x000048e0


	//   ....[68]....
        /*032c*/ 	.word	0x00004910


	//   ....[69]....
        /*0330*/ 	.word	0x000049b0


	//   ....[70]....
        /*0334*/ 	.word	0x00004a30


	//   ....[71]....
        /*0338*/ 	.word	0x00004ab0


	//   ....[72]....
        /*033c*/ 	.word	0x00004b70


	//   ....[73]....
        /*0340*/ 	.word	0x00004c00


	//   ....[74]....
        /*0344*/ 	.word	0x00004c80


	//   ....[75]....
        /*0348*/ 	.word	0x00004d00


	//   ....[76]....
        /*034c*/ 	.word	0x00004d80


	//   ....[77]....
        /*0350*/ 	.word	0x00004db0


	//   ....[78]....
        /*0354*/ 	.word	0x00004e50


	//   ....[79]....
        /*0358*/ 	.word	0x00004ed0


	//   ....[80]....
        /*035c*/ 	.word	0x00004f60


	//   ....[81]....
        /*0360*/ 	.word	0x00005030


	//   ....[82]....
        /*0364*/ 	.word	0x000050d0


	//   ....[83]....
        /*0368*/ 	.word	0x00005160


	//   ....[84]....
        /*036c*/ 	.word	0x000051e0


	//   ....[85]....
        /*0370*/ 	.word	0x00005280


	//   ....[86]....
        /*0374*/ 	.word	0x000052b0


	//   ....[87]....
        /*0378*/ 	.word	0x00005370


	//   ....[88]....
        /*037c*/ 	.word	0x000053f0


	//   ....[89]....
        /*0380*/ 	.word	0x00005470


	//   ....[90]....
        /*0384*/ 	.word	0x00005530


	//   ....[91]....
        /*0388*/ 	.word	0x000055d0


	//   ....[92]....
        /*038c*/ 	.word	0x00005660


	//   ....[93]....
        /*0390*/ 	.word	0x000056f0


	//   ....[94]....
        /*0394*/ 	.word	0x00005760


	//   ....[95]....
        /*0398*/ 	.word	0x000057e0


	//----- nvinfo : EIATTR_VRC_CTA_INIT_COUNT
	.align		4
.L_351:
        /*039c*/ 	.byte	0x02, 0x4a
	.zero		1
	.zero		1


	//----- nvinfo : EIATTR_EXIT_INSTR_OFFSETS
	.align		4
        /*03a0*/ 	.byte	0x04, 0x1c
        /*03a2*/ 	.short	(.L_353 - .L_352)


	//   ....[0]....
.L_352:
        /*03a4*/ 	.word	0x00001f00


	//   ....[1]....
        /*03a8*/ 	.word	0x00001f20


	//   ....[2]....
        /*03ac*/ 	.word	0x00004430


	//   ....[3]....
        /*03b0*/ 	.word	0x00004450


	//----- nvinfo : EIATTR_MAX_THREADS
	.align		4
.L_353:
        /*03b4*/ 	.byte	0x04, 0x05
        /*03b6*/ 	.short	(.L_355 - .L_354)
.L_354:
        /*03b8*/ 	.word	0x00000180
        /*03bc*/ 	.word	0x00000001
        /*03c0*/ 	.word	0x00000001


	//----- nvinfo : EIATTR_CRS_STACK_SIZE
	.align		4
.L_355:
        /*03c4*/ 	.byte	0x04, 0x1e
        /*03c6*/ 	.short	(.L_357 - .L_356)
.L_356:
        /*03c8*/ 	.word	0x00000000


	//----- nvinfo : EIATTR_CBANK_PARAM_SIZE
	.align		4
.L_357:
        /*03cc*/ 	.byte	0x03, 0x19
        /*03ce*/ 	.short	0x0034


	//----- nvinfo : EIATTR_PARAM_CBANK
	.align		4
        /*03d0*/ 	.byte	0x04, 0x0a
        /*03d2*/ 	.short	(.L_359 - .L_358)
	.align		4
.L_358:
        /*03d4*/ 	.word	index@(.nv.constant0._ZN3cub18CUB_300001_SM_10006detail4scan16DeviceScanKernelINS2_10policy_hubIiiijN4cuda3std3__44plusIvEEE10Policy1000EN6thrust24THRUST_300001_SM_1000_NS10device_ptrIiEEPiNS0_13ScanTileStateIiLb1EEES9_NS1_10InputValueIiSG_EEjiLb0EiEEvT0_T1_T2_iT3_T4_T5_)
        /*03d8*/ 	.short	0x0380
        /*03da*/ 	.short	0x0034


	//----- nvinfo : EIATTR_SW_WAR
	.align		4
.L_359:
        /*03dc*/ 	.byte	0x04, 0x36
        /*03de*/ 	.short	(.L_361 - .L_360)
.L_360:
        /*03e0*/ 	.word	0x00000008
.L_361:


//--------------------- .nv.info._ZN3cub18CUB_300001_SM_10006detail4scan20DeviceScanInitKernelINS0_13ScanTileStateIiLb1EEEEEvT_i --------------------------
	.section	.nv.info._ZN3cub18CUB_300001_SM_10006detail4scan20DeviceScanInitKernelINS0_13ScanTileStateIiLb1EEEEEvT_i,"",@"SHT_CUDA_INFO"
	.sectionflags	@""
	.align	4


	//----- nvinfo : EIATTR_CUDA_API_VERSION
	.align		4
        /*0000*/ 	.byte	0x04, 0x37
        /*0002*/ 	.short	(.L_363 - .L_362)
.L_362:
        /*0004*/ 	.word	0x00000082


	//----- nvinfo : EIATTR_KPARAM_INFO
	.align		4
.L_363:
        /*0008*/ 	.byte	0x04, 0x17
        /*000a*/ 	.short	(.L_365 - .L_364)
.L_364:
        /*000c*/ 	.word	0x00000000
        /*0010*/ 	.short	0x0001
        /*0012*/ 	.short	0x0008
        /*0014*/ 	.byte	0x00, 0xf0, 0x11, 0x00


	//----- nvinfo : EIATTR_KPARAM_INFO
	.align		4
.L_365:
        /*0018*/ 	.byte	0x04, 0x17
        /*001a*/ 	.short	(.L_367 - .L_366)
.L_366:
        /*001c*/ 	.word	0x00000000
        /*0020*/ 	.short	0x0000
        /*0022*/ 	.short	0x0000
        /*0024*/ 	.byte	0x00, 0xf0, 0x21, 0x00


	//----- nvinfo : EIATTR_SPARSE_MMA_MASK
	.align		4
.L_367:
        /*0028*/ 	.byte	0x03, 0x50
        /*002a*/ 	.short	0x0000


	//----- nvinfo : EIATTR_MAXREG_COUNT
	.align		4
        /*002c*/ 	.byte	0x03, 0x1b
        /*002e*/ 	.short	0x00ff


	//----- nvinfo : EIATTR_MERCURY_ISA_VERSION
	.align		4
        /*0030*/ 	.byte	0x03, 0x5f
        /*0032*/ 	.short	0x0101


	//----- nvinfo : EIATTR_VRC_CTA_INIT_COUNT
	.align		4
        /*0034*/ 	.byte	0x02, 0x4a
	.zero		1
	.zero		1


	//----- nvinfo : EIATTR_EXIT_INSTR_OFFSETS
	.align		4
        /*0038*/ 	.byte	0x04, 0x1c
        /*003a*/ 	.short	(.L_369 - .L_368)


	//   ....[0]....
.L_368:
        /*003c*/ 	.word	0x000000f0


	//   ....[1]....
        /*0040*/ 	.word	0x00000130


	//----- nvinfo : EIATTR_CBANK_PARAM_SIZE
	.align		4
.L_369:
        /*0044*/ 	.byte	0x03, 0x19
        /*0046*/ 	.short	0x000c


	//----- nvinfo : EIATTR_PARAM_CBANK
	.align		4
        /*0048*/ 	.byte	0x04, 0x0a
        /*004a*/ 	.short	(.L_371 - .L_370)
	.align		4
.L_370:
        /*004c*/ 	.word	index@(.nv.constant0._ZN3cub18CUB_300001_SM_10006detail4scan20DeviceScanInitKernelINS0_13ScanTileStateIiLb1EEEEEvT_i)
        /*0050*/ 	.short	0x0380
        /*0052*/ 	.short	0x000c


	//----- nvinfo : EIATTR_SW_WAR
	.align		4
.L_371:
        /*0054*/ 	.byte	0x04, 0x36
        /*0056*/ 	.short	(.L_373 - .L_372)
.L_372:
        /*0058*/ 	.word	0x00000008
.L_373:


//--------------------- .nv.info._ZN3cub18CUB_300001_SM_10006detail11EmptyKernelIvEEvv --------------------------
	.section	.nv.info._ZN3cub18CUB_300001_SM_10006detail11EmptyKernelIvEEvv,"",@"SHT_CUDA_INFO"
	.sectionflags	@""
	.align	4


	//----- nvinfo : EIATTR_CUDA_API_VERSION
	.align		4
        /*0000*/ 	.byte	0x04, 0x37
        /*0002*/ 	.short	(.L_375 - .L_374)
.L_374:
        /*0004*/ 	.word	0x00000082


	//----- nvinfo : EIATTR_SPARSE_MMA_MASK
	.align		4
.L_375:
        /*0008*/ 	.byte	0x03, 0x50
        /*000a*/ 	.short	0x0000


	//----- nvinfo : EIATTR_MAXREG_COUNT
	.align		4
        /*000c*/ 	.byte	0x03, 0x1b
        /*000e*/ 	.short	0x00ff


	//----- nvinfo : EIATTR_MERCURY_ISA_VERSION
	.align		4
        /*0010*/ 	.byte	0x03, 0x5f
        /*0012*/ 	.short	0x0101


	//----- nvinfo : EIATTR_VRC_CTA_INIT_COUNT
	.align		4
        /*0014*/ 	.byte	0x02, 0x4a
	.zero		1
	.zero		1


	//----- nvinfo : EIATTR_EXIT_INSTR_OFFSETS
	.align		4
        /*0018*/ 	.byte	0x04, 0x1c
        /*001a*/ 	.short	(.L_377 - .L_376)


	//   ....[0]....
.L_376:
        /*001c*/ 	.word	0x00000010


	//----- nvinfo : EIATTR_SW_WAR
	.align		4
.L_377:
        /*0020*/ 	.byte	0x04, 0x36
        /*0022*/ 	.short	(.L_379 - .L_378)
.L_378:
        /*0024*/ 	.word	0x00000008
.L_379:


//--------------------- .nv.info._Z11findClosestPKcPiS1_P9HistogramP10IndexTableS1_ --------------------------
	.section	.nv.info._Z11findClosestPKcPiS1_P9HistogramP10IndexTableS1_,"",@"SHT_CUDA_INFO"
	.sectionflags	@""
	.align	4


	//----- nvinfo : EIATTR_CUDA_API_VERSION
	.align		4
        /*0000*/ 	.byte	0x04, 0x37
        /*0002*/ 	.short	(.L_381 - .L_380)
.L_380:
        /*0004*/ 	.word	0x00000082


	//----- nvinfo : EIATTR_KPARAM_INFO
	.align		4
.L_381:
        /*0008*/ 	.byte	0x04, 0x17
        /*000a*/ 	.short	(.L_383 - .L_382)
.L_382:
        /*000c*/ 	.word	0x00000000
        /*0010*/ 	.short	0x0005
        /*0012*/ 	.short	0x0028
        /*0014*/ 	.byte	0x00, 0xf5, 0x21, 0x00


	//----- nvinfo : EIATTR_KPARAM_INFO
	.align		4
.L_383:
        /*0018*/ 	.byte	0x04, 0x17
        /*001a*/ 	.short	(.L_385 - .L_384)
.L_384:
        /*001c*/ 	.word	0x00000000
        /*0020*/ 	.short	0x0004
        /*0022*/ 	.short	0x0020
        /*0024*/ 	.byte	0x00, 0xf5, 0x21, 0x00


	//----- nvinfo : EIATTR_KPARAM_INFO
	.align		4
.L_385:
        /*0028*/ 	.byte	0x04, 0x17
        /*002a*/ 	.short	(.L_387 - .L_386)
.L_386:
        /*002c*/ 	.word	0x00000000
        /*0030*/ 	.short	0x0003
        /*0032*/ 	.short	0x0018
        /*0034*/ 	.byte	0x00, 0xf5, 0x21, 0x00


	//----- nvinfo : EIATTR_KPARAM_INFO
	.align		4
.L_387:
        /*0038*/ 	.byte	0x04, 0x17
        /*003a*/ 	.short	(.L_389 - .L_388)
.L_388:
        /*003c*/ 	.word	0x00000000
        /*0040*/ 	.short	0x0002
        /*0042*/ 	.short	0x0010
        /*0044*/ 	.byte	0x00, 0xf5, 0x21, 0x00


	//----- nvinfo : EIATTR_KPARAM_INFO
	.align		4
.L_389:
        /*0048*/ 	.byte	0x04, 0x17
        /*004a*/ 	.short	(.L_391 - .L_390)
.L_390:
        /*004c*/ 	.word	0x00000000
        /*0050*/ 	.short	0x0001
        /*0052*/ 	.short	0x0008
        /*0054*/ 	.byte	0x00, 0xf5, 0x21, 0x00


	//----- nvinfo : EIATTR_KPARAM_INFO
	.align		4
.L_391:
        /*0058*/ 	.byte	0x04, 0x17
        /*005a*/ 	.short	(.L_393 - .L_392)
.L_392:
        /*005c*/ 	.word	0x00000000
        /*0060*/ 	.short	0x0000
        /*0062*/ 	.short	0x0000
        /*0064*/ 	.byte	0x00, 0xf5, 0x21, 0x00


	//----- nvinfo : EIATTR_SPARSE_MMA_MASK
	.align		4
.L_393:
        /*0068*/ 	.byte	0x03, 0x50
        /*006a*/ 	.short	0x0000


	//----- nvinfo : EIATTR_MAXREG_COUNT
	.align		4
        /*006c*/ 	.byte	0x03, 0x1b
        /*006e*/ 	.short	0x00ff


	//----- nvinfo : EIATTR_NUM_BARRIERS
	.align		4
        /*0070*/ 	.byte	0x02, 0x4c
        /*0072*/ 	.byte	0x01
	.zero		1


	//----- nvinfo : EIATTR_EXTERNS
	.align		4
        /*0074*/ 	.byte	0x04, 0x0f
        /*0076*/ 	.short	(.L_395 - .L_394)


	//   ....[0]....
	.align		4
.L_394:
        /*0078*/ 	.word	index@(vprintf)


	//----- nvinfo : EIATTR_MERCURY_ISA_VERSION
	.align		4
.L_395:
        /*007c*/ 	.byte	0x03, 0x5f
        /*007e*/ 	.short	0x0101


	//----- nvinfo : EIATTR_INT_WARP_WIDE_INSTR_OFFSETS
	.align		4
        /*0080*/ 	.byte	0x04, 0x31
        /*0082*/ 	.short	(.L_397 - .L_396)


	//   ....[0]....
.L_396:
        /*0084*/ 	.word	0x00001820


	//   ....[1]....
        /*0088*/ 	.word	0x000018e0


	//----- nvinfo : EIATTR_VRC_CTA_INIT_COUNT
	.align		4
.L_397:
        /*008c*/ 	.byte	0x02, 0x4a
	.zero		1
	.zero		1


	//----- nvinfo : EIATTR_SYSCALL_OFFSETS
	.align		4
        /*0090*/ 	.byte	0x04, 0x46
        /*0092*/ 	.short	(.L_399 - .L_398)


	//   ....[0]....
.L_398:
        /*0094*/ 	.word	0x00001a90


	//   ....[1]....
        /*0098*/ 	.word	0x000033d0


	//----- nvinfo : EIATTR_EXIT_INSTR_OFFSETS
	.align		4
.L_399:
        /*009c*/ 	.byte	0x04, 0x1c
        /*009e*/ 	.short	(.L_401 - .L_400)


	//   ....[0]....
.L_400:
        /*00a0*/ 	.word	0x00004cb0


	//----- nvinfo : EIATTR_CRS_STACK_SIZE
	.align		4
.L_401:
        /*00a4*/ 	.byte	0x04, 0x1e
        /*00a6*/ 	.short	(.L_403 - .L_402)
.L_402:
        /*00a8*/ 	.word	0x00000000


	//----- nvinfo : EIATTR_CBANK_PARAM_SIZE
	.align		4
.L_403:
        /*00ac*/ 	.byte	0x03, 0x19
        /*00ae*/ 	.short	0x0030


	//----- nvinfo : EIATTR_PARAM_CBANK
	.align		4
        /*00b0*/ 	.byte	0x04, 0x0a
        /*00b2*/ 	.short	(.L_405 - .L_404)
	.align		4
.L_404:
        /*00b4*/ 	.word	index@(.nv.constant0._Z11findClosestPKcPiS1_P9HistogramP10IndexTableS1_)
        /*00b8*/ 	.short	0x0380
        /*00ba*/ 	.short	0x0030


	//----- nvinfo : EIATTR_SW_WAR
	.align		4
.L_405:
        /*00bc*/ 	.byte	0x04, 0x36
        /*00be*/ 	.short	(.L_407 - .L_406)
.L_406:
        /*00c0*/ 	.word	0x00000008
.L_407:


//--------------------- .nv.info._Z17computeIndexTablePKcPiS1_S1_S1_P10IndexTableS1_ --------------------------
	.section	.nv.info._Z17computeIndexTablePKcPiS1_S1_S1_P10IndexTableS1_,"",@"SHT_CUDA_INFO"
	.sectionflags	@""
	.align	4


	//----- nvinfo : EIATTR_CUDA_API_VERSION
	.align		4
        /*0000*/ 	.byte	0x04, 0x37
        /*0002*/ 	.short	(.L_409 - .L_408)
.L_408:
        /*0004*/ 	.word	0x00000082


	//----- nvinfo : EIATTR_KPARAM_INFO
	.align		4
.L_409:
        /*0008*/ 	.byte	0x04, 0x17
        /*000a*/ 	.short	(.L_411 - .L_410)
.L_410:
        /*000c*/ 	.word	0x00000000
        /*0010*/ 	.short	0x0006
        /*0012*/ 	.short	0x0030
        /*0014*/ 	.byte	0x00, 0xf5, 0x21, 0x00


	//----- nvinfo : EIATTR_KPARAM_INFO
	.align		4
.L_411:
        /*0018*/ 	.byte	0x04, 0x17
        /*001a*/ 	.short	(.L_413 - .L_412)
.L_412:
        /*001c*/ 	.word	0x00000000
        /*0020*/ 	.short	0x0005
        /*0022*/ 	.short	0x0028
        /*0024*/ 	.byte	0x00, 0xf5, 0x21, 0x00


	//----- nvinfo : EIATTR_KPARAM_INFO
	.align		4
.L_413:
        /*0028*/ 	.byte	0x04, 0x17
        /*002a*/ 	.short	(.L_415 - .L_414)
.L_414:
        /*002c*/ 	.word	0x00000000
        /*0030*/ 	.short	0x0004
        /*0032*/ 	.short	0x0020
        /*0034*/ 	.byte	0x00, 0xf5, 0x21, 0x00


	//----- nvinfo : EIATTR_KPARAM_INFO
	.align		4
.L_415:
        /*0038*/ 	.byte	0x04, 0x17
        /*003a*/ 	.short	(.L_417 - .L_416)
.L_416:
        /*003c*/ 	.word	0x00000000
        /*0040*/ 	.short	0x0003
        /*0042*/ 	.short	0x0018
        /*0044*/ 	.byte	0x00, 0xf5, 0x21, 0x00


	//----- nvinfo : EIATTR_KPARAM_INFO
	.align		4
.L_417:
        /*0048*/ 	.byte	0x04, 0x17
        /*004a*/ 	.short	(.L_419 - .L_418)
.L_418:
        /*004c*/ 	.word	0x00000000
        /*0050*/ 	.short	0x0002
        /*0052*/ 	.short	0x0010
        /*0054*/ 	.byte	0x00, 0xf5, 0x21, 0x00


	//----- nvinfo : EIATTR_KPARAM_INFO
	.align		4
.L_419:
        /*0058*/ 	.byte	0x04, 0x17
        /*005a*/ 	.short	(.L_421 - .L_420)
.L_420:
        /*005c*/ 	.word	0x00000000
        /*0060*/ 	.short	0x0001
        /*0062*/ 	.short	0x0008
        /*0064*/ 	.byte	0x00, 0xf5, 0x21, 0x00


	//----- nvinfo : EIATTR_KPARAM_INFO
	.align		4
.L_421:
        /*0068*/ 	.byte	0x04, 0x17
        /*006a*/ 	.short	(.L_423 - .L_422)
.L_422:
        /*006c*/ 	.word	0x00000000
        /*0070*/ 	.short	0x0000
        /*0072*/ 	.short	0x0000
        /*0074*/ 	.byte	0x00, 0xf5, 0x21, 0x00


	//----- nvinfo : EIATTR_SPARSE_MMA_MASK
	.align		4
.L_423:
        /*0078*/ 	.byte	0x03, 0x50
        /*007a*/ 	.short	0x0000


	//----- nvinfo : EIATTR_MAXREG_COUNT
	.align		4
        /*007c*/ 	.byte	0x03, 0x1b
        /*007e*/ 	.short	0x00ff


	//----- nvinfo : EIATTR_MERCURY_ISA_VERSION
	.align		4
        /*0080*/ 	.byte	0x03, 0x5f
        /*0082*/ 	.short	0x0101


	//----- nvinfo : EIATTR_VRC_CTA_INIT_COUNT
	.align		4
        /*0084*/ 	.byte	0x02, 0x4a
	.zero		1
	.zero		1


	//----- nvinfo : EIATTR_EXIT_INSTR_OFFSETS
	.align		4
        /*0088*/ 	.byte	0x04, 0x1c
        /*008a*/ 	.short	(.L_425 - .L_424)


	//   ....[0]....
.L_424:
        /*008c*/ 	.word	0x00000090


	//   ....[1]....
        /*0090*/ 	.word	0x00000580


	//----- nvinfo : EIATTR_CBANK_PARAM_SIZE
	.align		4
.L_425:
        /*0094*/ 	.byte	0x03, 0x19
        /*0096*/ 	.short	0x0038


	//----- nvinfo : EIATTR_PARAM_CBANK
	.align		4
        /*0098*/ 	.byte	0x04, 0x0a
        /*009a*/ 	.short	(.L_427 - .L_426)
	.align		4
.L_426:
        /*009c*/ 	.word	index@(.nv.constant0._Z17computeIndexTablePKcPiS1_S1_S1_P10IndexTableS1_)
        /*00a0*/ 	.short	0x0380
        /*00a2*/ 	.short	0x0038


	//----- nvinfo : EIATTR_SW_WAR
	.align		4
.L_427:
        /*00a4*/ 	.byte	0x04, 0x36
        /*00a6*/ 	.short	(.L_429 - .L_428)
.L_428:
        /*00a8*/ 	.word	0x00000008
.L_429:


//--------------------- .nv.info._Z17computeReadCountsPKcPiS1_ --------------------------
	.section	.nv.info._Z17computeReadCountsPKcPiS1_,"",@"SHT_CUDA_INFO"
	.sectionflags	@""
	.align	4


	//----- nvinfo : EIATTR_CUDA_API_VERSION
	.align		4
        /*0000*/ 	.byte	0x04, 0x37
        /*0002*/ 	.short	(.L_431 - .L_430)
.L_430:
        /*0004*/ 	.word	0x00000082


	//----- nvinfo : EIATTR_KPARAM_INFO
	.align		4
.L_431:
        /*0008*/ 	.byte	0x04, 0x17
        /*000a*/ 	.short	(.L_433 - .L_432)
.L_432:
        /*000c*/ 	.word	0x00000000
        /*0010*/ 	.short	0x0002
        /*0012*/ 	.short	0x0010
        /*0014*/ 	.byte	0x00, 0xf5, 0x21, 0x00


	//----- nvinfo : EIATTR_KPARAM_INFO
	.align		4
.L_433:
        /*0018*/ 	.byte	0x04, 0x17
        /*001a*/ 	.short	(.L_435 - .L_434)
.L_434:
        /*001c*/ 	.word	0x00000000
        /*0020*/ 	.short	0x0001
        /*0022*/ 	.short	0x0008
        /*0024*/ 	.byte	0x00, 0xf5, 0x21, 0x00


	//----- nvinfo : EIATTR_KPARAM_INFO
	.align		4
.L_435:
        /*0028*/ 	.byte	0x04, 0x17
        /*002a*/ 	.short	(.L_437 - .L_436)
.L_436:
        /*002c*/ 	.word	0x00000000
        /*0030*/ 	.short	0x0000
        /*0032*/ 	.short	0x0000
        /*0034*/ 	.byte	0x00, 0xf5, 0x21, 0x00


	//----- nvinfo : EIATTR_SPARSE_MMA_MASK
	.align		4
.L_437:
        /*0038*/ 	.byte	0x03, 0x50
        /*003a*/ 	.short	0x0000


	//----- nvinfo : EIATTR_MAXREG_COUNT
	.align		4
        /*003c*/ 	.byte	0x03, 0x1b
        /*003e*/ 	.short	0x00ff


	//----- nvinfo : EIATTR_MERCURY_ISA_VERSION
	.align		4
        /*0040*/ 	.byte	0x03, 0x5f
        /*0042*/ 	.short	0x0101


	//----- nvinfo : EIATTR_VRC_CTA_INIT_COUNT
	.align		4
        /*0044*/ 	.byte	0x02, 0x4a
	.zero		1
	.zero		1


	//----- nvinfo : EIATTR_EXIT_INSTR_OFFSETS
	.align		4
        /*0048*/ 	.byte	0x04, 0x1c
        /*004a*/ 	.short	(.L_439 - .L_438)


	//   ....[0]....
.L_438:
        /*004c*/ 	.word	0x00000090


	//   ....[1]....
        /*0050*/ 	.word	0x000004a0


	//----- nvinfo : EIATTR_CBANK_PARAM_SIZE
	.align		4
.L_439:
        /*0054*/ 	.byte	0x03, 0x19
        /*0056*/ 	.short	0x0018


	//----- nvinfo : EIATTR_PARAM_CBANK
	.align		4
        /*0058*/ 	.byte	0x04, 0x0a
        /*005a*/ 	.short	(.L_441 - .L_440)
	.align		4
.L_440:
        /*005c*/ 	.word	index@(.nv.constant0._Z17computeReadCountsPKcPiS1_)
        /*0060*/ 	.short	0x0380
        /*0062*/ 	.short	0x0018


	//----- nvinfo : EIATTR_SW_WAR
	.align		4
.L_441:
        /*0064*/ 	.byte	0x04, 0x36
        /*0066*/ 	.short	(.L_443 - .L_442)
.L_442:
        /*0068*/ 	.word	0x00000008
.L_443:


//--------------------- .nv.info._Z16computeHistogramPKcP9HistogramPi --------------------------
	.section	.nv.info._Z16computeHistogramPKcP9HistogramPi,"",@"SHT_CUDA_INFO"
	.sectionflags	@""
	.align	4


	//----- nvinfo : EIATTR_CUDA_API_VERSION
	.align		4
        /*0000*/ 	.byte	0x04, 0x37
        /*0002*/ 	.short	(.L_445 - .L_444)
.L_444:
        /*0004*/ 	.word	0x00000082


	//----- nvinfo : EIATTR_KPARAM_INFO
	.align		4
.L_445:
        /*0008*/ 	.byte	0x04, 0x17
        /*000a*/ 	.short	(.L_447 - .L_446)
.L_446:
        /*000c*/ 	.word	0x00000000
        /*0010*/ 	.short	0x0002
        /*0012*/ 	.short	0x0010
        /*0014*/ 	.byte	0x00, 0xf5, 0x21, 0x00


	//----- nvinfo : EIATTR_KPARAM_INFO
	.align		4
.L_447:
        /*0018*/ 	.byte	0x04, 0x17
        /*001a*/ 	.short	(.L_449 - .L_448)
.L_448:
        /*001c*/ 	.word	0x00000000
        /*0020*/ 	.short	0x0001
        /*0022*/ 	.short	0x0008
        /*0024*/ 	.byte	0x00, 0xf5, 0x21, 0x00


	//----- nvinfo : EIATTR_KPARAM_INFO
	.align		4
.L_449:
        /*0028*/ 	.byte	0x04, 0x17
        /*002a*/ 	.short	(.L_451 - .L_450)
.L_450:
        /*002c*/ 	.word	0x00000000
        /*0030*/ 	.short	0x0000
        /*0032*/ 	.short	0x0000
        /*0034*/ 	.byte	0x00, 0xf5, 0x21, 0x00


	//----- nvinfo : EIATTR_SPARSE_MMA_MASK
	.align		4
.L_451:
        /*0038*/ 	.byte	0x03, 0x50
        /*003a*/ 	.short	0x0000


	//----- nvinfo : EIATTR_MAXREG_COUNT
	.align		4
        /*003c*/ 	.byte	0x03, 0x1b
        /*003e*/ 	.short	0x00ff


	//----- nvinfo : EIATTR_MERCURY_ISA_VERSION
	.align		4
        /*0040*/ 	.byte	0x03, 0x5f
        /*0042*/ 	.short	0x0101


	//----- nvinfo : EIATTR_VRC_CTA_INIT_COUNT
	.align		4
        /*0044*/ 	.byte	0x02, 0x4a
	.zero		1
	.zero		1


	//----- nvinfo : EIATTR_EXIT_INSTR_OFFSETS
	.align		4
        /*0048*/ 	.byte	0x04, 0x1c
        /*004a*/ 	.short	(.L_453 - .L_452)


	//   ....[0]....
.L_452:
        /*004c*/ 	.word	0x00000090


	//   ....[1]....
        /*0050*/ 	.word	0x00000ad0


	//----- nvinfo : EIATTR_CBANK_PARAM_SIZE
	.align		4
.L_453:
        /*0054*/ 	.byte	0x03, 0x19
        /*0056*/ 	.short	0x0018


	//----- nvinfo : EIATTR_PARAM_CBANK
	.align		4
        /*0058*/ 	.byte	0x04, 0x0a
        /*005a*/ 	.short	(.L_455 - .L_454)
	.align		4
.L_454:
        /*005c*/ 	.word	index@(.nv.constant0._Z16computeHistogramPKcP9HistogramPi)
        /*0060*/ 	.short	0x0380
        /*0062*/ 	.short	0x0018


	//----- nvinfo : EIATTR_SW_WAR
	.align		4
.L_455:
        /*0064*/ 	.byte	0x04, 0x36
        /*0066*/ 	.short	(.L_457 - .L_456)
.L_456:
        /*0068*/ 	.word	0x00000008
.L_457:


//--------------------- .nv.callgraph             --------------------------
	.section	.nv.callgraph,"",@"SHT_CUDA_CALLGRAPH"
	.align	4
	.sectionentsize	8
	.align		4
        /*0000*/ 	.word	0x00000000
	.align		4
        /*0004*/ 	.word	0xffffffff
	.align		4
        /*0008*/ 	.word	index@(_Z11findClosestPKcPiS1_P9HistogramP10IndexTableS1_)
	.align		4
        /*000c*/ 	.word	index@(vprintf)
	.align		4
        /*0010*/ 	.word	0x00000000
	.align		4
        /*0014*/ 	.word	0xfffffffe
	.align		4
        /*0018*/ 	.word	0x00000000
	.align		4
        /*001c*/ 	.word	0xfffffffd
	.align		4
        /*0020*/ 	.word	0x00000000
	.align		4
        /*0024*/ 	.word	0xfffffffc


//--------------------- .nv.constant3             --------------------------
	.section	.nv.constant3,"a",@progbits
	.align	4
.nv.constant3:
	.type		RHO,@object
	.size		RHO,(.L_0 - RHO)
RHO:
        /*0000*/ 	.byte	0x00, 0x00, 0x00, 0x00, 0x00, 0x00, 0x00, 0x00, 0x01, 0x00, 0x00, 0x00, 0x00, 0x00, 0x00, 0x00
        /*0010*/ 	.byte	0x00, 0x00, 0x00, 0x00, 0x00, 0x00, 0x00, 0x00, 0x02, 0x00, 0x00, 0x00, 0x00, 0x00, 0x00, 0x00
        /*0020*/ 	.byte	0x00, 0x00, 0x00, 0x00, 0x00, 0x00, 0x00, 0x00, 0x00, 0x00, 0x00, 0x00, 0x00, 0x00, 0x00, 0x00
        /*0030*/ 	.byte	0x00, 0x00, 0x00, 0x00, 0x00, 0x00, 0x00, 0x00, 0x00, 0x00, 0x00, 0x00, 0x00, 0x00, 0x00, 0x00
        /*0040*/ 	.byte	0x00, 0x00, 0x00, 0x00, 0x00, 0x00, 0x00, 0x00, 0x00, 0x00, 0x00, 0x00, 0x03, 0x00, 0x00, 0x00
        /*0050*/ 	.byte	0x00, 0x00, 0x00, 0x00, 0x00, 0x00, 0x00, 0x00, 0x00, 0x00, 0x00, 0x00, 0x00, 0x00, 0x00, 0x00
        /*0060*/ 	.byte	0x00, 0x00, 0x00, 0x00, 0x00, 0x00, 0x00, 0x00
.L_0:


//--------------------- .nv.constant4             --------------------------
	.section	.nv.constant4,"a",@progbits
	.align	8
	.align		8
.nv.constant4:
        /*0000*/ 	.dword	_ZN34_INTERNAL_a340b67d_4_k_cu_7db401214cuda3std3__45__cpo5beginE
	.align		8
        /*0008*/ 	.dword	_ZN34_INTERNAL_a340b67d_4_k_cu_7db401214cuda3std3__45__cpo3endE
	.align		8
        /*0010*/ 	.dword	_ZN34_INTERNAL_a340b67d_4_k_cu_7db401214cuda3std3__45__cpo6cbeginE
	.align		8
        /*0018*/ 	.dword	_ZN34_INTERNAL_a340b67d_4_k_cu_7db401214cuda3std3__45__cpo4cendE
	.align		8
        /*0020*/ 	.dword	_ZN34_INTERNAL_a340b67d_4_k_cu_7db401214cuda3std3__45__cpo6rbeginE
	.align		8
        /*0028*/ 	.dword	_ZN34_INTERNAL_a340b67d_4_k_cu_7db401214cuda3std3__45__cpo4rendE
	.align		8
        /*0030*/ 	.dword	_ZN34_INTERNAL_a340b67d_4_k_cu_7db401214cuda3std3__45__cpo7crbeginE
	.align		8
        /*0038*/ 	.dword	_ZN34_INTERNAL_a340b67d_4_k_cu_7db401214cuda3std3__45__cpo5crendE
	.align		8
        /*0040*/ 	.dword	_ZN34_INTERNAL_a340b67d_4_k_cu_7db401214cuda3std3__436_GLOBAL__N__a340b67d_4_k_cu_7db401216ignoreE
	.align		8
        /*0048*/ 	.dword	_ZN34_INTERNAL_a340b67d_4_k_cu_7db401214cuda3std3__419piecewise_constructE
	.align		8
        /*0050*/ 	.dword	_ZN34_INTERNAL_a340b67d_4_k_cu_7db401214cuda3std3__48in_placeE
	.align		8
        /*0058*/ 	.dword	_ZN34_INTERNAL_a340b67d_4_k_cu_7db401214cuda3std3__420unreachable_sentinelE
	.align		8
        /*0060*/ 	.dword	_ZN34_INTERNAL_a340b67d_4_k_cu_7db401214cuda3std3__47nulloptE
	.align		8
        /*0068*/ 	.dword	_ZN34_INTERNAL_a340b67d_4_k_cu_7db401214cuda3std3__48unexpectE
	.align		8
        /*0070*/ 	.dword	_ZN34_INTERNAL_a340b67d_4_k_cu_7db401214cuda3std6ranges3__45__cpo4swapE
	.align		8
        /*0078*/ 	.dword	_ZN34_INTERNAL_a340b67d_4_k_cu_7db401214cuda3std6ranges3__45__cpo9iter_moveE
	.align		8
        /*0080*/ 	.dword	_ZN34_INTERNAL_a340b67d_4_k_cu_7db401214cuda3std6ranges3__45__cpo5beginE
	.align		8
        /*0088*/ 	.dword	_ZN34_INTERNAL_a340b67d_4_k_cu_7db401214cuda3std6ranges3__45__cpo3endE
	.align		8
        /*0090*/ 	.dword	_ZN34_INTERNAL_a340b67d_4_k_cu_7db401214cuda3std6ranges3__45__cpo6cbeginE
	.align		8
        /*0098*/ 	.dword	_ZN34_INTERNAL_a340b67d_4_k_cu_7db401214cuda3std6ranges3__45__cpo4cendE
	.align		8
        /*00a0*/ 	.dword	_ZN34_INTERNAL_a340b67d_4_k_cu_7db401214cuda3std6ranges3__45__cpo7advanceE
	.align		8
        /*00a8*/ 	.dword	_ZN34_INTERNAL_a340b67d_4_k_cu_7db401214cuda3std6ranges3__45__cpo9iter_swapE
	.align		8
        /*00b0*/ 	.dword	_ZN34_INTERNAL_a340b67d_4_k_cu_7db401214cuda3std6ranges3__45__cpo4nextE
	.align		8
        /*00b8*/ 	.dword	_ZN34_INTERNAL_a340b67d_4_k_cu_7db401214cuda3std6ranges3__45__cpo4prevE
	.align		8
        /*00c0*/ 	.dword	_ZN34_INTERNAL_a340b67d_4_k_cu_7db401214cuda3std6ranges3__45__cpo4dataE
	.align		8
        /*00c8*/ 	.dword	_ZN34_INTERNAL_a340b67d_4_k_cu_7db401214cuda3std6ranges3__45__cpo5cdataE
	.align		8
        /*00d0*/ 	.dword	_ZN34_INTERNAL_a340b67d_4_k_cu_7db401214cuda3std6ranges3__45__cpo4sizeE
	.align		8
        /*00d8*/ 	.dword	_ZN34_INTERNAL_a340b67d_4_k_cu_7db401214cuda3std6ranges3__45__cpo5ssizeE
	.align		8
        /*00e0*/ 	.dword	_ZN34_INTERNAL_a340b67d_4_k_cu_7db401214cuda3std6ranges3__45__cpo8distanceE
	.align		8
        /*00e8*/ 	.dword	_ZN34_INTERNAL_a340b67d_4_k_cu_7db401216thrust24THRUST_300001_SM_1000_NS8cuda_cub3parE
	.align		8
        /*00f0*/ 	.dword	_ZN34_INTERNAL_a340b67d_4_k_cu_7db401216thrust24THRUST_300001_SM_1000_NS8cuda_cub10par_nosyncE
	.align		8
        /*00f8*/ 	.dword	_ZN34_INTERNAL_a340b67d_4_k_cu_7db401216thrust24THRUST_300001_SM_1000_NS6system6detail10sequential3seqE
	.align		8
        /*0100*/ 	.dword	_ZN34_INTERNAL_a340b67d_4_k_cu_7db401216thrust24THRUST_300001_SM_1000_NS6system3cpp3parE
	.align		8
        /*0108*/ 	.dword	_ZN34_INTERNAL_a340b67d_4_k_cu_7db401216thrust24THRUST_300001_SM_1000_NS12placeholders2_1E
	.align		8
        /*0110*/ 	.dword	_ZN34_INTERNAL_a340b67d_4_k_cu_7db401216thrust24THRUST_300001_SM_1000_NS12placeholders2_2E
	.align		8
        /*0118*/ 	.dword	_ZN34_INTERNAL_a340b67d_4_k_cu_7db401216thrust24THRUST_300001_SM_1000_NS12placeholders2_3E
	.align		8
        /*0120*/ 	.dword	_ZN34_INTERNAL_a340b67d_4_k_cu_7db401216thrust24THRUST_300001_SM_1000_NS12placeholders2_4E
	.align		8
        /*0128*/ 	.dword	_ZN34_INTERNAL_a340b67d_4_k_cu_7db401216thrust24THRUST_300001_SM_1000_NS12placeholders2_5E
	.align		8
        /*0130*/ 	.dword	_ZN34_INTERNAL_a340b67d_4_k_cu_7db401216thrust24THRUST_300001_SM_1000_NS12placeholders2_6E
	.align		8
        /*0138*/ 	.dword	_ZN34_INTERNAL_a340b67d_4_k_cu_7db401216thrust24THRUST_300001_SM_1000_NS12placeholders2_7E
	.align		8
        /*0140*/ 	.dword	_ZN34_INTERNAL_a340b67d_4_k_cu_7db401216thrust24THRUST_300001_SM_1000_NS12placeholders2_8E
	.align		8
        /*0148*/ 	.dword	_ZN34_INTERNAL_a340b67d_4_k_cu_7db401216thrust24THRUST_300001_SM_1000_NS12placeholders2_9E
	.align		8
        /*0150*/ 	.dword	_ZN34_INTERNAL_a340b67d_4_k_cu_7db401216thrust24THRUST_300001_SM_1000_NS12placeholders3_10E
	.align		8
        /*0158*/ 	.dword	_ZN34_INTERNAL_a340b67d_4_k_cu_7db401216thrust24THRUST_300001_SM_1000_NS3seqE
	.align		8
        /*0160*/ 	.dword	_ZN34_INTERNAL_a340b67d_4_k_cu_7db401216thrust24THRUST_300001_SM_1000_NS6deviceE
	.align		8
        /*0168*/ 	.dword	$str
	.align		8
        /*0170*/ 	.dword	$str$1
	.align		8
        /*0178*/ 	.dword	vprintf


//--------------------- .text._ZN3cub18CUB_300001_SM_10006detail6reduce28DeviceReduceSingleTileKernelINS2_10policy_hubIiyN4cuda3std3__44plusIiEEE10Policy1000EPiSC_iS9_iiNS7_10__identityEEEvT0_T1_T2_T3_T4_T6_ --------------------------
	.section	.text._ZN3cub18CUB_300001_SM_10006detail6reduce28DeviceReduceSingleTileKernelINS2_10policy_hubIiyN4cuda3std3__44plusIiEEE10Policy1000EPiSC_iS9_iiNS7_10__identityEEEvT0_T1_T2_T3_T4_T6_,"ax",@progbits
	.align	128
        .global         _ZN3cub18CUB_300001_SM_10006detail6reduce28DeviceReduceSingleTileKernelINS2_10policy_hubIiyN4cuda3std3__44plusIiEEE10Policy1000EPiSC_iS9_iiNS7_10__identityEEEvT0_T1_T2_T3_T4_T6_
        .type           _ZN3cub18CUB_300001_SM_10006detail6reduce28DeviceReduceSingleTileKernelINS2_10policy_hubIiyN4cuda3std3__44plusIiEEE10Policy1000EPiSC_iS9_iiNS7_10__identityEEEvT0_T1_T2_T3_T4_T6_,@function
        .size           _ZN3cub18CUB_300001_SM_10006detail6reduce28DeviceReduceSingleTileKernelINS2_10policy_hubIiyN4cuda3std3__44plusIiEEE10Policy1000EPiSC_iS9_iiNS7_10__identityEEEvT0_T1_T2_T3_T4_T6_,(.L_x_454 - _ZN3cub18CUB_300001_SM_10006detail6reduce28DeviceReduceSingleTileKernelINS2_10policy_hubIiyN4cuda3std3__44plusIiEEE10Policy1000EPiSC_iS9_iiNS7_10__identityEEEvT0_T1_T2_T3_T4_T6_)
        .other          _ZN3cub18CUB_300001_SM_10006detail6reduce28DeviceReduceSingleTileKernelINS2_10policy_hubIiyN4cuda3std3__44plusIiEEE10Policy1000EPiSC_iS9_iiNS7_10__identityEEEvT0_T1_T2_T3_T4_T6_,@"STO_CUDA_ENTRY STV_DEFAULT"
_ZN3cub18CUB_300001_SM_10006detail6reduce28DeviceReduceSingleTileKernelINS2_10policy_hubIiyN4cuda3std3__44plusIiEEE10Policy1000EPiSC_iS9_iiNS7_10__identityEEEvT0_T1_T2_T3_T4_T6_:
.text._ZN3cub18CUB_300001_SM_10006detail6reduce28DeviceReduceSingleTileKernelINS2_10policy_hubIiyN4cuda3std3__44plusIiEEE10Policy1000EPiSC_iS9_iiNS7_10__identityEEEvT0_T1_T2_T3_T4_T6_:
[----:B------:R-:W-:Y:S01]  /*0000*/  LDC R1, c[0x0][0x37c] ;  /* 0x0000df00ff017b82 */ /* 0x000fe20000000800 */
[----:B------:R-:W0:Y:S01]  /*0010*/  LDCU UR4, c[0x0][0x390] ;  /* 0x00007200ff0477ac */ /* 0x000e220008000800 */
[----:B------:R-:W1:Y:S01]  /*0020*/  LDCU.64 UR6, c[0x0][0x358] ;  /* 0x00006b00ff0677ac */ /* 0x000e620008000a00 */
[----:B0-----:R-:W-:-:S05]  /*0030*/  IMAD.U32 R20, RZ, RZ, UR4 ;  /* 0x00000004ff147e24 */ /* 0x001fca000f8e00ff */
[----:B------:R-:W-:-:S13]  /*0040*/  ISETP.NE.AND P0, PT, R20, RZ, PT ;  /* 0x000000ff1400720c */ /* 0x000fda0003f05270 */
[----:B-1----:R-:W-:Y:S05]  /*0050*/  @P0 BRA `(.L_x_0) ;  /* 0x00000000001c0947 */ /* 0x002fea0003800000 */
[----:B------:R-:W0:Y:S02]  /*0060*/  S2R R0, SR_TID.X ;  /* 0x0000000000007919 */ /* 0x000e240000002100 */
[----:B0-----:R-:W-:-:S13]  /*0070*/  ISETP.NE.AND P0, PT, R0, RZ, PT ;  /* 0x000000ff0000720c */ /* 0x001fda0003f05270 */
[----:B------:R-:W-:Y:S05]  /*0080*/  @P0 EXIT ;  /* 0x000000000000094d */ /* 0x000fea0003800000 */
[----:B------:R-:W0:Y:S08]  /*0090*/  LDC R5, c[0x0][0x398] ;  /* 0x0000e600ff057b82 */ /* 0x000e300000000800 */
[----:B------:R-:W0:Y:S02]  /*00a0*/  LDC.64 R2, c[0x0][0x388] ;  /* 0x0000e200ff027b82 */ /* 0x000e240000000a00 */
[----:B0-----:R-:W-:Y:S01]  /*00b0*/  STG.E desc[UR6][R2.64], R5 ;  /* 0x0000000502007986 */ /* 0x001fe2000c101906 */
[----:B------:R-:W-:Y:S05]  /*00c0*/  EXIT ;  /* 0x000000000000794d */ /* 0x000fea0003800000 */
.L_x_0:
[----:B------:R-:W0:Y:S01]  /*00d0*/  LDCU UR4, c[0x0][0x380] ;  /* 0x00007000ff0477ac */ /* 0x000e220008000800 */
[----:B------:R-:W-:Y:S01]  /*00e0*/  BSSY.RECONVERGENT B0, `(.L_x_1) ;  /* 0x0000385000007945 */ /* 0x000fe20003800200 */
[----:B0-----:R-:W-:-:S09]  /*00f0*/  ULOP3.LUT UP0, URZ, UR4, 0xf, URZ, 0xc0, !UPT ;  /* 0x0000000f04ff7892 */ /* 0x001fd2000f80c0ff */
[----:B------:R-:W-:Y:S05]  /*0100*/  BRA.U UP0, `(.L_x_2) ;  /* 0x0000001900d87547 */ /* 0x000fea000b800000 */
[----:B------:R-:W-:-:S13]  /*0110*/  ISETP.GT.AND P0, PT, R20, 0xfff, PT ;  /* 0x00000fff1400780c */ /* 0x000fda0003f04270 */
[----:B------:R-:W-:Y:S05]  /*0120*/  @P0 BRA `(.L_x_3) ;  /* 0x0000000c008c0947 */ /* 0x000fea0003800000 */
[----:B------:R-:W0:Y:S01]  /*0130*/  S2R R9, SR_TID.X ;  /* 0x0000000000097919 */ /* 0x000e220000002100 */
[----:B------:R-:W-:Y:S01]  /*0140*/  BSSY.RECONVERGENT B1, `(.L_x_4) ;  /* 0x0000009000017945 */ /* 0x000fe20003800200 */
[----:B------:R-:W-:Y:S01]  /*0150*/  IMAD.MOV.U32 R0, RZ, RZ, RZ ;  /* 0x000000ffff007224 */ /* 0x000fe200078e00ff */
[----:B0-----:R-:W-:Y:S01]  /*0160*/  ISETP.GE.AND P0, PT, R9, R20, PT ;  /* 0x000000140900720c */ /* 0x001fe20003f06270 */
[----:B------:R-:W-:-:S12]  /*0170*/  IMAD.MOV.U32 R11, RZ, RZ, R9 ;  /* 0x000000ffff0b7224 */ /* 0x000fd800078e0009 */
[----:B------:R-:W-:Y:S05]  /*0180*/  @P0 BRA `(.L_x_5) ;  /* 0x0000000000100947 */ /* 0x000fea0003800000 */
[----:B------:R-:W0:Y:S02]  /*0190*/  LDC.64 R2, c[0x0][0x380] ;  /* 0x0000e000ff027b82 */ /* 0x000e240000000a00 */
[----:B0-----:R-:W-:-:S05]  /*01a0*/  IMAD.WIDE.U32 R2, R9, 0x4, R2 ;  /* 0x0000000409027825 */ /* 0x001fca00078e0002 */
[----:B------:R0:W5:Y:S01]  /*01b0*/  LDG.E.CONSTANT R0, desc[UR6][R2.64] ;  /* 0x0000000602007981 */ /* 0x000162000c1e9900 */
[----:B------:R-:W-:-:S07]  /*01c0*/  VIADD R11, R9, 0x100 ;  /* 0x00000100090b7836 */ /* 0x000fce0000000000 */
.L_x_5:
[----:B------:R-:W-:Y:S05]  /*01d0*/  BSYNC.RECONVERGENT B1 ;  /* 0x0000000000017941 */ /* 0x000fea0003800200 */
.L_x_4:
[----:B------:R-:W-:Y:S01]  /*01e0*/  ISETP.GE.AND P0, PT, R11, R20, PT ;  /* 0x000000140b00720c */ /* 0x000fe20003f06270 */
[----:B------:R-:W-:-:S12]  /*01f0*/  BSSY.RECONVERGENT B1, `(.L_x_6) ;  /* 0x0000066000017945 */ /* 0x000fd80003800200 */
[----:B------:R-:W-:Y:S05]  /*0200*/  @P0 BRA `(.L_x_7) ;  /* 0x0000000400900947 */ /* 0x000fea0003800000 */
[----:B0-----:R-:W-:Y:S01]  /*0210*/  LOP3.LUT R3, RZ, R11, RZ, 0x33, !PT ;  /* 0x0000000bff037212 */ /* 0x001fe200078e33ff */
[----:B------:R-:W-:Y:S04]  /*0220*/  BSSY.RECONVERGENT B2, `(.L_x_8) ;  /* 0x0000015000027945 */ /* 0x000fe80003800200 */
[----:B------:R-:W-:-:S05]  /*0230*/  IMAD.IADD R4, R3, 0x1, R20 ;  /* 0x0000000103047824 */ /* 0x000fca00078e0214 */
[C---:B------:R-:W-:Y:S02]  /*0240*/  LOP3.LUT R2, R4.reuse, 0x300, RZ, 0xc0, !PT ;  /* 0x0000030004027812 */ /* 0x040fe400078ec0ff */
[----:B------:R-:W-:Y:S02]  /*0250*/  ISETP.GE.U32.AND P1, PT, R4, 0x300, PT ;  /* 0x000003000400780c */ /* 0x000fe40003f26070 */
[----:B------:R-:W-:-:S13]  /*0260*/  ISETP.NE.AND P0, PT, R2, 0x300, PT ;  /* 0x000003000200780c */ /* 0x000fda0003f05270 */
[----:B------:R-:W-:Y:S05]  /*0270*/  @!P0 BRA `(.L_x_9) ;  /* 0x00000000003c8947 */ /* 0x000fea0003800000 */
[----:B------:R-:W0:Y:S01]  /*0280*/  LDC.64 R2, c[0x0][0x380] ;  /* 0x0000e000ff027b82 */ /* 0x000e220000000a00 */
[----:B------:R-:W-:-:S04]  /*0290*/  LEA.HI R4, R4, 0x1, RZ, 0x18 ;  /* 0x0000000104047811 */ /* 0x000fc800078fc0ff */
[----:B------:R-:W-:-:S05]  /*02a0*/  LOP3.LUT R4, R4, 0x3, RZ, 0xc0, !PT ;  /* 0x0000000304047812 */ /* 0x000fca00078ec0ff */
[----:B------:R-:W-:Y:S02]  /*02b0*/  IMAD.MOV R4, RZ, RZ, -R4 ;  /* 0x000000ffff047224 */ /* 0x000fe400078e0a04 */
[----:B0-----:R-:W-:-:S04]  /*02c0*/  IMAD.WIDE.U32 R2, R11, 0x4, R2 ;  /* 0x000000040b027825 */ /* 0x001fc800078e0002 */
[----:B------:R-:W-:-:S07]  /*02d0*/  IMAD.MOV.U32 R5, RZ, RZ, R3 ;  /* 0x000000ffff057224 */ /* 0x000fce00078e0003 */
.L_x_10:
[----:B------:R-:W-:-:S06]  /*02e0*/  IMAD.MOV.U32 R3, RZ, RZ, R5 ;  /* 0x000000ffff037224 */ /* 0x000fcc00078e0005 */
[----:B------:R0:W2:Y:S01]  /*02f0*/  LDG.E.CONSTANT R3, desc[UR6][R2.64] ;  /* 0x0000000602037981 */ /* 0x0000a2000c1e9900 */
[----:B------:R-:W-:Y:S02]  /*0300*/  VIADD R4, R4, 0x1 ;  /* 0x0000000104047836 */ /* 0x000fe40000000000 */
[----:B------:R-:W-:-:S03]  /*0310*/  VIADD R11, R11, 0x100 ;  /* 0x000001000b0b7836 */ /* 0x000fc60000000000 */
[----:B------:R-:W-:Y:S02]  /*0320*/  ISETP.NE.AND P0, PT, R4, RZ, PT ;  /* 0x000000ff0400720c */ /* 0x000fe40003f05270 */
[----:B0-----:R-:W-:-:S05]  /*0330*/  IADD3 R2, P2, PT, R2, 0x400, RZ ;  /* 0x0000040002027810 */ /* 0x001fca0007f5e0ff */
[----:B------:R-:W-:Y:S02]  /*0340*/  IMAD.X R5, RZ, RZ, R5, P2 ;  /* 0x000000ffff057224 */ /* 0x000fe400010e0605 */
[----:B--2--5:R-:W-:-:S04]  /*0350*/  IMAD.IADD R0, R3, 0x1, R0 ;  /* 0x0000000103007824 */ /* 0x024fc800078e0200 */
[----:B------:R-:W-:Y:S05]  /*0360*/  @P0 BRA `(.L_x_10) ;  /* 0xfffffffc00dc0947 */ /* 0x000fea000383ffff */
.L_x_9:
[----:B------:R-:W-:Y:S05]  /*0370*/  BSYNC.RECONVERGENT B2 ;  /* 0x0000000000027941 */ /* 0x000fea0003800200 */
.L_x_8:
[----:B------:R-:W-:Y:S05]  /*0380*/  @!P1 BRA `(.L_x_7) ;  /* 0x0000000400309947 */ /* 0x000fea0003800000 */
[----:B------:R-:W-:Y:S01]  /*0390*/  IMAD.IADD R2, R20, 0x1, -R11 ;  /* 0x0000000114027824 */ /* 0x000fe200078e0a0b */
[----:B------:R-:W-:Y:S01]  /*03a0*/  BSSY.RECONVERGENT B2, `(.L_x_11) ;  /* 0x0000029000027945 */ /* 0x000fe20003800200 */
[----:B------:R-:W-:-:S03]  /*03b0*/  PLOP3.LUT P0, PT, PT, PT, PT, 0x80, 0x8 ;  /* 0x000000000008781c */ /* 0x000fc60003f0f070 */
[----:B------:R-:W-:-:S13]  /*03c0*/  ISETP.GT.AND P1, PT, R2, 0xc00, PT ;  /* 0x00000c000200780c */ /* 0x000fda0003f24270 */
[----:B------:R-:W-:Y:S05]  /*03d0*/  @!P1 BRA `(.L_x_12) ;  /* 0x0000000000949947 */ /* 0x000fea0003800000 */
[----:B------:R-:W-:Y:S01]  /*03e0*/  PLOP3.LUT P0, PT, PT, PT, PT, 0x8, 0x80 ;  /* 0x000000000080781c */ /* 0x000fe20003f0e170 */
[----:B------:R-:W-:-:S12]  /*03f0*/  VIADD R8, R20, 0xfffff400 ;  /* 0xfffff40014087836 */ /* 0x000fd80000000000 */
.L_x_13:
[----:B------:R-:W0:Y:S01]  /*0400*/  LDC.64 R4, c[0x0][0x380] ;  /* 0x0000e000ff047b82 */ /* 0x000e220000000a00 */
[C---:B------:R-:W-:Y:S02]  /*0410*/  VIADD R7, R11.reuse, 0x400 ;  /* 0x000004000b077836 */ /* 0x040fe40000000000 */
[C---:B------:R-:W-:Y:S02]  /*0420*/  VIADD R3, R11.reuse, 0x800 ;  /* 0x000008000b037836 */ /* 0x040fe40000000000 */
[----:B0-----:R-:W-:-:S05]  /*0430*/  IMAD.WIDE R22, R11, 0x4, R4 ;  /* 0x000000040b167825 */ /* 0x001fca00078e0204 */
[----:B------:R-:W2:Y:S01]  /*0440*/  LDG.E.CONSTANT R13, desc[UR6][R22.64] ;  /* 0x00000006160d7981 */ /* 0x000ea2000c1e9900 */
[----:B------:R-:W-:-:S03]  /*0450*/  IMAD.WIDE R6, R7, 0x4, R4 ;  /* 0x0000000407067825 */ /* 0x000fc600078e0204 */
[----:B------:R-:W2:Y:S04]  /*0460*/  LDG.E.CONSTANT R10, desc[UR6][R22.64+0x400] ;  /* 0x00040006160a7981 */ /* 0x000ea8000c1e9900 */
[----:B------:R-:W3:Y:S04]  /*0470*/  LDG.E.CONSTANT R12, desc[UR6][R22.64+0x800] ;  /* 0x00080006160c7981 */ /* 0x000ee8000c1e9900 */
[----:B------:R-:W3:Y:S01]  /*0480*/  LDG.E.CONSTANT R19, desc[UR6][R22.64+0xc00] ;  /* 0x000c000616137981 */ /* 0x000ee2000c1e9900 */
[----:B------:R-:W-:-:S03]  /*0490*/  IMAD.WIDE R2, R3, 0x4, R4 ;  /* 0x0000000403027825 */ /* 0x000fc600078e0204 */
[----:B------:R-:W4:Y:S04]  /*04a0*/  LDG.E.CONSTANT R16, desc[UR6][R6.64] ;  /* 0x0000000606107981 */ /* 0x000f28000c1e9900 */
[----:B------:R-:W4:Y:S01]  /*04b0*/  LDG.E.CONSTANT R15, desc[UR6][R6.64+0x400] ;  /* 0x00040006060f7981 */ /* 0x000f22000c1e9900 */
[----:B------:R-:W-:-:S03]  /*04c0*/  VIADD R25, R11, 0xc00 ;  /* 0x00000c000b197836 */ /* 0x000fc60000000000 */
[----:B------:R-:W4:Y:S04]  /*04d0*/  LDG.E.CONSTANT R14, desc[UR6][R6.64+0x800] ;  /* 0x00080006060e7981 */ /* 0x000f28000c1e9900 */
[----:B------:R-:W4:Y:S01]  /*04e0*/  LDG.E.CONSTANT R21, desc[UR6][R6.64+0xc00] ;  /* 0x000c000606157981 */ /* 0x000f22000c1e9900 */
[----:B------:R-:W-:-:S03]  /*04f0*/  IMAD.WIDE R4, R25, 0x4, R4 ;  /* 0x0000000419047825 */ /* 0x000fc600078e0204 */
[----:B------:R-:W4:Y:S04]  /*0500*/  LDG.E.CONSTANT R18, desc[UR6][R2.64] ;  /* 0x0000000602127981 */ /* 0x000f28000c1e9900 */
[----:B------:R-:W4:Y:S04]  /*0510*/  LDG.E.CONSTANT R17, desc[UR6][R2.64+0x400] ;  /* 0x0004000602117981 */ /* 0x000f28000c1e9900 */
[----:B------:R-:W4:Y:S04]  /*0520*/  LDG.E.CONSTANT R23, desc[UR6][R2.64+0x800] ;  /* 0x0008000602177981 */ /* 0x000f28000c1e9900 */
[----:B------:R-:W4:Y:S04]  /*0530*/  LDG.E.CONSTANT R24, desc[UR6][R2.64+0xc00] ;  /* 0x000c000602187981 */ /* 0x000f28000c1e9900 */
[----:B------:R-:W4:Y:S04]  /*0540*/  LDG.E.CONSTANT R25, desc[UR6][R4.64] ;  /* 0x0000000604197981 */ /* 0x000f28000c1e9900 */
[----:B------:R-:W4:Y:S04]  /*0550*/  LDG.E.CONSTANT R26, desc[UR6][R4.64+0x400] ;  /* 0x00040006041a7981 */ /* 0x000f28000c1e9900 */
[----:B------:R-:W4:Y:S04]  /*0560*/  LDG.E.CONSTANT R22, desc[UR6][R4.64+0x800] ;  /* 0x0008000604167981 */ /* 0x000f28000c1e9900 */
[----:B------:R-:W4:Y:S01]  /*0570*/  LDG.E.CONSTANT R27, desc[UR6][R4.64+0xc00] ;  /* 0x000c0006041b7981 */ /* 0x000f22000c1e9900 */
[----:B------:R-:W-:-:S05]  /*0580*/  VIADD R11, R11, 0x1000 ;  /* 0x000010000b0b7836 */ /* 0x000fca0000000000 */
[----:B------:R-:W-:Y:S02]  /*0590*/  ISETP.GE.AND P1, PT, R11, R8, PT ;  /* 0x000000080b00720c */ /* 0x000fe40003f26270 */
[----:B--2--5:R-:W-:-:S04]  /*05a0*/  IADD3 R10, PT, PT, R10, R13, R0 ;  /* 0x0000000d0a0a7210 */ /* 0x024fc80007ffe000 */
[----:B---3--:R-:W-:-:S04]  /*05b0*/  IADD3 R10, PT, PT, R19, R12, R10 ;  /* 0x0000000c130a7210 */ /* 0x008fc80007ffe00a */
[----:B----4-:R-:W-:-:S04]  /*05c0*/  IADD3 R10, PT, PT, R15, R16, R10 ;  /* 0x000000100f0a7210 */ /* 0x010fc80007ffe00a */
[----:B------:R-:W-:-:S04]  /*05d0*/  IADD3 R10, PT, PT, R21, R14, R10 ;  /* 0x0000000e150a7210 */ /* 0x000fc80007ffe00a */
[----:B------:R-:W-:-:S04]  /*05e0*/  IADD3 R10, PT, PT, R17, R18, R10 ;  /* 0x00000012110a7210 */ /* 0x000fc80007ffe00a */
[----:B------:R-:W-:-:S04]  /*05f0*/  IADD3 R10, PT, PT, R24, R23, R10 ;  /* 0x00000017180a7210 */ /* 0x000fc80007ffe00a */
[----:B------:R-:W-:-:S04]  /*0600*/  IADD3 R25, PT, PT, R26, R25, R10 ;  /* 0x000000191a197210 */ /* 0x000fc80007ffe00a */
[----:B------:R-:W-:Y:S01]  /*0610*/  IADD3 R0, PT, PT, R27, R22, R25 ;  /* 0x000000161b007210 */ /* 0x000fe20007ffe019 */
[----:B------:R-:W-:Y:S06]  /*0620*/  @!P1 BRA `(.L_x_13) ;  /* 0xfffffffc00749947 */ /* 0x000fec000383ffff */
.L_x_12:
[----:B------:R-:W-:Y:S05]  /*0630*/  BSYNC.RECONVERGENT B2 ;  /* 0x0000000000027941 */ /* 0x000fea0003800200 */
.L_x_11:
[----:B------:R-:W-:Y:S01]  /*0640*/  IMAD.IADD R2, R20, 0x1, -R11 ;  /* 0x0000000114027824 */ /* 0x000fe200078e0a0b */
[----:B------:R-:W-:Y:S04]  /*0650*/  BSSY.RECONVERGENT B2, `(.L_x_14) ;  /* 0x0000015000027945 */ /* 0x000fe80003800200 */
[----:B------:R-:W-:-:S13]  /*0660*/  ISETP.GT.AND P1, PT, R2, 0x400, PT ;  /* 0x000004000200780c */ /* 0x000fda0003f24270 */
[----:B------:R-:W-:Y:S05]  /*0670*/  @!P1 BRA `(.L_x_15) ;  /* 0x0000000000489947 */ /* 0x000fea0003800000 */
[----:B------:R-:W0:Y:S01]  /*0680*/  LDC.64 R4, c[0x0][0x380] ;  /* 0x0000e000ff047b82 */ /* 0x000e220000000a00 */
[C---:B------:R-:W-:Y:S02]  /*0690*/  VIADD R13, R11.reuse, 0x400 ;  /* 0x000004000b0d7836 */ /* 0x040fe40000000000 */
[----:B0-----:R-:W-:-:S05]  /*06a0*/  IMAD.WIDE R2, R11, 0x4, R4 ;  /* 0x000000040b027825 */ /* 0x001fca00078e0204 */
[----:B------:R-:W2:Y:S01]  /*06b0*/  LDG.E.CONSTANT R7, desc[UR6][R2.64] ;  /* 0x0000000602077981 */ /* 0x000ea2000c1e9900 */
[----:B------:R-:W-:-:S03]  /*06c0*/  IMAD.WIDE R4, R13, 0x4, R4 ;  /* 0x000000040d047825 */ /* 0x000fc600078e0204 */
[----:B------:R-:W2:Y:S04]  /*06d0*/  LDG.E.CONSTANT R6, desc[UR6][R2.64+0x400] ;  /* 0x0004000602067981 */ /* 0x000ea8000c1e9900 */
[----:B------:R-:W3:Y:S04]  /*06e0*/  LDG.E.CONSTANT R13, desc[UR6][R2.64+0x800] ;  /* 0x00080006020d7981 */ /* 0x000ee8000c1e9900 */
[----:B------:R-:W3:Y:S04]  /*06f0*/  LDG.E.CONSTANT R8, desc[UR6][R2.64+0xc00] ;  /* 0x000c000602087981 */ /* 0x000ee8000c1e9900 */
[----:B------:R-:W4:Y:S04]  /*0700*/  LDG.E.CONSTANT R15, desc[UR6][R4.64] ;  /* 0x00000006040f7981 */ /* 0x000f28000c1e9900 */
[----:B------:R-:W4:Y:S04]  /*0710*/  LDG.E.CONSTANT R10, desc[UR6][R4.64+0x400] ;  /* 0x00040006040a7981 */ /* 0x000f28000c1e9900 */
[----:B------:R-:W4:Y:S04]  /*0720*/  LDG.E.CONSTANT R17, desc[UR6][R4.64+0x800] ;  /* 0x0008000604117981 */ /* 0x000f28000c1e9900 */
[----:B------:R-:W4:Y:S01]  /*0730*/  LDG.E.CONSTANT R12, desc[UR6][R4.64+0xc00] ;  /* 0x000c0006040c7981 */ /* 0x000f22000c1e9900 */
[----:B------:R-:W-:Y:S01]  /*0740*/  PLOP3.LUT P0, PT, PT, PT, PT, 0x8, 0x80 ;  /* 0x000000000080781c */ /* 0x000fe20003f0e170 */
[----:B------:R-:W-:Y:S01]  /*0750*/  VIADD R11, R11, 0x800 ;  /* 0x000008000b0b7836 */ /* 0x000fe20000000000 */
[----:B--2--5:R-:W-:-:S04]  /*0760*/  IADD3 R6, PT, PT, R6, R7, R0 ;  /* 0x0000000706067210 */ /* 0x024fc80007ffe000 */
[----:B---3--:R-:W-:-:S04]  /*0770*/  IADD3 R6, PT, PT, R8, R13, R6 ;  /* 0x0000000d08067210 */ /* 0x008fc80007ffe006 */
[----:B----4-:R-:W-:-:S04]  /*0780*/  IADD3 R6, PT, PT, R10, R15, R6 ;  /* 0x0000000f0a067210 */ /* 0x010fc80007ffe006 */
[----:B------:R-:W-:-:S07]  /*0790*/  IADD3 R0, PT, PT, R12, R17, R6 ;  /* 0x000000110c007210 */ /* 0x000fce0007ffe006 */
.L_x_15:
[----:B------:R-:W-:Y:S05]  /*07a0*/  BSYNC.RECONVERGENT B2 ;  /* 0x0000000000027941 */ /* 0x000fea0003800200 */
.L_x_14:
[----:B------:R-:W-:-:S13]  /*07b0*/  ISETP.LT.OR P0, PT, R11, R20, P0 ;  /* 0x000000140b00720c */ /* 0x000fda0000701670 */
[----:B------:R-:W-:Y:S05]  /*07c0*/  @!P0 BRA `(.L_x_7) ;  /* 0x0000000000208947 */ /* 0x000fea0003800000 */
[----:B------:R-:W0:Y:S02]  /*07d0*/  LDC.64 R2, c[0x0][0x380] ;  /* 0x0000e000ff027b82 */ /* 0x000e240000000a00 */
[----:B0-----:R-:W-:-:S05]  /*07e0*/  IMAD.WIDE R2, R11, 0x4, R2 ;  /* 0x000000040b027825 */ /* 0x001fca00078e0202 */
[----:B------:R-:W2:Y:S04]  /*07f0*/  LDG.E.CONSTANT R5, desc[UR6][R2.64] ;  /* 0x0000000602057981 */ /* 0x000ea8000c1e9900 */
[----:B------:R-:W2:Y:S04]  /*0800*/  LDG.E.CONSTANT R4, desc[UR6][R2.64+0x400] ;  /* 0x0004000602047981 */ /* 0x000ea8000c1e9900 */
[----:B------:R-:W3:Y:S04]  /*0810*/  LDG.E.CONSTANT R7, desc[UR6][R2.64+0x800] ;  /* 0x0008000602077981 */ /* 0x000ee8000c1e9900 */
[----:B------:R-:W3:Y:S01]  /*0820*/  LDG.E.CONSTANT R6, desc[UR6][R2.64+0xc00] ;  /* 0x000c000602067981 */ /* 0x000ee2000c1e9900 */
[----:B--2--5:R-:W-:-:S04]  /*0830*/  IADD3 R0, PT, PT, R4, R5, R0 ;  /* 0x0000000504007210 */ /* 0x024fc80007ffe000 */
[----:B---3--:R-:W-:-:S07]  /*0840*/  IADD3 R0, PT, PT, R6, R7, R0 ;  /* 0x0000000706007210 */ /* 0x008fce0007ffe000 */
.L_x_7:
[----:B------:R-:W-:Y:S05]  /*0850*/  BSYNC.RECONVERGENT B1 ;  /* 0x0000000000017941 */ /* 0x000fea0003800200 */
.L_x_6:
[----:B------:R-:W-:-:S13]  /*0860*/  ISETP.GE.AND P0, PT, R20, 0x100, PT ;  /* 0x000001001400780c */ /* 0x000fda0003f06270 */
[----:B------:R-:W-:Y:S05]  /*0870*/  @!P0 BRA `(.L_x_16) ;  /* 0x0000000000ac8947 */ /* 0x000fea0003800000 */
[----:B------:R-:W1:Y:S01]  /*0880*/  S2R R6, SR_LANEID ;  /* 0x0000000000067919 */ /* 0x000e620000000000 */
[----:B0----5:R-:W0:Y:S01]  /*0890*/  SHFL.DOWN PT, R2, R0, 0x1, 0x1f ;  /* 0x08201f0000027f89 */ /* 0x021e2200000e0000 */
[C---:B-1----:R-:W-:Y:S02]  /*08a0*/  ISETP.GT.AND P0, PT, R6.reuse, 0x1e, PT ;  /* 0x0000001e0600780c */ /* 0x042fe40003f04270 */
[----:B------:R-:W-:Y:S02]  /*08b0*/  ISETP.NE.AND P1, PT, R6, RZ, PT ;  /* 0x000000ff0600720c */ /* 0x000fe40003f25270 */
[----:B0-----:R-:W-:Y:S02]  /*08c0*/  SEL R3, R2, RZ, !P0 ;  /* 0x000000ff02037207 */ /* 0x001fe40004000000 */
[----:B------:R-:W-:-:S03]  /*08d0*/  ISETP.GT.AND P0, PT, R6, 0x1d, PT ;  /* 0x0000001d0600780c */ /* 0x000fc60003f04270 */
[----:B------:R-:W-:-:S05]  /*08e0*/  IMAD.IADD R3, R3, 0x1, R0 ;  /* 0x0000000103037824 */ /* 0x000fca00078e0200 */
[----:B------:R-:W0:Y:S01]  /*08f0*/  SHFL.DOWN PT, R2, R3, 0x2, 0x1f ;  /* 0x08401f0003027f89 */ /* 0x000e2200000e0000 */
[----:B------:R-:W1:Y:S01]  /*0900*/  @!P1 S2R R7, SR_CgaCtaId ;  /* 0x0000000000079919 */ /* 0x000e620000008800 */
[----:B0-----:R-:W-:Y:S02]  /*0910*/  SEL R2, R2, RZ, !P0 ;  /* 0x000000ff02027207 */ /* 0x001fe40004000000 */
[----:B------:R-:W-:-:S03]  /*0920*/  ISETP.GT.AND P0, PT, R6, 0x1b, PT ;  /* 0x0000001b0600780c */ /* 0x000fc60003f04270 */
[----:B------:R-:W-:-:S05]  /*0930*/  IMAD.IADD R2, R3, 0x1, R2 ;  /* 0x0000000103027824 */ /* 0x000fca00078e0202 */
[----:B------:R-:W0:Y:S02]  /*0940*/  SHFL.DOWN PT, R4, R2, 0x4, 0x1f ;  /* 0x08801f0002047f89 */ /* 0x000e2400000e0000 */
[----:B0-----:R-:W-:Y:S02]  /*0950*/  SEL R5, R4, RZ, !P0 ;  /* 0x000000ff04057207 */ /* 0x001fe40004000000 */
[----:B------:R-:W-:Y:S02]  /*0960*/  ISETP.GT.AND P0, PT, R6, 0x17, PT ;  /* 0x000000170600780c */ /* 0x000fe40003f04270 */
[----:B------:R-:W-:Y:S01]  /*0970*/  @!P1 MOV R4, 0x400 ;  /* 0x0000040000049802 */ /* 0x000fe20000000f00 */
[----:B------:R-:W-:Y:S01]  /*0980*/  IMAD.IADD R5, R2, 0x1, R5 ;  /* 0x0000000102057824 */ /* 0x000fe200078e0205 */
[----:B------:R-:W-:Y:S02]  /*0990*/  @!P1 SHF.R.U32.HI R2, RZ, 0x3, R9 ;  /* 0x00000003ff029819 */ /* 0x000fe40000011609 */
[----:B-1----:R-:W-:-:S02]  /*09a0*/  @!P1 LEA R7, R7, R4, 0x18 ;  /* 0x0000000407079211 */ /* 0x002fc400078ec0ff */
[----:B------:R-:W0:Y:S01]  /*09b0*/  SHFL.DOWN PT, R0, R5, 0x8, 0x1f ;  /* 0x09001f0005007f89 */ /* 0x000e2200000e0000 */
[----:B------:R-:W-:-:S05]  /*09c0*/  @!P1 LOP3.LUT R2, R2, 0x7c, RZ, 0xc0, !PT ;  /* 0x0000007c02029812 */ /* 0x000fca00078ec0ff */
[----:B------:R-:W-:Y:S01]  /*09d0*/  @!P1 IMAD.IADD R2, R2, 0x1, R7 ;  /* 0x0000000102029824 */ /* 0x000fe200078e0207 */
[----:B0-----:R-:W-:Y:S02]  /*09e0*/  SEL R0, R0, RZ, !P0 ;  /* 0x000000ff00007207 */ /* 0x001fe40004000000 */
[----:B------:R-:W-:-:S03]  /*09f0*/  ISETP.GT.AND P0, PT, R6, 0xf, PT ;  /* 0x0000000f0600780c */ /* 0x000fc60003f04270 */
[----:B------:R-:W-:-:S05]  /*0a00*/  IMAD.IADD R0, R5, 0x1, R0 ;  /* 0x0000000105007824 */ /* 0x000fca00078e0200 */
[----:B------:R-:W0:Y:S02]  /*0a10*/  SHFL.DOWN PT, R3, R0, 0x10, 0x1f ;  /* 0x0a001f0000037f89 */ /* 0x000e2400000e0000 */
[----:B0-----:R-:W-:Y:S02]  /*0a20*/  SEL R3, R3, RZ, !P0 ;  /* 0x000000ff03037207 */ /* 0x001fe40004000000 */
[----:B------:R-:W-:-:S03]  /*0a30*/  ISETP.NE.AND P0, PT, R9, RZ, PT ;  /* 0x000000ff0900720c */ /* 0x000fc60003f05270 */
[----:B------:R-:W-:-:S05]  /*0a40*/  IMAD.IADD R3, R0, 0x1, R3 ;  /* 0x0000000100037824 */ /* 0x000fca00078e0203 */
[----:B------:R0:W-:Y:S01]  /*0a50*/  @!P1 STS [R2+0x8], R3 ;  /* 0x0000080302009388 */ /* 0x0001e20000000800 */
[----:B------:R-:W-:Y:S06]  /*0a60*/  BAR.SYNC.DEFER_BLOCKING 0x0 ;  /* 0x0000000000007b1d */ /* 0x000fec0000010000 */
[----:B------:R-:W-:Y:S05]  /*0a70*/  @P0 BRA `(.L_x_17) ;  /* 0x0000002c00ac0947 */ /* 0x000fea0003800000 */
[----:B------:R-:W1:Y:S01]  /*0a80*/  S2UR UR5, SR_CgaCtaId ;  /* 0x00000000000579c3 */ /* 0x000e620000008800 */
[----:B------:R-:W-:Y:S02]  /*0a90*/  UMOV UR4, 0x400 ;  /* 0x0000040000047882 */ /* 0x000fe40000000000 */
[----:B-1----:R-:W-:-:S09]  /*0aa0*/  ULEA UR4, UR5, UR4, 0x18 ;  /* 0x0000000405047291 */ /* 0x002fd2000f8ec0ff */
[----:B------:R-:W-:Y:S04]  /*0ab0*/  LDS R0, [UR4+0xc] ;  /* 0x00000c04ff007984 */ /* 0x000fe80008000800 */
[----:B------:R-:W1:Y:S04]  /*0ac0*/  LDS.128 R4, [UR4+0x10] ;  /* 0x00001004ff047984 */ /* 0x000e680008000c00 */
[----:B------:R-:W2:Y:S01]  /*0ad0*/  LDS.64 R8, [UR4+0x20] ;  /* 0x00002004ff087984 */ /* 0x000ea20008000a00 */
[----:B-1----:R-:W-:-:S04]  /*0ae0*/  IADD3 R0, PT, PT, R4, R0, R3 ;  /* 0x0000000004007210 */ /* 0x002fc80007ffe003 */
[----:B------:R-:W-:-:S04]  /*0af0*/  IADD3 R0, PT, PT, R6, R0, R5 ;  /* 0x0000000006007210 */ /* 0x000fc80007ffe005 */
[----:B--2---:R-:W-:-:S05]  /*0b00*/  IADD3 R0, PT, PT, R8, R0, R7 ;  /* 0x0000000008007210 */ /* 0x004fca0007ffe007 */
[----:B0-----:R-:W-:Y:S01]  /*0b10*/  IMAD.IADD R3, R0, 0x1, R9 ;  /* 0x0000000100037824 */ /* 0x001fe200078e0209 */
[----:B------:R-:W-:Y:S06]  /*0b20*/  BRA `(.L_x_17) ;  /* 0x0000002c00807947 */ /* 0x000fec0003800000 */
.L_x_16:
[----:B0-----:R-:W-:Y:S01]  /*0b30*/  LOP3.LUT R2, R9, 0x3e0, RZ, 0xc0, !PT ;  /* 0x000003e009027812 */ /* 0x001fe200078ec0ff */
[----:B------:R-:W0:Y:S03]  /*0b40*/  S2R R8, SR_LANEID ;  /* 0x0000000000087919 */ /* 0x000e260000000000 */
[----:B------:R-:W-:Y:S01]  /*0b50*/  LOP3.LUT R5, RZ, R2, RZ, 0x33, !PT ;  /* 0x00000002ff057212 */ /* 0x000fe200078e33ff */
[----:B------:R-:W-:-:S04]  /*0b60*/  VIADD R3, R2, 0x20 ;  /* 0x0000002002037836 */ /* 0x000fc80000000000 */
[----:B------:R-:W-:Y:S01]  /*0b70*/  IMAD.IADD R5, R5, 0x1, R20 ;  /* 0x0000000105057824 */ /* 0x000fe200078e0214 */
[----:B------:R-:W-:-:S04]  /*0b80*/  ISETP.GT.AND P0, PT, R3, R20, PT ;  /* 0x000000140300720c */ /* 0x000fc80003f04270 */
[----:B------:R-:W-:-:S05]  /*0b90*/  SEL R5, R5, 0x1f, P0 ;  /* 0x0000001f05057807 */ /* 0x000fca0000000000 */
[----:B-----5:R-:W1:Y:S01]  /*0ba0*/  SHFL.DOWN PT, R2, R0, 0x1, R5 ;  /* 0x0820000000027989 */ /* 0x020e6200000e0005 */
[CC--:B0-----:R-:W-:Y:S01]  /*0bb0*/  ISETP.GE.AND P0, PT, R8.reuse, R5.reuse, PT ;  /* 0x000000050800720c */ /* 0x0c1fe20003f06270 */
[C---:B------:R-:W-:Y:S01]  /*0bc0*/  VIADD R4, R8.reuse, 0x2 ;  /* 0x0000000208047836 */ /* 0x040fe20000000000 */
[C---:B------:R-:W-:Y:S01]  /*0bd0*/  ISETP.NE.AND P1, PT, R8.reuse, RZ, PT ;  /* 0x000000ff0800720c */ /* 0x040fe20003f25270 */
[----:B------:R-:W-:Y:S01]  /*0be0*/  VIADD R6, R8, 0x4 ;  /* 0x0000000408067836 */ /* 0x000fe20000000000 */
[----:B-1----:R-:W-:Y:S02]  /*0bf0*/  SEL R3, R2, RZ, !P0 ;  /* 0x000000ff02037207 */ /* 0x002fe40004000000 */
[----:B------:R-:W-:-:S03]  /*0c00*/  ISETP.GT.AND P0, PT, R4, R5, PT ;  /* 0x000000050400720c */ /* 0x000fc60003f04270 */
[----:B------:R-:W-:-:S06]  /*0c10*/  IMAD.IADD R2, R3, 0x1, R0 ;  /* 0x0000000103027824 */ /* 0x000fcc00078e0200 */
[----:B------:R-:W0:Y:S01]  /*0c20*/  @!P1 S2R R10, SR_CgaCtaId ;  /* 0x00000000000a9919 */ /* 0x000e220000008800 */
[----:B------:R-:W-:Y:S01]  /*0c30*/  @!P1 MOV R7, 0x400 ;  /* 0x0000040000079802 */ /* 0x000fe20000000f00 */
[----:B------:R-:W1:Y:S02]  /*0c40*/  SHFL.DOWN PT, R3, R2, 0x2, R5 ;  /* 0x0840000002037989 */ /* 0x000e6400000e0005 */
[----:B-1----:R-:W-:Y:S02]  /*0c50*/  SEL R3, R3, RZ, !P0 ;  /* 0x000000ff03037207 */ /* 0x002fe40004000000 */
[----:B------:R-:W-:Y:S02]  /*0c60*/  ISETP.GT.AND P0, PT, R6, R5, PT ;  /* 0x000000050600720c */ /* 0x000fe40003f04270 */
[----:B------:R-:W-:Y:S01]  /*0c70*/  @!P1 SHF.R.U32.HI R6, RZ, 0x3, R9 ;  /* 0x00000003ff069819 */ /* 0x000fe20000011609 */
[----:B------:R-:W-:Y:S01]  /*0c80*/  IMAD.IADD R4, R2, 0x1, R3 ;  /* 0x0000000102047824 */ /* 0x000fe200078e0203 */
[----:B0-----:R-:W-:Y:S01]  /*0c90*/  @!P1 LEA R7, R10, R7, 0x18 ;  /* 0x000000070a079211 */ /* 0x001fe200078ec0ff */
[----:B------:R-:W-:Y:S01]  /*0ca0*/  VIADD R2, R8, 0x8 ;  /* 0x0000000808027836 */ /* 0x000fe20000000000 */
[----:B------:R-:W-:-:S02]  /*0cb0*/  @!P1 LOP3.LUT R6, R6, 0x7c, RZ, 0xc0, !PT ;  /* 0x0000007c06069812 */ /* 0x000fc400078ec0ff */
[----:B------:R-:W0:Y:S03]  /*0cc0*/  SHFL.DOWN PT, R3, R4, 0x4, R5 ;  /* 0x0880000004037989 */ /* 0x000e2600000e0005 */
[----:B------:R-:W-:Y:S01]  /*0cd0*/  @!P1 IMAD.IADD R6, R6, 0x1, R7 ;  /* 0x0000000106069824 */ /* 0x000fe200078e0207 */
[----:B0-----:R-:W-:Y:S02]  /*0ce0*/  SEL R3, R3, RZ, !P0 ;  /* 0x000000ff03037207 */ /* 0x001fe40004000000 */
[----:B------:R-:W-:-:S03]  /*0cf0*/  ISETP.GT.AND P0, PT, R2, R5, PT ;  /* 0x000000050200720c */ /* 0x000fc60003f04270 */
[----:B------:R-:W-:Y:S02]  /*0d00*/  IMAD.IADD R0, R4, 0x1, R3 ;  /* 0x0000000104007824 */ /* 0x000fe400078e0203 */
[----:B------:R-:W-:-:S03]  /*0d10*/  VIADD R4, R8, 0x10 ;  /* 0x0000001008047836 */ /* 0x000fc60000000000 */
[----:B------:R-:W0:Y:S02]  /*0d20*/  SHFL.DOWN PT, R3, R0, 0x8, R5 ;  /* 0x0900000000037989 */ /* 0x000e2400000e0005 */
[----:B0-----:R-:W-:Y:S02]  /*0d30*/  SEL R3, R3, RZ, !P0 ;  /* 0x000000ff03037207 */ /* 0x001fe40004000000 */
[----:B------:R-:W-:-:S03]  /*0d40*/  ISETP.GT.AND P0, PT, R4, R5, PT ;  /* 0x000000050400720c */ /* 0x000fc60003f04270 */
[----:B------:R-:W-:-:S05]  /*0d50*/  IMAD.IADD R2, R0, 0x1, R3 ;  /* 0x0000000100027824 */ /* 0x000fca00078e0203 */
[----:B------:R-:W0:Y:S02]  /*0d60*/  SHFL.DOWN PT, R3, R2, 0x10, R5 ;  /* 0x0a00000002037989 */ /* 0x000e2400000e0005 */
[----:B0-----:R-:W-:Y:S02]  /*0d70*/  SEL R3, R3, RZ, !P0 ;  /* 0x000000ff03037207 */ /* 0x001fe40004000000 */
[----:B------:R-:W-:-:S03]  /*0d80*/  ISETP.NE.AND P0, PT, R9, RZ, PT ;  /* 0x000000ff0900720c */ /* 0x000fc60003f05270 */
[----:B------:R-:W-:-:S05]  /*0d90*/  IMAD.IADD R3, R2, 0x1, R3 ;  /* 0x0000000102037824 */ /* 0x000fca00078e0203 */
[----:B------:R4:W-:Y:S01]  /*0da0*/  @!P1 STS [R6+0x8], R3 ;  /* 0x0000080306009388 */ /* 0x0009e20000000800 */
[----:B------:R-:W-:Y:S06]  /*0db0*/  BAR.SYNC.DEFER_BLOCKING 0x0 ;  /* 0x0000000000007b1d */ /* 0x000fec0000010000 */
[----:B------:R-:W-:Y:S05]  /*0dc0*/  @P0 BRA `(.L_x_17) ;  /* 0x0000002800d80947 */ /* 0x000fea0003800000 */
[----:B------:R-:W0:Y:S01]  /*0dd0*/  S2UR UR5, SR_CgaCtaId ;  /* 0x00000000000579c3 */ /* 0x000e220000008800 */
[----:B------:R-:W-:Y:S01]  /*0de0*/  UMOV UR4, 0x400 ;  /* 0x0000040000047882 */ /* 0x000fe20000000000 */
[C---:B------:R-:W-:Y:S02]  /*0df0*/  ISETP.GT.AND P2, PT, R20.reuse, 0x40, PT ;  /* 0x000000401400780c */ /* 0x040fe40003f44270 */
[C---:B------:R-:W-:Y:S02]  /*0e00*/  ISETP.GT.AND P1, PT, R20.reuse, 0x20, PT ;  /* 0x000000201400780c */ /* 0x040fe40003f24270 */
[----:B------:R-:W-:Y:S01]  /*0e10*/  ISETP.GT.AND P3, PT, R20, 0x80, PT ;  /* 0x000000801400780c */ /* 0x000fe20003f64270 */
[----:B0-----:R-:W-:-:S09]  /*0e20*/  ULEA UR4, UR5, UR4, 0x18 ;  /* 0x0000000405047291 */ /* 0x001fd2000f8ec0ff */
[----:B----4-:R-:W0:Y:S04]  /*0e30*/  LDS.128 R4, [UR4+0x10] ;  /* 0x00001004ff047984 */ /* 0x010e280008000c00 */
[----:B------:R-:W1:Y:S04]  /*0e40*/  LDS R0, [UR4+0xc] ;  /* 0x00000c04ff007984 */ /* 0x000e680008000800 */
[----:B------:R-:W2:Y:S01]  /*0e50*/  LDS.64 R8, [UR4+0x20] ;  /* 0x00002004ff087984 */ /* 0x000ea20008000a00 */
[----:B0-----:R-:W-:Y:S02]  /*0e60*/  SEL R4, R4, RZ, P2 ;  /* 0x000000ff04047207 */ /* 0x001fe40001000000 */
[----:B------:R-:W-:-:S02]  /*0e70*/  ISETP.GT.AND P2, PT, R20, 0x60, PT ;  /* 0x000000601400780c */ /* 0x000fc40003f44270 */
[----:B-1----:R-:W-:Y:S02]  /*0e80*/  SEL R0, R0, RZ, P1 ;  /* 0x000000ff00007207 */ /* 0x002fe40000800000 */
[----:B------:R-:W-:Y:S02]  /*0e90*/  SEL R5, R5, RZ, P2 ;  /* 0x000000ff05057207 */ /* 0x000fe40001000000 */
[----:B------:R-:W-:Y:S02]  /*0ea0*/  IADD3 R0, PT, PT, R4, R0, R3 ;  /* 0x0000000004007210 */ /* 0x000fe40007ffe003 */
[----:B------:R-:W-:Y:S02]  /*0eb0*/  ISETP.GT.AND P1, PT, R20, 0xa0, PT ;  /* 0x000000a01400780c */ /* 0x000fe40003f24270 */
[----:B------:R-:W-:Y:S02]  /*0ec0*/  SEL R6, R6, RZ, P3 ;  /* 0x000000ff06067207 */ /* 0x000fe40001800000 */
[----:B------:R-:W-:-:S02]  /*0ed0*/  ISETP.GT.AND P2, PT, R20, 0xc0, PT ;  /* 0x000000c01400780c */ /* 0x000fc40003f44270 */
[----:B------:R-:W-:Y:S02]  /*0ee0*/  ISETP.GT.AND P3, PT, R20, 0xe0, PT ;  /* 0x000000e01400780c */ /* 0x000fe40003f64270 */
[----:B------:R-:W-:Y:S02]  /*0ef0*/  SEL R7, R7, RZ, P1 ;  /* 0x000000ff07077207 */ /* 0x000fe40000800000 */
[----:B------:R-:W-:Y:S02]  /*0f00*/  IADD3 R0, PT, PT, R6, R0, R5 ;  /* 0x0000000006007210 */ /* 0x000fe40007ffe005 */
[----:B--2---:R-:W-:Y:S02]  /*0f10*/  SEL R8, R8, RZ, P2 ;  /* 0x000000ff08087207 */ /* 0x004fe40001000000 */
[----:B------:R-:W-:Y:S02]  /*0f20*/  SEL R9, R9, RZ, P3 ;  /* 0x000000ff09097207 */ /* 0x000fe40001800000 */
[----:B------:R-:W-:-:S05]  /*0f30*/  IADD3 R0, PT, PT, R8, R0, R7 ;  /* 0x0000000008007210 */ /* 0x000fca0007ffe007 */
[----:B------:R-:W-:Y:S01]  /*0f40*/  IMAD.IADD R3, R0, 0x1, R9 ;  /* 0x0000000100037824 */ /* 0x000fe200078e0209 */
[----:B------:R-:W-:Y:S06]  /*0f50*/  BRA `(.L_x_17) ;  /* 0x0000002800747947 */ /* 0x000fec0003800000 */
.L_x_3:
[----:B------:R-:W0:Y:S01]  /*0f60*/  S2R R0, SR_TID.X ;  /* 0x0000000000007919 */ /* 0x000e220000002100 */
[----:B------:R-:W1:Y:S01]  /*0f70*/  LDC.64 R2, c[0x0][0x380] ;  /* 0x0000e000ff027b82 */ /* 0x000e620000000a00 */
[----:B0-----:R-:W-:-:S04]  /*0f80*/  IMAD.SHL.U32 R5, R0, 0x4, RZ ;  /* 0x0000000400057824 */ /* 0x001fc800078e00ff */
[----:B-1----:R-:W-:-:S05]  /*0f90*/  IMAD.WIDE.U32 R2, R5, 0x4, R2 ;  /* 0x0000000405027825 */ /* 0x002fca00078e0002 */
[----:B------:R-:W2:Y:S04]  /*0fa0*/  LDG.E.128.CONSTANT R4, desc[UR6][R2.64] ;  /* 0x0000000602047981 */ /* 0x000ea8000c1e9d00 */
[----:B------:R-:W3:Y:S04]  /*0fb0*/  LDG.E.128.CONSTANT R8, desc[UR6][R2.64+0x1000] ;  /* 0x0010000602087981 */ /* 0x000ee8000c1e9d00 */
[----:B------:R-:W4:Y:S04]  /*0fc0*/  LDG.E.128.CONSTANT R12, desc[UR6][R2.64+0x2000] ;  /* 0x00200006020c7981 */ /* 0x000f28000c1e9d00 */
[----:B------:R-:W5:Y:S01]  /*0fd0*/  LDG.E.128.CONSTANT R16, desc[UR6][R2.64+0x3000] ;  /* 0x0030000602107981 */ /* 0x000f62000c1e9d00 */
[----:B------:R-:W-:Y:S01]  /*0fe0*/  ISETP.GE.U32.AND P0, PT, R20, 0x2000, PT ;  /* 0x000020001400780c */ /* 0x000fe20003f06070 */
[----:B------:R-:W-:Y:S01]  /*0ff0*/  IMAD.MOV.U32 R23, RZ, RZ, 0x1000 ;  /* 0x00001000ff177424 */ /* 0x000fe200078e00ff */
[----:B--2---:R-:W-:-:S04]  /*1000*/  IADD3 R5, PT, PT, R6, R5, R4 ;  /* 0x0000000506057210 */ /* 0x004fc80007ffe004 */
[----:B---3--:R-:W-:-:S04]  /*1010*/  IADD3 R5, PT, PT, R8, R7, R5 ;  /* 0x0000000708057210 */ /* 0x008fc80007ffe005 */
[----:B------:R-:W-:-:S04]  /*1020*/  IADD3 R5, PT, PT, R10, R9, R5 ;  /* 0x000000090a057210 */ /* 0x000fc80007ffe005 */
[----:B----4-:R-:W-:-:S04]  /*1030*/  IADD3 R5, PT, PT, R12, R11, R5 ;  /* 0x0000000b0c057210 */ /* 0x010fc80007ffe005 */
[----:B------:R-:W-:-:S04]  /*1040*/  IADD3 R5, PT, PT, R14, R13, R5 ;  /* 0x0000000d0e057210 */ /* 0x000fc80007ffe005 */
[----:B-----5:R-:W-:-:S04]  /*1050*/  IADD3 R5, PT, PT, R16, R15, R5 ;  /* 0x0000000f10057210 */ /* 0x020fc80007ffe005 */
[----:B------:R-:W-:-:S05]  /*1060*/  IADD3 R5, PT, PT, R18, R17, R5 ;  /* 0x0000001112057210 */ /* 0x000fca0007ffe005 */
[----:B------:R-:W-:Y:S01]  /*1070*/  IMAD.IADD R21, R19, 0x1, R5 ;  /* 0x0000000113157824 */ /* 0x000fe200078e0205 */
[----:B------:R-:W-:Y:S06]  /*1080*/  @!P0 BRA `(.L_x_18) ;  /* 0x00000000005c8947 */ /* 0x000fec0003800000 */
[----:B------:R-:W0:Y:S01]  /*1090*/  LDC R24, c[0x0][0x390] ;  /* 0x0000e400ff187b82 */ /* 0x000e220000000800 */
[----:B------:R-:W-:Y:S02]  /*10a0*/  VIADD R22, R20, 0xfffff000 ;  /* 0xfffff00014167836 */ /* 0x000fe40000000000 */
[----:B------:R-:W-:-:S07]  /*10b0*/  IMAD.MOV.U32 R23, RZ, RZ, 0x1000 ;  /* 0x00001000ff177424 */ /* 0x000fce00078e00ff */
.L_x_20:
[----:B------:R-:W-:-:S05]  /*10c0*/  IMAD.WIDE R26, R23, 0x4, R2 ;  /* 0x00000004171a7825 */ /* 0x000fca00078e0202 */
[----:B------:R-:W2:Y:S04]  /*10d0*/  LDG.E.128.CONSTANT R12, desc[UR6][R26.64] ;  /* 0x000000061a0c7981 */ /* 0x000ea8000c1e9d00 */
[----:B------:R-:W3:Y:S04]  /*10e0*/  LDG.E.128.CONSTANT R16, desc[UR6][R26.64+0x1000] ;  /* 0x001000061a107981 */ /* 0x000ee8000c1e9d00 */
[----:B------:R-:W4:Y:S04]  /*10f0*/  LDG.E.128.CONSTANT R4, desc[UR6][R26.64+0x2000] ;  /* 0x002000061a047981 */ /* 0x000f28000c1e9d00 */
[----:B------:R-:W5:Y:S01]  /*1100*/  LDG.E.128.CONSTANT R8, desc[UR6][R26.64+0x3000] ;  /* 0x003000061a087981 */ /* 0x000f62000c1e9d00 */
[----:B0-----:R-:W-:Y:S01]  /*1110*/  IMAD.MOV.U32 R20, RZ, RZ, R24 ;  /* 0x000000ffff147224 */ /* 0x001fe200078e0018 */
[----:B--2---:R-:W-:-:S04]  /*1120*/  IADD3 R13, PT, PT, R13, R12, R21 ;  /* 0x0000000c0d0d7210 */ /* 0x004fc80007ffe015 */
[----:B------:R-:W-:-:S04]  /*1130*/  IADD3 R13, PT, PT, R15, R14, R13 ;  /* 0x0000000e0f0d7210 */ /* 0x000fc80007ffe00d */
[----:B---3--:R-:W-:-:S04]  /*1140*/  IADD3 R13, PT, PT, R17, R16, R13 ;  /* 0x00000010110d7210 */ /* 0x008fc80007ffe00d */
[----:B------:R-:W-:-:S04]  /*1150*/  IADD3 R13, PT, PT, R19, R18, R13 ;  /* 0x00000012130d7210 */ /* 0x000fc80007ffe00d */
[----:B----4-:R-:W-:Y:S01]  /*1160*/  IADD3 R13, PT, PT, R5, R4, R13 ;  /* 0x00000004050d7210 */ /* 0x010fe20007ffe00d */
[----:B------:R-:W-:-:S03]  /*1170*/  IMAD.IADD R4, R20, 0x1, -R23 ;  /* 0x0000000114047824 */ /* 0x000fc600078e0a17 */
[----:B------:R-:W-:Y:S02]  /*1180*/  IADD3 R13, PT, PT, R7, R6, R13 ;  /* 0x00000006070d7210 */ /* 0x000fe40007ffe00d */
[----:B------:R-:W-:Y:S02]  /*1190*/  ISETP.GE.AND P0, PT, R4, 0x1000, PT ;  /* 0x000010000400780c */ /* 0x000fe40003f06270 */
[----:B-----5:R-:W-:-:S04]  /*11a0*/  IADD3 R13, PT, PT, R9, R8, R13 ;  /* 0x00000008090d7210 */ /* 0x020fc80007ffe00d */
[----:B------:R-:W-:-:S07]  /*11b0*/  IADD3 R21, PT, PT, R11, R10, R13 ;  /* 0x0000000a0b157210 */ /* 0x000fce0007ffe00d */
[----:B------:R-:W-:Y:S05]  /*11c0*/  @!P0 BRA `(.L_x_19) ;  /* 0x0000000400fc8947 */ /* 0x000fea0003800000 */
[----:B------:R-:W-:-:S05]  /*11d0*/  VIADD R23, R23, 0x1000 ;  /* 0x0000100017177836 */ /* 0x000fca0000000000 */
[----:B------:R-:W-:-:S13]  /*11e0*/  ISETP.GT.AND P0, PT, R23, R22, PT ;  /* 0x000000161700720c */ /* 0x000fda0003f04270 */
[----:B------:R-:W-:Y:S05]  /*11f0*/  @!P0 BRA `(.L_x_20) ;  /* 0xfffffffc00b08947 */ /* 0x000fea000383ffff */
.L_x_18:
[----:B------:R-:W-:-:S13]  /*1200*/  ISETP.GE.AND P0, PT, R23, R20, PT ;  /* 0x000000141700720c */ /* 0x000fda0003f06270 */
[----:B------:R-:W-:Y:S05]  /*1210*/  @P0 BRA `(.L_x_19) ;  /* 0x0000000400e80947 */ /* 0x000fea0003800000 */
[----:B------:R-:W-:Y:S01]  /*1220*/  IMAD.IADD R9, R20, 0x1, -R23 ;  /* 0x0000000114097824 */ /* 0x000fe200078e0a17 */
[----:B------:R-:W-:Y:S04]  /*1230*/  BSSY.RECONVERGENT B1, `(.L_x_19) ;  /* 0x0000078000017945 */ /* 0x000fe80003800200 */
[----:B------:R-:W-:-:S13]  /*1240*/  ISETP.GE.AND P0, PT, R0, R9, PT ;  /* 0x000000090000720c */ /* 0x000fda0003f06270 */
[----:B------:R-:W-:Y:S05]  /*1250*/  @P0 BRA `(.L_x_21) ;  /* 0x0000000400d40947 */ /* 0x000fea0003800000 */
[----:B------:R-:W-:Y:S01]  /*1260*/  LOP3.LUT R2, RZ, R0, RZ, 0x33, !PT ;  /* 0x00000000ff027212 */ /* 0x000fe200078e33ff */
[----:B------:R-:W-:Y:S01]  /*1270*/  BSSY.RECONVERGENT B2, `(.L_x_22) ;  /* 0x0000015000027945 */ /* 0x000fe20003800200 */
[----:B------:R-:W-:Y:S02]  /*1280*/  IMAD.MOV.U32 R8, RZ, RZ, R0 ;  /* 0x000000ffff087224 */ /* 0x000fe400078e0000 */
[----:B------:R-:W-:-:S04]  /*1290*/  IADD3 R2, PT, PT, -R23, R20, R2 ;  /* 0x0000001417027210 */ /* 0x000fc80007ffe102 */
[C---:B------:R-:W-:Y:S02]  /*12a0*/  LOP3.LUT R3, R2.reuse, 0x300, RZ, 0xc0, !PT ;  /* 0x0000030002037812 */ /* 0x040fe400078ec0ff */
[----:B------:R-:W-:Y:S02]  /*12b0*/  ISETP.GE.U32.AND P1, PT, R2, 0x300, PT ;  /* 0x000003000200780c */ /* 0x000fe40003f26070 */
[----:B------:R-:W-:-:S13]  /*12c0*/  ISETP.NE.AND P0, PT, R3, 0x300, PT ;  /* 0x000003000300780c */ /* 0x000fda0003f05270 */
[----:B------:R-:W-:Y:S05]  /*12d0*/  @!P0 BRA `(.L_x_23) ;  /* 0x0000000000388947 */ /* 0x000fea0003800000 */
[----:B------:R-:W0:Y:S01]  /*12e0*/  LDC.64 R4, c[0x0][0x380] ;  /* 0x0000e000ff047b82 */ /* 0x000e220000000a00 */
[----:B------:R-:W-:Y:S01]  /*12f0*/  LEA.HI R2, R2, 0x1, RZ, 0x18 ;  /* 0x0000000102027811 */ /* 0x000fe200078fc0ff */
[----:B------:R-:W-:Y:S02]  /*1300*/  IMAD.IADD R7, R0, 0x1, R23 ;  /* 0x0000000100077824 */ /* 0x000fe400078e0217 */
[----:B------:R-:W-:Y:S01]  /*1310*/  IMAD.MOV.U32 R8, RZ, RZ, R0 ;  /* 0x000000ffff087224 */ /* 0x000fe200078e0000 */
[----:B------:R-:W-:-:S05]  /*1320*/  LOP3.LUT R2, R2, 0x3, RZ, 0xc0, !PT ;  /* 0x0000000302027812 */ /* 0x000fca00078ec0ff */
[----:B------:R-:W-:-:S07]  /*1330*/  IMAD.MOV R6, RZ, RZ, -R2 ;  /* 0x000000ffff067224 */ /* 0x000fce00078e0a02 */
.L_x_24:
[----:B0-----:R-:W-:-:S06]  /*1340*/  IMAD.WIDE.U32 R2, R7, 0x4, R4 ;  /* 0x0000000407027825 */ /* 0x001fcc00078e0004 */
[----:B------:R-:W2:Y:S01]  /*1350*/  LDG.E.CONSTANT R2, desc[UR6][R2.64] ;  /* 0x0000000602027981 */ /* 0x000ea2000c1e9900 */
[----:B------:R-:W-:Y:S02]  /*1360*/  VIADD R6, R6, 0x1 ;  /* 0x0000000106067836 */ /* 0x000fe40000000000 */
[----:B------:R-:W-:Y:S02]  /*1370*/  VIADD R8, R8, 0x100 ;  /* 0x0000010008087836 */ /* 0x000fe40000000000 */
[----:B------:R-:W-:Y:S01]  /*1380*/  VIADD R7, R7, 0x100 ;  /* 0x0000010007077836 */ /* 0x000fe20000000000 */
[----:B------:R-:W-:Y:S01]  /*1390*/  ISETP.NE.AND P0, PT, R6, RZ, PT ;  /* 0x000000ff0600720c */ /* 0x000fe20003f05270 */
[----:B--2---:R-:W-:-:S12]  /*13a0*/  IMAD.IADD R21, R2, 0x1, R21 ;  /* 0x0000000102157824 */ /* 0x004fd800078e0215 */
[----:B------:R-:W-:Y:S05]  /*13b0*/  @P0 BRA `(.L_x_24) ;  /* 0xfffffffc00e00947 */ /* 0x000fea000383ffff */
.L_x_23:
[----:B------:R-:W-:Y:S05]  /*13c0*/  BSYNC.RECONVERGENT B2 ;  /* 0x0000000000027941 */ /* 0x000fea0003800200 */
.L_x_22:
[----:B------:R-:W-:Y:S05]  /*13d0*/  @!P1 BRA `(.L_x_21) ;  /* 0x0000000400749947 */ /* 0x000fea0003800000 */
[----:B------:R-:W0:Y:S01]  /*13e0*/  LDCU.64 UR4, c[0x0][0x380] ;  /* 0x00007000ff0477ac */ /* 0x000e220008000a00 */
[----:B------:R-:W-:Y:S01]  /*13f0*/  IMAD.IADD R5, R9, 0x1, -R8 ;  /* 0x0000000109057824 */ /* 0x000fe200078e0a08 */
[C---:B------:R-:W-:Y:S01]  /*1400*/  IADD3 R3, P0, PT, R8.reuse, R23, RZ ;  /* 0x0000001708037210 */ /* 0x040fe20007f1e0ff */
[----:B------:R-:W-:Y:S01]  /*1410*/  BSSY.RECONVERGENT B2, `(.L_x_25) ;  /* 0x0000033000027945 */ /* 0x000fe20003800200 */
[----:B------:R-:W-:Y:S02]  /*1420*/  IMAD.IADD R23, R8, 0x1, R23 ;  /* 0x0000000108177824 */ /* 0x000fe400078e0217 */
[----:B------:R-:W-:Y:S01]  /*1430*/  ISETP.GT.AND P1, PT, R5, 0xc00, PT ;  /* 0x00000c000500780c */ /* 0x000fe20003f24270 */
[----:B------:R-:W-:Y:S01]  /*1440*/  IMAD.X R4, RZ, RZ, RZ, P0 ;  /* 0x000000ffff047224 */ /* 0x000fe200000e06ff */
[----:B0-----:R-:W-:-:S04]  /*1450*/  LEA R2, P0, R3, UR4, 0x2 ;  /* 0x0000000403027c11 */ /* 0x001fc8000f8010ff */
[----:B------:R-:W-:Y:S02]  /*1460*/  LEA.HI.X R3, R3, UR5, R4, 0x2, P0 ;  /* 0x0000000503037c11 */ /* 0x000fe400080f1404 */
[----:B------:R-:W-:-:S05]  /*1470*/  IADD3 R2, P0, PT, R2, 0x800, RZ ;  /* 0x0000080002027810 */ /* 0x000fca0007f1e0ff */
[----:B------:R-:W-:Y:S01]  /*1480*/  IMAD.X R3, RZ, RZ, R3, P0 ;  /* 0x000000ffff037224 */ /* 0x000fe200000e0603 */
[----:B------:R-:W-:Y:S01]  /*1490*/  PLOP3.LUT P0, PT, PT, PT, PT, 0x80, 0x8 ;  /* 0x000000000008781c */ /* 0x000fe20003f0f070 */
[----:B------:R-:W-:-:S12]  /*14a0*/  @!P1 BRA `(.L_x_26) ;  /* 0x0000000000a49947 */ /* 0x000fd80003800000 */
[----:B------:R-:W-:Y:S01]  /*14b0*/  PLOP3.LUT P0, PT, PT, PT, PT, 0x8, 0x80 ;  /* 0x000000000080781c */ /* 0x000fe20003f0e170 */
[----:B------:R-:W-:-:S12]  /*14c0*/  VIADD R11, R9, 0xfffff400 ;  /* 0xfffff400090b7836 */ /* 0x000fd80000000000 */
.L_x_27:
[----:B------:R-:W0:Y:S01]  /*14d0*/  LDC.64 R4, c[0x0][0x380] ;  /* 0x0000e000ff047b82 */ /* 0x000e220000000a00 */
[C---:B------:R-:W-:Y:S01]  /*14e0*/  VIADD R27, R23.reuse, 0x400 ;  /* 0x00000400171b7836 */ /* 0x040fe20000000000 */
[----:B------:R-:W2:Y:S01]  /*14f0*/  LDG.E.CONSTANT R12, desc[UR6][R2.64+-0x400] ;  /* 0xfffc0006020c7981 */ /* 0x000ea2000c1e9900 */
[----:B------:R-:W-:-:S03]  /*1500*/  VIADD R7, R23, 0x800 ;  /* 0x0000080017077836 */ /* 0x000fc60000000000 */
[----:B------:R-:W3:Y:S04]  /*1510*/  LDG.E.CONSTANT R18, desc[UR6][R2.64] ;  /* 0x0000000602127981 */ /* 0x000ee8000c1e9900 */
[----:B------:R-:W3:Y:S04]  /*1520*/  LDG.E.CONSTANT R17, desc[UR6][R2.64+0x400] ;  /* 0x0004000602117981 */ /* 0x000ee8000c1e9900 */
[----:B------:R-:W4:Y:S01]  /*1530*/  LDG.E.CONSTANT R15, desc[UR6][R2.64+0xc00] ;  /* 0x000c0006020f7981 */ /* 0x000f22000c1e9900 */
[----:B------:R-:W-:-:S03]  /*1540*/  VIADD R29, R23, 0xc00 ;  /* 0x00000c00171d7836 */ /* 0x000fc60000000000 */
[----:B------:R-:W5:Y:S04]  /*1550*/  LDG.E.CONSTANT R14, desc[UR6][R2.64+0x1000] ;  /* 0x00100006020e7981 */ /* 0x000f68000c1e9900 */
[----:B------:R-:W5:Y:S01]  /*1560*/  LDG.E.CONSTANT R13, desc[UR6][R2.64+0x1400] ;  /* 0x00140006020d7981 */ /* 0x000f62000c1e9900 */
[----:B0-----:R-:W-:-:S03]  /*1570*/  IMAD.WIDE.U32 R24, R23, 0x4, R4 ;  /* 0x0000000417187825 */ /* 0x001fc600078e0004 */
[----:B------:R-:W5:Y:S04]  /*1580*/  LDG.E.CONSTANT R19, desc[UR6][R2.64+0x1c00] ;  /* 0x001c000602137981 */ /* 0x000f68000c1e9900 */
[----:B------:R-:W2:Y:S01]  /*1590*/  LDG.E.CONSTANT R10, desc[UR6][R24.64] ;  /* 0x00000006180a7981 */ /* 0x000ea2000c1e9900 */
[----:B------:R-:W-:-:S03]  /*15a0*/  IMAD.WIDE.U32 R26, R27, 0x4, R4 ;  /* 0x000000041b1a7825 */ /* 0x000fc600078e0004 */
[----:B------:R-:W5:Y:S01]  /*15b0*/  LDG.E.CONSTANT R20, desc[UR6][R2.64+0x2400] ;  /* 0x0024000602147981 */ /* 0x000f62000c1e9900 */
[----:B------:R-:W-:-:S03]  /*15c0*/  IMAD.WIDE.U32 R6, R7, 0x4, R4 ;  /* 0x0000000407067825 */ /* 0x000fc600078e0004 */
[----:B------:R-:W4:Y:S01]  /*15d0*/  LDG.E.CONSTANT R16, desc[UR6][R26.64] ;  /* 0x000000061a107981 */ /* 0x000f22000c1e9900 */
[----:B------:R-:W-:-:S03]  /*15e0*/  IMAD.WIDE.U32 R4, R29, 0x4, R4 ;  /* 0x000000041d047825 */ /* 0x000fc600078e0004 */
[----:B------:R-:W5:Y:S04]  /*15f0*/  LDG.E.CONSTANT R6, desc[UR6][R6.64] ;  /* 0x0000000606067981 */ /* 0x000f68000c1e9900 */
[----:B------:R-:W5:Y:S04]  /*1600*/  LDG.E.CONSTANT R25, desc[UR6][R2.64+0x2000] ;  /* 0x0020000602197981 */ /* 0x000f68000c1e9900 */
[----:B------:R0:W5:Y:S04]  /*1610*/  LDG.E.CONSTANT R5, desc[UR6][R4.64] ;  /* 0x0000000604057981 */ /* 0x000168000c1e9900 */
[----:B------:R-:W5:Y:S04]  /*1620*/  LDG.E.CONSTANT R24, desc[UR6][R2.64+0x2c00] ;  /* 0x002c000602187981 */ /* 0x000f68000c1e9900 */
[----:B------:R-:W5:Y:S04]  /*1630*/  LDG.E.CONSTANT R27, desc[UR6][R2.64+0x3000] ;  /* 0x00300006021b7981 */ /* 0x000f68000c1e9900 */
[----:B------:R1:W5:Y:S01]  /*1640*/  LDG.E.CONSTANT R22, desc[UR6][R2.64+0x3400] ;  /* 0x0034000602167981 */ /* 0x000362000c1e9900 */
[----:B------:R-:W-:-:S05]  /*1650*/  VIADD R8, R8, 0x1000 ;  /* 0x0000100008087836 */ /* 0x000fca0000000000 */
[----:B------:R-:W-:Y:S02]  /*1660*/  ISETP.GE.AND P1, PT, R8, R11, PT ;  /* 0x0000000b0800720c */ /* 0x000fe40003f26270 */
[----:B0-----:R-:W-:Y:S01]  /*1670*/  IADD3 R4, P2, PT, R2, 0x4000, RZ ;  /* 0x0000400002047810 */ /* 0x001fe20007f5e0ff */
[----:B------:R-:W-:-:S04]  /*1680*/  VIADD R23, R23, 0x1000 ;  /* 0x0000100017177836 */ /* 0x000fc80000000000 */
[----:B-1----:R-:W-:Y:S02]  /*1690*/  IMAD.X R3, RZ, RZ, R3, P2 ;  /* 0x000000ffff037224 */ /* 0x002fe400010e0603 */
[----:B------:R-:W-:Y:S01]  /*16a0*/  IMAD.MOV.U32 R2, RZ, RZ, R4 ;  /* 0x000000ffff027224 */ /* 0x000fe200078e0004 */
[----:B--2---:R-:W-:-:S04]  /*16b0*/  IADD3 R10, PT, PT, R12, R10, R21 ;  /* 0x0000000a0c0a7210 */ /* 0x004fc80007ffe015 */
[----:B---3--:R-:W-:-:S04]  /*16c0*/  IADD3 R10, PT, PT, R17, R18, R10 ;  /* 0x00000012110a7210 */ /* 0x008fc80007ffe00a */
[----:B----4-:R-:W-:-:S04]  /*16d0*/  IADD3 R10, PT, PT, R15, R16, R10 ;  /* 0x000000100f0a7210 */ /* 0x010fc80007ffe00a */
[----:B-----5:R-:W-:-:S04]  /*16e0*/  IADD3 R10, PT, PT, R13, R14, R10 ;  /* 0x0000000e0d0a7210 */ /* 0x020fc80007ffe00a */
[----:B------:R-:W-:-:S04]  /*16f0*/  IADD3 R6, PT, PT, R19, R6, R10 ;  /* 0x0000000613067210 */ /* 0x000fc80007ffe00a */
[----:B------:R-:W-:-:S04]  /*1700*/  IADD3 R6, PT, PT, R20, R25, R6 ;  /* 0x0000001914067210 */ /* 0x000fc80007ffe006 */
[----:B------:R-:W-:-:S04]  /*1710*/  IADD3 R5, PT, PT, R24, R5, R6 ;  /* 0x0000000518057210 */ /* 0x000fc80007ffe006 */
[----:B------:R-:W-:Y:S01]  /*1720*/  IADD3 R21, PT, PT, R22, R27, R5 ;  /* 0x0000001b16157210 */ /* 0x000fe20007ffe005 */
[----:B------:R-:W-:Y:S06]  /*1730*/  @!P1 BRA `(.L_x_27) ;  /* 0xfffffffc00649947 */ /* 0x000fec000383ffff */
.L_x_26:
[----:B------:R-:W-:Y:S05]  /*1740*/  BSYNC.RECONVERGENT B2 ;  /* 0x0000000000027941 */ /* 0x000fea0003800200 */
.L_x_25:
[----:B------:R-:W-:Y:S01]  /*1750*/  IMAD.IADD R4, R9, 0x1, -R8 ;  /* 0x0000000109047824 */ /* 0x000fe200078e0a08 */
[----:B------:R-:W-:Y:S04]  /*1760*/  BSSY.RECONVERGENT B2, `(.L_x_28) ;  /* 0x000001a000027945 */ /* 0x000fe80003800200 */
[----:B------:R-:W-:-:S13]  /*1770*/  ISETP.GT.AND P1, PT, R4, 0x400, PT ;  /* 0x000004000400780c */ /* 0x000fda0003f24270 */
[----:B------:R-:W-:Y:S05]  /*1780*/  @!P1 BRA `(.L_x_29) ;  /* 0x00000000005c9947 */ /* 0x000fea0003800000 */
[----:B------:R-:W0:Y:S01]  /*1790*/  LDC.64 R6, c[0x0][0x380] ;  /* 0x0000e000ff067b82 */ /* 0x000e220000000a00 */
[C---:B------:R-:W-:Y:S01]  /*17a0*/  VIADD R11, R23.reuse, 0x400 ;  /* 0x00000400170b7836 */ /* 0x040fe20000000000 */
[----:B------:R-:W2:Y:S04]  /*17b0*/  LDG.E.CONSTANT R10, desc[UR6][R2.64+-0x400] ;  /* 0xfffc0006020a7981 */ /* 0x000ea8000c1e9900 */
[----:B------:R-:W3:Y:S04]  /*17c0*/  LDG.E.CONSTANT R12, desc[UR6][R2.64+0x400] ;  /* 0x00040006020c7981 */ /* 0x000ee8000c1e9900 */
[----:B------:R-:W4:Y:S04]  /*17d0*/  LDG.E.CONSTANT R13, desc[UR6][R2.64+0xc00] ;  /* 0x000c0006020d7981 */ /* 0x000f28000c1e9900 */
[----:B------:R-:W5:Y:S04]  /*17e0*/  LDG.E.CONSTANT R15, desc[UR6][R2.64+0x1000] ;  /* 0x00100006020f7981 */ /* 0x000f68000c1e9900 */
[----:B------:R1:W5:Y:S01]  /*17f0*/  LDG.E.CONSTANT R14, desc[UR6][R2.64+0x1400] ;  /* 0x00140006020e7981 */ /* 0x000362000c1e9900 */
[----:B0-----:R-:W-:-:S04]  /*1800*/  IMAD.WIDE.U32 R4, R23, 0x4, R6 ;  /* 0x0000000417047825 */ /* 0x001fc800078e0006 */
[----:B------:R-:W-:Y:S02]  /*1810*/  IMAD.WIDE.U32 R6, R11, 0x4, R6 ;  /* 0x000000040b067825 */ /* 0x000fe400078e0006 */
[----:B------:R-:W2:Y:S04]  /*1820*/  LDG.E.CONSTANT R4, desc[UR6][R4.64] ;  /* 0x0000000604047981 */ /* 0x000ea8000c1e9900 */
[----:B------:R-:W3:Y:S04]  /*1830*/  LDG.E.CONSTANT R11, desc[UR6][R2.64] ;  /* 0x00000006020b7981 */ /* 0x000ee8000c1e9900 */
[----:B------:R-:W4:Y:S01]  /*1840*/  LDG.E.CONSTANT R7, desc[UR6][R6.64] ;  /* 0x0000000606077981 */ /* 0x000f22000c1e9900 */
[----:B------:R-:W-:Y:S01]  /*1850*/  PLOP3.LUT P0, PT, PT, PT, PT, 0x8, 0x80 ;  /* 0x000000000080781c */ /* 0x000fe20003f0e170 */
[----:B------:R-:W-:-:S02]  /*1860*/  VIADD R8, R8, 0x800 ;  /* 0x0000080008087836 */ /* 0x000fc40000000000 */
[----:B------:R-:W-:Y:S01]  /*1870*/  VIADD R23, R23, 0x800 ;  /* 0x0000080017177836 */ /* 0x000fe20000000000 */
[----:B--2---:R-:W-:Y:S02]  /*1880*/  IADD3 R10, PT, PT, R10, R4, R21 ;  /* 0x000000040a0a7210 */ /* 0x004fe40007ffe015 */
[----:B------:R-:W-:Y:S02]  /*1890*/  IADD3 R4, P1, PT, R2, 0x2000, RZ ;  /* 0x0000200002047810 */ /* 0x000fe40007f3e0ff */
[----:B---3--:R-:W-:-:S03]  /*18a0*/  IADD3 R10, PT, PT, R12, R11, R10 ;  /* 0x0000000b0c0a7210 */ /* 0x008fc60007ffe00a */
[----:B------:R-:W-:Y:S01]  /*18b0*/  IMAD.X R5, RZ, RZ, R3, P1 ;  /* 0x000000ffff057224 */ /* 0x000fe200008e0603 */
[----:B----4-:R-:W-:Y:S01]  /*18c0*/  IADD3 R10, PT, PT, R13, R7, R10 ;  /* 0x000000070d0a7210 */ /* 0x010fe20007ffe00a */
[----:B-1----:R-:W-:Y:S02]  /*18d0*/  IMAD.MOV.U32 R2, RZ, RZ, R4 ;  /* 0x000000ffff027224 */ /* 0x002fe400078e0004 */
[----:B------:R-:W-:Y:S01]  /*18e0*/  IMAD.MOV.U32 R3, RZ, RZ, R5 ;  /* 0x000000ffff037224 */ /* 0x000fe200078e0005 */
[----:B-----5:R-:W-:-:S07]  /*18f0*/  IADD3 R21, PT, PT, R14, R15, R10 ;  /* 0x0000000f0e157210 */ /* 0x020fce0007ffe00a */
.L_x_29:
[----:B------:R-:W-:Y:S05]  /*1900*/  BSYNC.RECONVERGENT B2 ;  /* 0x0000000000027941 */ /* 0x000fea0003800200 */
.L_x_28:
[----:B------:R-:W-:-:S13]  /*1910*/  ISETP.LT.OR P0, PT, R8, R9, P0 ;  /* 0x000000090800720c */ /* 0x000fda0000701670 */
[----:B------:R-:W-:Y:S05]  /*1920*/  @!P0 BRA `(.L_x_21) ;  /* 0x0000000000208947 */ /* 0x000fea0003800000 */
[----:B------:R-:W0:Y:S01]  /*1930*/  LDC.64 R4, c[0x0][0x380] ;  /* 0x0000e000ff047b82 */ /* 0x000e220000000a00 */
[----:B------:R-:W2:Y:S04]  /*1940*/  LDG.E.CONSTANT R6, desc[UR6][R2.64+-0x400] ;  /* 0xfffc000602067981 */ /* 0x000ea8000c1e9900 */
[----:B------:R-:W3:Y:S04]  /*1950*/  LDG.E.CONSTANT R7, desc[UR6][R2.64] ;  /* 0x0000000602077981 */ /* 0x000ee8000c1e9900 */
[----:B------:R-:W3:Y:S01]  /*1960*/  LDG.E.CONSTANT R8, desc[UR6][R2.64+0x400] ;  /* 0x0004000602087981 */ /* 0x000ee2000c1e9900 */
[----:B0-----:R-:W-:-:S06]  /*1970*/  IMAD.WIDE.U32 R4, R23, 0x4, R4 ;  /* 0x0000000417047825 */ /* 0x001fcc00078e0004 */
[----:B------:R-:W2:Y:S02]  /*1980*/  LDG.E.CONSTANT R4, desc[UR6][R4.64] ;  /* 0x0000000604047981 */ /* 0x000ea4000c1e9900 */
[----:B--2---:R-:W-:-:S04]  /*1990*/  IADD3 R6, PT, PT, R6, R4, R21 ;  /* 0x0000000406067210 */ /* 0x004fc80007ffe015 */
[----:B---3--:R-:W-:-:S07]  /*19a0*/  IADD3 R21, PT, PT, R8, R7, R6 ;  /* 0x0000000708157210 */ /* 0x008fce0007ffe006 */
.L_x_21:
[----:B------:R-:W-:Y:S05]  /*19b0*/  BSYNC.RECONVERGENT B1 ;  /* 0x0000000000017941 */ /* 0x000fea0003800200 */
.L_x_19:
[----:B------:R-:W0:Y:S01]  /*19c0*/  S2R R8, SR_LANEID ;  /* 0x0000000000087919 */ /* 0x000e220000000000 */
[----:B------:R-:W1:Y:S01]  /*19d0*/  SHFL.DOWN PT, R2, R21, 0x1, 0x1f ;  /* 0x08201f0015027f89 */ /* 0x000e6200000e0000 */
[C---:B0-----:R-:W-:Y:S02]  /*19e0*/  ISETP.GT.AND P0, PT, R8.reuse, 0x1e, PT ;  /* 0x0000001e0800780c */ /* 0x041fe40003f04270 */
[----:B------:R-:W-:Y:S02]  /*19f0*/  ISETP.NE.AND P1, PT, R8, RZ, PT ;  /* 0x000000ff0800720c */ /* 0x000fe40003f25270 */
[----:B-1----:R-:W-:Y:S02]  /*1a00*/  SEL R2, R2, RZ, !P0 ;  /* 0x000000ff02027207 */ /* 0x002fe40004000000 */
[----:B------:R-:W-:-:S03]  /*1a10*/  ISETP.GT.AND P0, PT, R8, 0x1d, PT ;  /* 0x0000001d0800780c */ /* 0x000fc60003f04270 */
[----:B------:R-:W-:-:S05]  /*1a20*/  IMAD.IADD R2, R2, 0x1, R21 ;  /* 0x0000000102027824 */ /* 0x000fca00078e0215 */
[----:B------:R-:W0:Y:S01]  /*1a30*/  SHFL.DOWN PT, R3, R2, 0x2, 0x1f ;  /* 0x08401f0002037f89 */ /* 0x000e2200000e0000 */
[----:B------:R-:W-:Y:S01]  /*1a40*/  @!P1 MOV R6, 0x400 ;  /* 0x0000040000069802 */ /* 0x000fe20000000f00 */
[----:B------:R-:W1:Y:S01]  /*1a50*/  @!P1 S2R R7, SR_CgaCtaId ;  /* 0x0000000000079919 */ /* 0x000e620000008800 */
[----:B0-----:R-:W-:Y:S02]  /*1a60*/  SEL R3, R3, RZ, !P0 ;  /* 0x000000ff03037207 */ /* 0x001fe40004000000 */
[----:B------:R-:W-:-:S03]  /*1a70*/  ISETP.GT.AND P0, PT, R8, 0x1b, PT ;  /* 0x0000001b0800780c */ /* 0x000fc60003f04270 */
[----:B------:R-:W-:-:S05]  /*1a80*/  IMAD.IADD R3, R2, 0x1, R3 ;  /* 0x0000000102037824 */ /* 0x000fca00078e0203 */
[----:B------:R-:W0:Y:S01]  /*1a90*/  SHFL.DOWN PT, R4, R3, 0x4, 0x1f ;  /* 0x08801f0003047f89 */ /* 0x000e2200000e0000 */
[----:B-1----:R-:W-:Y:S02]  /*1aa0*/  @!P1 LEA R6, R7, R6, 0x18 ;  /* 0x0000000607069211 */ /* 0x002fe400078ec0ff */
[----:B0-----:R-:W-:Y:S02]  /*1ab0*/  SEL R4, R4, RZ, !P0 ;  /* 0x000000ff04047207 */ /* 0x001fe40004000000 */
[----:B------:R-:W-:-:S03]  /*1ac0*/  ISETP.GT.AND P0, PT, R8, 0x17, PT ;  /* 0x000000170800780c */ /* 0x000fc60003f04270 */
[----:B------:R-:W-:Y:S01]  /*1ad0*/  IMAD.IADD R4, R3, 0x1, R4 ;  /* 0x0000000103047824 */ /* 0x000fe200078e0204 */
[----:B------:R-:W-:-:S04]  /*1ae0*/  @!P1 SHF.R.U32.HI R3, RZ, 0x3, R0 ;  /* 0x00000003ff039819 */ /* 0x000fc80000011600 */
        /* <DEDUP_REMOVED lines=13> */
[----:B------:R-:W0:Y:S01]  /*1bc0*/  S2UR UR5, SR_CgaCtaId ;  /* 0x00000000000579c3 */ /* 0x000e220000008800 */
[----:B------:R-:W-:Y:S02]  /*1bd0*/  UMOV UR4, 0x400 ;  /* 0x0000040000047882 */ /* 0x000fe40000000000 */
[----:B0-----:R-:W-:-:S09]  /*1be0*/  ULEA UR4, UR5, UR4, 0x18 ;  /* 0x0000000405047291 */ /* 0x001fd2000f8ec0ff */
[----:B------:R-:W-:Y:S04]  /*1bf0*/  LDS R0, [UR4+0xc] ;  /* 0x00000c04ff007984 */ /* 0x000fe80008000800 */
[----:B---3--:R-:W0:Y:S04]  /*1c00*/  LDS.128 R4, [UR4+0x10] ;  /* 0x00001004ff047984 */ /* 0x008e280008000c00 */
[----:B------:R-:W1:Y:S01]  /*1c10*/  LDS.64 R8, [UR4+0x20] ;  /* 0x00002004ff087984 */ /* 0x000e620008000a00 */
[----:B0-----:R-:W-:-:S04]  /*1c20*/  IADD3 R0, PT, PT, R4, R0, R3 ;  /* 0x0000000004007210 */ /* 0x001fc80007ffe003 */
[----:B------:R-:W-:-:S04]  /*1c30*/  IADD3 R0, PT, PT, R6, R0, R5 ;  /* 0x0000000006007210 */ /* 0x000fc80007ffe005 */
[----:B-1----:R-:W-:-:S05]  /*1c40*/  IADD3 R0, PT, PT, R8, R0, R7 ;  /* 0x0000000008007210 */ /* 0x002fca0007ffe007 */
[----:B------:R-:W-:Y:S01]  /*1c50*/  IMAD.IADD R3, R0, 0x1, R9 ;  /* 0x0000000100037824 */ /* 0x000fe200078e0209 */
[----:B------:R-:W-:Y:S06]  /*1c60*/  BRA `(.L_x_17) ;  /* 0x0000001c00307947 */ /* 0x000fec0003800000 */
.L_x_2:
        /* <DEDUP_REMOVED lines=12> */
.L_x_32:
[----:B------:R-:W-:Y:S05]  /*1d30*/  BSYNC.RECONVERGENT B1 ;  /* 0x0000000000017941 */ /* 0x000fea0003800200 */
.L_x_31:
        /* <DEDUP_REMOVED lines=16> */
.L_x_37:
        /* <DEDUP_REMOVED lines=9> */
.L_x_36:
[----:B------:R-:W-:Y:S05]  /*1ed0*/  BSYNC.RECONVERGENT B2 ;  /* 0x0000000000027941 */ /* 0x000fea0003800200 */
.L_x_35:
        /* <DEDUP_REMOVED lines=8> */
.L_x_40:
        /* <DEDUP_REMOVED lines=35> */
.L_x_39:
[----:B------:R-:W-:Y:S05]  /*2190*/  BSYNC.RECONVERGENT B2 ;  /* 0x0000000000027941 */ /* 0x000fea0003800200 */
.L_x_38:
        /* <DEDUP_REMOVED lines=22> */
.L_x_42:
[----:B------:R-:W-:Y:S05]  /*2300*/  BSYNC.RECONVERGENT B2 ;  /* 0x0000000000027941 */ /* 0x000fea0003800200 */
.L_x_41:
        /* <DEDUP_REMOVED lines=10> */
.L_x_34:
[----:B------:R-:W-:Y:S05]  /*23b0*/  BSYNC.RECONVERGENT B1 ;  /* 0x0000000000017941 */ /* 0x000fea0003800200 */
.L_x_33:
        /* <DEDUP_REMOVED lines=38> */
[----:B------:R-:W0:Y:S04]  /*2620*/  LDS.128 R4, [UR4+0x10] ;  /* 0x00001004ff047984 */ /* 0x000e280008000c00 */
[----:B------:R-:W1:Y:S01]  /*2630*/  LDS.64 R8, [UR4+0x20] ;  /* 0x00002004ff087984 */ /* 0x000e620008000a00 */
[----:B0-----:R-:W-:-:S04]  /*2640*/  IADD3 R0, PT, PT, R4, R0, R3 ;  /* 0x0000000004007210 */ /* 0x001fc80007ffe003 */
[----:B------:R-:W-:-:S04]  /*2650*/  IADD3 R0, PT, PT, R6, R0, R5 ;  /* 0x0000000006007210 */ /* 0x000fc80007ffe005 */
[----:B-1----:R-:W-:-:S05]  /*2660*/  IADD3 R0, PT, PT, R8, R0, R7 ;  /* 0x0000000008007210 */ /* 0x002fca0007ffe007 */
[----:B--2---:R-:W-:Y:S01]  /*2670*/  IMAD.IADD R3, R0, 0x1, R9 ;  /* 0x0000000100037824 */ /* 0x004fe200078e0209 */
[----:B------:R-:W-:Y:S06]  /*2680*/  BRA `(.L_x_17) ;  /* 0x0000001000a87947 */ /* 0x000fec0003800000 */
.L_x_43:
        /* <DEDUP_REMOVED lines=16> */
[----:B------:R-:W1:Y:S02]  /*2790*/  SHFL.DOWN PT, R2, R3, 0x2, R7 ;  /* 0x0840000003027989 */ /* 0x000e6400000e0007 */
[----:B-1----:R-:W-:Y:S02]  /*27a0*/  SEL R2, R2, RZ, !P0 ;  /* 0x000000ff02027207 */ /* 0x002fe40004000000 */
[----:B------:R-:W-:-:S03]  /*27b0*/  ISETP.GT.AND P0, PT, R8, R7, PT ;  /* 0x000000070800720c */ /* 0x000fc60003f04270 */
[----:B------:R-:W-:Y:S01]  /*27c0*/  IMAD.IADD R2, R3, 0x1, R2 ;  /* 0x0000000103027824 */ /* 0x000fe200078e0202 */
[----:B------:R-:W-:-:S04]  /*27d0*/  @!P1 SHF.R.U32.HI R3, RZ, 0x3, R9 ;  /* 0x00000003ff039819 */ /* 0x000fc80000011609 */
[----:B------:R-:W1:Y:S02]  /*27e0*/  SHFL.DOWN PT, R4, R2, 0x4, R7 ;  /* 0x0880000002047989 */ /* 0x000e6400000e0007 */
[----:B-1----:R-:W-:Y:S01]  /*27f0*/  SEL R5, R4, RZ, !P0 ;  /* 0x000000ff04057207 */ /* 0x002fe20004000000 */
[C---:B------:R-:W-:Y:S02]  /*2800*/  VIADD R4, R6.reuse, 0x8 ;  /* 0x0000000806047836 */ /* 0x040fe40000000000 */
[----:B------:R-:W-:Y:S02]  /*2810*/  VIADD R6, R6, 0x10 ;  /* 0x0000001006067836 */ /* 0x000fe40000000000 */
[----:B------:R-:W-:Y:S01]  /*2820*/  IMAD.IADD R5, R2, 0x1, R5 ;  /* 0x0000000102057824 */ /* 0x000fe200078e0205 */
[----:B------:R-:W-:Y:S02]  /*2830*/  ISETP.GT.AND P0, PT, R4, R7, PT ;  /* 0x000000070400720c */ /* 0x000fe40003f04270 */
[----:B------:R-:W-:-:S02]  /*2840*/  @!P1 MOV R4, 0x400 ;  /* 0x0000040000049802 */ /* 0x000fc40000000f00 */
[----:B------:R-:W1:Y:S02]  /*2850*/  SHFL.DOWN PT, R0, R5, 0x8, R7 ;  /* 0x0900000005007989 */ /* 0x000e6400000e0007 */
[----:B0-----:R-:W-:Y:S02]  /*2860*/  @!P1 LEA R11, R11, R4, 0x18 ;  /* 0x000000040b0b9211 */ /* 0x001fe400078ec0ff */
[----:B------:R-:W-:-:S05]  /*2870*/  @!P1 LOP3.LUT R4, R3, 0x7c, RZ, 0xc0, !PT ;  /* 0x0000007c03049812 */ /* 0x000fca00078ec0ff */
[----:B------:R-:W-:Y:S01]  /*2880*/  @!P1 IMAD.IADD R4, R4, 0x1, R11 ;  /* 0x0000000104049824 */ /* 0x000fe200078e020b */
[----:B-1----:R-:W-:Y:S02]  /*2890*/  SEL R0, R0, RZ, !P0 ;  /* 0x000000ff00007207 */ /* 0x002fe40004000000 */
        /* <DEDUP_REMOVED lines=15> */
[----:B-1----:R-:W0:Y:S04]  /*2990*/  LDS.128 R4, [UR4+0x10] ;  /* 0x00001004ff047984 */ /* 0x002e280008000c00 */
        /* <DEDUP_REMOVED lines=18> */
.L_x_30:
[----:B------:R-:W0:Y:S01]  /*2ac0*/  S2R R0, SR_TID.X ;  /* 0x0000000000007919 */ /* 0x000e220000002100 */
[----:B------:R-:W0:Y:S02]  /*2ad0*/  LDC.64 R2, c[0x0][0x380] ;  /* 0x0000e000ff027b82 */ /* 0x000e240000000a00 */
[----:B0-----:R-:W-:-:S05]  /*2ae0*/  IMAD.WIDE.U32 R2, R0, 0x4, R2 ;  /* 0x0000000400027825 */ /* 0x001fca00078e0002 */
[----:B------:R-:W2:Y:S04]  /*2af0*/  LDG.E.CONSTANT R19, desc[UR6][R2.64] ;  /* 0x0000000602137981 */ /* 0x000ea8000c1e9900 */
[----:B------:R-:W2:Y:S04]  /*2b00*/  LDG.E.CONSTANT R4, desc[UR6][R2.64+0x400] ;  /* 0x0004000602047981 */ /* 0x000ea8000c1e9900 */
[----:B------:R-:W2:Y:S04]  /*2b10*/  LDG.E.CONSTANT R5, desc[UR6][R2.64+0x800] ;  /* 0x0008000602057981 */ /* 0x000ea8000c1e9900 */
[----:B------:R-:W3:Y:S04]  /*2b20*/  LDG.E.CONSTANT R6, desc[UR6][R2.64+0xc00] ;  /* 0x000c000602067981 */ /* 0x000ee8000c1e9900 */
[----:B------:R-:W3:Y:S04]  /*2b30*/  LDG.E.CONSTANT R7, desc[UR6][R2.64+0x1000] ;  /* 0x0010000602077981 */ /* 0x000ee8000c1e9900 */
[----:B------:R-:W4:Y:S04]  /*2b40*/  LDG.E.CONSTANT R8, desc[UR6][R2.64+0x1400] ;  /* 0x0014000602087981 */ /* 0x000f28000c1e9900 */
[----:B------:R-:W4:Y:S04]  /*2b50*/  LDG.E.CONSTANT R9, desc[UR6][R2.64+0x1800] ;  /* 0x0018000602097981 */ /* 0x000f28000c1e9900 */
[----:B------:R-:W5:Y:S04]  /*2b60*/  LDG.E.CONSTANT R10, desc[UR6][R2.64+0x1c00] ;  /* 0x001c0006020a7981 */ /* 0x000f68000c1e9900 */
[----:B------:R-:W5:Y:S04]  /*2b70*/  LDG.E.CONSTANT R11, desc[UR6][R2.64+0x2000] ;  /* 0x00200006020b7981 */ /* 0x000f68000c1e9900 */
[----:B------:R-:W5:Y:S04]  /*2b80*/  LDG.E.CONSTANT R12, desc[UR6][R2.64+0x2400] ;  /* 0x00240006020c7981 */ /* 0x000f68000c1e9900 */
[----:B------:R-:W5:Y:S04]  /*2b90*/  LDG.E.CONSTANT R13, desc[UR6][R2.64+0x2800] ;  /* 0x00280006020d7981 */ /* 0x000f68000c1e9900 */
[----:B------:R-:W5:Y:S04]  /*2ba0*/  LDG.E.CONSTANT R14, desc[UR6][R2.64+0x2c00] ;  /* 0x002c0006020e7981 */ /* 0x000f68000c1e9900 */
[----:B------:R-:W5:Y:S04]  /*2bb0*/  LDG.E.CONSTANT R15, desc[UR6][R2.64+0x3000] ;  /* 0x00300006020f7981 */ /* 0x000f68000c1e9900 */
[----:B------:R-:W5:Y:S04]  /*2bc0*/  LDG.E.CONSTANT R16, desc[UR6][R2.64+0x3400] ;  /* 0x0034000602107981 */ /* 0x000f68000c1e9900 */
[----:B------:R-:W5:Y:S04]  /*2bd0*/  LDG.E.CONSTANT R17, desc[UR6][R2.64+0x3800] ;  /* 0x0038000602117981 */ /* 0x000f68000c1e9900 */
[----:B------:R-:W5:Y:S01]  /*2be0*/  LDG.E.CONSTANT R18, desc[UR6][R2.64+0x3c00] ;  /* 0x003c000602127981 */ /* 0x000f62000c1e9900 */
[----:B------:R-:W-:-:S02]  /*2bf0*/  ISETP.GE.U32.AND P0, PT, R20, 0x2000, PT ;  /* 0x000020001400780c */ /* 0x000fc40003f06070 */
[----:B--2---:R-:W-:-:S04]  /*2c00*/  IADD3 R4, PT, PT, R5, R4, R19 ;  /* 0x0000000405047210 */ /* 0x004fc80007ffe013 */
[----:B---3--:R-:W-:-:S04]  /*2c10*/  IADD3 R4, PT, PT, R7, R6, R4 ;  /* 0x0000000607047210 */ /* 0x008fc80007ffe004 */
[----:B----4-:R-:W-:-:S04]  /*2c20*/  IADD3 R4, PT, PT, R9, R8, R4 ;  /* 0x0000000809047210 */ /* 0x010fc80007ffe004 */
[----:B-----5:R-:W-:Y:S01]  /*2c30*/  IADD3 R4, PT, PT, R11, R10, R4 ;  /* 0x0000000a0b047210 */ /* 0x020fe20007ffe004 */
[----:B------:R-:W-:-:S03]  /*2c40*/  IMAD.MOV.U32 R11, RZ, RZ, 0x1000 ;  /* 0x00001000ff0b7424 */ /* 0x000fc600078e00ff */
[----:B------:R-:W-:-:S04]  /*2c50*/  IADD3 R4, PT, PT, R13, R12, R4 ;  /* 0x0000000c0d047210 */ /* 0x000fc80007ffe004 */
[----:B------:R-:W-:-:S04]  /*2c60*/  IADD3 R4, PT, PT, R15, R14, R4 ;  /* 0x0000000e0f047210 */ /* 0x000fc80007ffe004 */
[----:B------:R-:W-:-:S05]  /*2c70*/  IADD3 R17, PT, PT, R17, R16, R4 ;  /* 0x0000001011117210 */ /* 0x000fca0007ffe004 */
[----:B------:R-:W-:Y:S01]  /*2c80*/  IMAD.IADD R8, R18, 0x1, R17 ;  /* 0x0000000112087824 */ /* 0x000fe200078e0211 */
[----:B------:R-:W-:Y:S06]  /*2c90*/  @!P0 BRA `(.L_x_44) ;  /* 0x00000000008c8947 */ /* 0x000fec0003800000 */
[----:B------:R-:W0:Y:S01]  /*2ca0*/  LDC R7, c[0x0][0x390] ;  /* 0x0000e400ff077b82 */ /* 0x000e220000000800 */
[----:B------:R-:W-:Y:S02]  /*2cb0*/  VIADD R6, R20, 0xfffff000 ;  /* 0xfffff00014067836 */ /* 0x000fe40000000000 */
[----:B------:R-:W-:-:S07]  /*2cc0*/  IMAD.MOV.U32 R11, RZ, RZ, 0x1000 ;  /* 0x00001000ff0b7424 */ /* 0x000fce00078e00ff */
.L_x_46:
[----:B------:R-:W-:-:S05]  /*2cd0*/  IMAD.WIDE R4, R11, 0x4, R2 ;  /* 0x000000040b047825 */ /* 0x000fca00078e0202 */
        /* <DEDUP_REMOVED lines=16> */
[----:B--2---:R-:W-:-:S04]  /*2de0*/  IADD3 R18, PT, PT, R18, R19, R8 ;  /* 0x0000001312127210 */ /* 0x004fc80007ffe008 */
[----:B---3--:R-:W-:Y:S01]  /*2df0*/  IADD3 R18, PT, PT, R21, R20, R18 ;  /* 0x0000001415127210 */ /* 0x008fe20007ffe012 */
[----:B0-----:R-:W-:-:S04]  /*2e00*/  IMAD.MOV.U32 R20, RZ, RZ, R7 ;  /* 0x000000ffff147224 */ /* 0x001fc800078e0007 */
[----:B------:R-:W-:Y:S01]  /*2e10*/  IMAD.IADD R8, R20, 0x1, -R11 ;  /* 0x0000000114087824 */ /* 0x000fe200078e0a0b */
[----:B----4-:R-:W-:-:S04]  /*2e20*/  IADD3 R18, PT, PT, R23, R22, R18 ;  /* 0x0000001617127210 */ /* 0x010fc80007ffe012 */
[----:B------:R-:W-:Y:S02]  /*2e30*/  ISETP.GE.AND P0, PT, R8, 0x1000, PT ;  /* 0x000010000800780c */ /* 0x000fe40003f06270 */
[----:B-----5:R-:W-:-:S04]  /*2e40*/  IADD3 R18, PT, PT, R25, R24, R18 ;  /* 0x0000001819127210 */ /* 0x020fc80007ffe012 */
[----:B------:R-:W-:-:S04]  /*2e50*/  IADD3 R14, PT, PT, R14, R17, R18 ;  /* 0x000000110e0e7210 */ /* 0x000fc80007ffe012 */
[----:B------:R-:W-:-:S04]  /*2e60*/  IADD3 R12, PT, PT, R15, R12, R14 ;  /* 0x0000000c0f0c7210 */ /* 0x000fc80007ffe00e */
[----:B------:R-:W-:-:S04]  /*2e70*/  IADD3 R10, PT, PT, R10, R13, R12 ;  /* 0x0000000d0a0a7210 */ /* 0x000fc80007ffe00c */
[----:B------:R-:W-:Y:S01]  /*2e80*/  IADD3 R8, PT, PT, R16, R9, R10 ;  /* 0x0000000910087210 */ /* 0x000fe20007ffe00a */
[----:B------:R-:W-:Y:S06]  /*2e90*/  @!P0 BRA `(.L_x_45) ;  /* 0x0000000400fc8947 */ /* 0x000fec0003800000 */
[----:B------:R-:W-:-:S05]  /*2ea0*/  VIADD R11, R11, 0x1000 ;  /* 0x000010000b0b7836 */ /* 0x000fca0000000000 */
[----:B------:R-:W-:-:S13]  /*2eb0*/  ISETP.GT.AND P0, PT, R11, R6, PT ;  /* 0x000000060b00720c */ /* 0x000fda0003f04270 */
[----:B------:R-:W-:Y:S05]  /*2ec0*/  @!P0 BRA `(.L_x_46) ;  /* 0xfffffffc00808947 */ /* 0x000fea000383ffff */
.L_x_44:
        /* <DEDUP_REMOVED lines=20> */
.L_x_50:
        /* <DEDUP_REMOVED lines=8> */
.L_x_49:
[----:B------:R-:W-:Y:S05]  /*3090*/  BSYNC.RECONVERGENT B2 ;  /* 0x0000000000027941 */ /* 0x000fea0003800200 */
.L_x_48:
        /* <DEDUP_REMOVED lines=16> */
.L_x_53:
        /* <DEDUP_REMOVED lines=20> */
[----:B------:R-:W5:Y:S04]  /*32e0*/  LDG.E.CONSTANT R22, desc[UR6][R2.64+0x2400] ;  /* 0x0024000602167981 */ /* 0x000f68000c1e9900 */
[----:B------:R0:W5:Y:S04]  /*32f0*/  LDG.E.CONSTANT R5, desc[UR6][R4.64] ;  /* 0x0000000604057981 */ /* 0x000168000c1e9900 */
        /* <DEDUP_REMOVED lines=17> */
.L_x_52:
[----:B------:R-:W-:Y:S05]  /*3410*/  BSYNC.RECONVERGENT B2 ;  /* 0x0000000000027941 */ /* 0x000fea0003800200 */
.L_x_51:
        /* <DEDUP_REMOVED lines=10> */
[----:B------:R-:W5:Y:S01]  /*34c0*/  LDG.E.CONSTANT R16, desc[UR6][R2.64+0x1400] ;  /* 0x0014000602107981 */ /* 0x000f62000c1e9900 */
[----:B0-----:R-:W-:-:S04]  /*34d0*/  IMAD.WIDE.U32 R4, R11, 0x4, R6 ;  /* 0x000000040b047825 */ /* 0x001fc800078e0006 */
[----:B------:R-:W-:Y:S02]  /*34e0*/  IMAD.WIDE.U32 R6, R13, 0x4, R6 ;  /* 0x000000040d067825 */ /* 0x000fe400078e0006 */
[----:B------:R0:W2:Y:S04]  /*34f0*/  LDG.E.CONSTANT R5, desc[UR6][R4.64] ;  /* 0x0000000604057981 */ /* 0x0000a8000c1e9900 */
[----:B------:R1:W3:Y:S04]  /*3500*/  LDG.E.CONSTANT R13, desc[UR6][R2.64] ;  /* 0x00000006020d7981 */ /* 0x0002e8000c1e9900 */
[----:B------:R-:W4:Y:S01]  /*3510*/  LDG.E.CONSTANT R7, desc[UR6][R6.64] ;  /* 0x0000000606077981 */ /* 0x000f22000c1e9900 */
[----:B0-----:R-:W-:Y:S01]  /*3520*/  IADD3 R4, P1, PT, R2, 0x2000, RZ ;  /* 0x0000200002047810 */ /* 0x001fe20007f3e0ff */
[----:B------:R-:W-:Y:S01]  /*3530*/  VIADD R10, R10, 0x800 ;  /* 0x000008000a0a7836 */ /* 0x000fe20000000000 */
[----:B------:R-:W-:Y:S01]  /*3540*/  PLOP3.LUT P0, PT, PT, PT, PT, 0x8, 0x80 ;  /* 0x000000000080781c */ /* 0x000fe20003f0e170 */
[----:B------:R-:W-:-:S02]  /*3550*/  VIADD R11, R11, 0x800 ;  /* 0x000008000b0b7836 */ /* 0x000fc40000000000 */
[----:B-1----:R-:W-:Y:S01]  /*3560*/  IMAD.MOV.U32 R2, RZ, RZ, R4 ;  /* 0x000000ffff027224 */ /* 0x002fe200078e0004 */
[----:B--2---:R-:W-:-:S04]  /*3570*/  IADD3 R12, PT, PT, R12, R5, R8 ;  /* 0x000000050c0c7210 */ /* 0x004fc80007ffe008 */
[----:B---3--:R-:W-:Y:S01]  /*3580*/  IADD3 R12, PT, PT, R14, R13, R12 ;  /* 0x0000000d0e0c7210 */ /* 0x008fe20007ffe00c */
[----:B------:R-:W-:-:S03]  /*3590*/  IMAD.X R5, RZ, RZ, R3, P1 ;  /* 0x000000ffff057224 */ /* 0x000fc600008e0603 */
[----:B----4-:R-:W-:Y:S01]  /*35a0*/  IADD3 R12, PT, PT, R15, R7, R12 ;  /* 0x000000070f0c7210 */ /* 0x010fe20007ffe00c */
[----:B------:R-:W-:-:S03]  /*35b0*/  IMAD.MOV.U32 R3, RZ, RZ, R5 ;  /* 0x000000ffff037224 */ /* 0x000fc600078e0005 */
[----:B-----5:R-:W-:-:S07]  /*35c0*/  IADD3 R8, PT, PT, R16, R17, R12 ;  /* 0x0000001110087210 */ /* 0x020fce0007ffe00c */
.L_x_55:
[----:B------:R-:W-:Y:S05]  /*35d0*/  BSYNC.RECONVERGENT B2 ;  /* 0x0000000000027941 */ /* 0x000fea0003800200 */
.L_x_54:
        /* <DEDUP_REMOVED lines=10> */
.L_x_47:
[----:B------:R-:W-:Y:S05]  /*3680*/  BSYNC.RECONVERGENT B1 ;  /* 0x0000000000017941 */ /* 0x000fea0003800200 */
.L_x_45:
[----:B------:R-:W0:Y:S01]  /*3690*/  S2R R9, SR_LANEID ;  /* 0x0000000000097919 */ /* 0x000e220000000000 */
[----:B------:R-:W1:Y:S01]  /*36a0*/  SHFL.DOWN PT, R2, R8, 0x1, 0x1f ;  /* 0x08201f0008027f89 */ /* 0x000e6200000e0000 */
[C---:B0-----:R-:W-:Y:S02]  /*36b0*/  ISETP.GT.AND P0, PT, R9.reuse, 0x1e, PT ;  /* 0x0000001e0900780c */ /* 0x041fe40003f04270 */
[C---:B------:R-:W-:Y:S02]  /*36c0*/  ISETP.NE.AND P1, PT, R9.reuse, RZ, PT ;  /* 0x000000ff0900720c */ /* 0x040fe40003f25270 */
        /* <DEDUP_REMOVED lines=37> */
[----:B0-----:R-:W-:-:S07]  /*3920*/  IMAD.IADD R3, R0, 0x1, R9 ;  /* 0x0000000100037824 */ /* 0x001fce00078e0209 */
.L_x_17:
[----:B------:R-:W-:Y:S05]  /*3930*/  BSYNC.RECONVERGENT B0 ;  /* 0x0000000000007941 */ /* 0x000fea0003800200 */
.L_x_1:
[----:B------:R-:W-:Y:S05]  /*3940*/  @P0 EXIT ;  /* 0x000000000000094d */ /* 0x000fea0003800000 */
[----:B-1----:R-:W1:Y:S01]  /*3950*/  LDC.64 R4, c[0x0][0x388] ;  /* 0x0000e200ff047b82 */ /* 0x002e620000000a00 */
[----:B------:R-:W0:Y:S02]  /*3960*/  LDCU UR4, c[0x0][0x398] ;  /* 0x00007300ff0477ac */ /* 0x000e240008000800 */
[----:B0-234-:R-:W-:-:S05]  /*3970*/  VIADD R3, R3, UR4 ;  /* 0x0000000403037c36 */ /* 0x01dfca0008000000 */
[----:B-1----:R-:W-:Y:S01]  /*3980*/  STG.E desc[UR6][R4.64], R3 ;  /* 0x0000000304007986 */ /* 0x002fe2000c101906 */
[----:B------:R-:W-:Y:S05]  /*3990*/  EXIT ;  /* 0x000000000000794d */ /* 0x000fea0003800000 */
.L_x_56:
[----:B------:R-:W-:-:S00]  /*39a0*/  BRA `(.L_x_56) ;  /* 0xfffffffc00fc7947 */ /* 0x000fc0000383ffff */
[----:B------:R-:W-:-:S00]  /*39b0*/  NOP ;  /* 0x0000000000007918 */ /* 0x000fc00000000000 */
        /* <DEDUP_REMOVED lines=12> */
.L_x_454:


//--------------------- .text._ZN3cub18CUB_300001_SM_10006detail6reduce18DeviceReduceKernelINS2_10policy_hubIiyN4cuda3std3__44plusIiEEE10Policy1000EN6thrust24THRUST_300001_SM_1000_NS10device_ptrIiEEyS9_iNS7_10__identityEEEvT0_PT3_T1_NS0_13GridEvenShareISK_EET2_T4_ --------------------------
	.section	.text._ZN3cub18CUB_300001_SM_10006detail6reduce18DeviceReduceKernelINS2_10policy_hubIiyN4cuda3std3__44plusIiEEE10Policy1000EN6thrust24THRUST_300001_SM_1000_NS10device_ptrIiEEyS9_iNS7_10__identityEEEvT0_PT3_T1_NS0_13GridEvenShareISK_EET2_T4_,"ax",@progbits
	.align	128
        .global         _ZN3cub18CUB_300001_SM_10006detail6reduce18DeviceReduceKernelINS2_10policy_hubIiyN4cuda3std3__44plusIiEEE10Policy1000EN6thrust24THRUST_300001_SM_1000_NS10device_ptrIiEEyS9_iNS7_10__identityEEEvT0_PT3_T1_NS0_13GridEvenShareISK_EET2_T4_
        .type           _ZN3cub18CUB_300001_SM_10006detail6reduce18DeviceReduceKernelINS2_10policy_hubIiyN4cuda3std3__44plusIiEEE10Policy1000EN6thrust24THRUST_300001_SM_1000_NS10device_ptrIiEEyS9_iNS7_10__identityEEEvT0_PT3_T1_NS0_13GridEvenShareISK_EET2_T4_,@function
        .size           _ZN3cub18CUB_300001_SM_10006detail6reduce18DeviceReduceKernelINS2_10policy_hubIiyN4cuda3std3__44plusIiEEE10Policy1000EN6thrust24THRUST_300001_SM_1000_NS10device_ptrIiEEyS9_iNS7_10__identityEEEvT0_PT3_T1_NS0_13GridEvenShareISK_EET2_T4_,(.L_x_455 - _ZN3cub18CUB_300001_SM_10006detail6reduce18DeviceReduceKernelINS2_10policy_hubIiyN4cuda3std3__44plusIiEEE10Policy1000EN6thrust24THRUST_300001_SM_1000_NS10device_ptrIiEEyS9_iNS7_10__identityEEEvT0_PT3_T1_NS0_13GridEvenShareISK_EET2_T4_)
        .other          _ZN3cub18CUB_300001_SM_10006detail6reduce18DeviceReduceKernelINS2_10policy_hubIiyN4cuda3std3__44plusIiEEE10Policy1000EN6thrust24THRUST_300001_SM_1000_NS10device_ptrIiEEyS9_iNS7_10__identityEEEvT0_PT3_T1_NS0_13GridEvenShareISK_EET2_T4_,@"STO_CUDA_ENTRY STV_DEFAULT"
_ZN3cub18CUB_300001_SM_10006detail6reduce18DeviceReduceKernelINS2_10policy_hubIiyN4cuda3std3__44plusIiEEE10Policy1000EN6thrust24THRUST_300001_SM_1000_NS10device_ptrIiEEyS9_iNS7_10__identityEEEvT0_PT3_T1_NS0_13GridEvenShareISK_EET2_T4_:
.text._ZN3cub18CUB_300001_SM_10006detail6reduce18DeviceReduceKernelINS2_10policy_hubIiyN4cuda3std3__44plusIiEEE10Policy1000EN6thrust24THRUST_300001_SM_1000_NS10device_ptrIiEEyS9_iNS7_10__identityEEEvT0_PT3_T1_NS0_13GridEvenShareISK_EET2_T4_:
[----:B------:R-:W-:Y:S08]  /*0000*/  LDC R1, c[0x0][0x37c] ;  /* 0x0000df00ff017b82 */ /* 0x000ff00000000800 */
[----:B------:R-:W0:Y:S01]  /*0010*/  S2UR UR16, SR_CTAID.X ;  /* 0x00000000001079c3 */ /* 0x000e220000002500 */
[----:B------:R-:W1:Y:S01]  /*0020*/  LDCU.64 UR8, c[0x0][0x3b8] ;  /* 0x00007700ff0877ac */ /* 0x000e620008000a00 */
[----:B------:R-:W-:Y:S01]  /*0030*/  BSSY.RECONVERGENT B0, `(.L_x_57) ;  /* 0x0000201000007945 */ /* 0x000fe20003800200 */
[----:B------:R-:W2:Y:S01]  /*0040*/  LDCU UR5, c[0x0][0x3c0] ;  /* 0x00007800ff0577ac */ /* 0x000ea20008000800 */
[----:B------:R-:W3:Y:S01]  /*0050*/  LDCU.64 UR14, c[0x0][0x358] ;  /* 0x00006b00ff0e77ac */ /* 0x000ee20008000a00 */
[----:B-1----:R-:W-:-:S02]  /*0060*/  IMAD.U32 R2, RZ, RZ, UR8 ;  /* 0x00000008ff027e24 */ /* 0x002fc4000f8e00ff */
[----:B------:R-:W-:Y:S01]  /*0070*/  IMAD.U32 R3, RZ, RZ, UR9 ;  /* 0x00000009ff037e24 */ /* 0x000fe2000f8e00ff */
[----:B--2---:R-:W-:Y:S02]  /*0080*/  USHF.L.U32 UR5, UR5, 0xc, URZ ;  /* 0x0000000c05057899 */ /* 0x004fe400080006ff */
[----:B0-----:R-:W-:Y:S02]  /*0090*/  USHF.L.U32 UR7, UR16, 0xc, URZ ;  /* 0x0000000c10077899 */ /* 0x001fe400080006ff */
[----:B------:R-:W-:-:S04]  /*00a0*/  USHF.R.S32.HI UR4, URZ, 0x1f, UR5 ;  /* 0x0000001fff047899 */ /* 0x000fc80008011405 */
[----:B------:R-:W-:-:S04]  /*00b0*/  IADD3 R23, P1, PT, R2, -UR7, RZ ;  /* 0x8000000702177c10 */ /* 0x000fc8000ff3e0ff */
[----:B------:R-:W-:Y:S02]  /*00c0*/  ISETP.GT.U32.AND P0, PT, R23, 0xfff, PT ;  /* 0x00000fff1700780c */ /* 0x000fe40003f04070 */
[----:B------:R-:W-:-:S04]  /*00d0*/  IADD3.X R22, PT, PT, R3, -0x1, RZ, P1, !PT ;  /* 0xffffffff03167810 */ /* 0x000fc80000ffe4ff */
[----:B------:R-:W-:-:S13]  /*00e0*/  ISETP.GT.U32.AND.EX P0, PT, R22, RZ, PT, P0 ;  /* 0x000000ff1600720c */ /* 0x000fda0003f04100 */
[----:B---3--:R-:W-:Y:S05]  /*00f0*/  @P0 BRA `(.L_x_58) ;  /* 0x0000000c00ac0947 */ /* 0x008fea0003800000 */
[----:B------:R-:W0:Y:S01]  /*0100*/  S2R R3, SR_TID.X ;  /* 0x0000000000037919 */ /* 0x000e220000002100 */
[----:B------:R-:W-:Y:S01]  /*0110*/  VIADD R0, R2, -UR7 ;  /* 0x8000000702007c36 */ /* 0x000fe20008000000 */
[----:B------:R-:W-:Y:S01]  /*0120*/  BSSY.RECONVERGENT B1, `(.L_x_59) ;  /* 0x000000a000017945 */ /* 0x000fe20003800200 */
[----:B------:R-:W-:-:S03]  /*0130*/  IMAD.MOV.U32 R4, RZ, RZ, RZ ;  /* 0x000000ffff047224 */ /* 0x000fc600078e00ff */
[----:B0-----:R-:W-:Y:S01]  /*0140*/  ISETP.GE.AND P0, PT, R3, R0, PT ;  /* 0x000000000300720c */ /* 0x001fe20003f06270 */
[----:B------:R-:W-:-:S12]  /*0150*/  IMAD.MOV.U32 R5, RZ, RZ, R3 ;  /* 0x000000ffff057224 */ /* 0x000fd800078e0003 */
[----:B------:R-:W-:Y:S05]  /*0160*/  @P0 BRA `(.L_x_60) ;  /* 0x0000000000140947 */ /* 0x000fea0003800000 */
[----:B------:R-:W0:Y:S01]  /*0170*/  LDC.64 R6, c[0x0][0x380] ;  /* 0x0000e000ff067b82 */ /* 0x000e220000000a00 */
[----:B------:R-:W-:-:S04]  /*0180*/  VIADD R5, R3, UR7 ;  /* 0x0000000703057c36 */ /* 0x000fc80008000000 */
[----:B0-----:R-:W-:-:S05]  /*0190*/  IMAD.WIDE.U32 R6, R5, 0x4, R6 ;  /* 0x0000000405067825 */ /* 0x001fca00078e0006 */
[----:B------:R0:W5:Y:S01]  /*01a0*/  LDG.E R4, desc[UR14][R6.64] ;  /* 0x0000000e06047981 */ /* 0x000162000c1e1900 */
[----:B------:R-:W-:-:S07]  /*01b0*/  VIADD R5, R3, 0x100 ;  /* 0x0000010003057836 */ /* 0x000fce0000000000 */
.L_x_60:
[----:B------:R-:W-:Y:S05]  /*01c0*/  BSYNC.RECONVERGENT B1 ;  /* 0x0000000000017941 */ /* 0x000fea0003800200 */
.L_x_59:
[----:B------:R-:W-:Y:S01]  /*01d0*/  ISETP.GE.AND P0, PT, R5, R0, PT ;  /* 0x000000000500720c */ /* 0x000fe20003f06270 */
[----:B------:R-:W-:-:S12]  /*01e0*/  BSSY.RECONVERGENT B1, `(.L_x_61) ;  /* 0x000006c000017945 */ /* 0x000fd80003800200 */
[----:B------:R-:W-:Y:S05]  /*01f0*/  @P0 BRA `(.L_x_62) ;  /* 0x0000000400a80947 */ /* 0x000fea0003800000 */
[----:B0-----:R-:W-:Y:S01]  /*0200*/  LOP3.LUT R7, RZ, R5, RZ, 0x33, !PT ;  /* 0x00000005ff077212 */ /* 0x001fe200078e33ff */
[----:B------:R-:W-:Y:S03]  /*0210*/  BSSY.RECONVERGENT B2, `(.L_x_63) ;  /* 0x0000030000027945 */ /* 0x000fe60003800200 */
[----:B------:R-:W-:-:S04]  /*0220*/  IADD3 R7, PT, PT, R2, -UR7, R7 ;  /* 0x8000000702077c10 */ /* 0x000fc8000fffe007 */
[C---:B------:R-:W-:Y:S02]  /*0230*/  ISETP.GE.U32.AND P1, PT, R7.reuse, 0xf00, PT ;  /* 0x00000f000700780c */ /* 0x040fe40003f26070 */
[----:B------:R-:W-:-:S04]  /*0240*/  LEA.HI R2, R7, 0x1, RZ, 0x18 ;  /* 0x0000000107027811 */ /* 0x000fc800078fc0ff */
[----:B------:R-:W-:-:S04]  /*0250*/  LOP3.LUT R21, R2, 0xf, RZ, 0xc0, !PT ;  /* 0x0000000f02157812 */ /* 0x000fc800078ec0ff */
[----:B------:R-:W-:-:S03]  /*0260*/  ISETP.NE.AND P0, PT, R21, RZ, PT ;  /* 0x000000ff1500720c */ /* 0x000fc60003f05270 */
[----:B------:R-:W-:Y:S10]  /*0270*/  @!P1 BRA `(.L_x_64) ;  /* 0x0000000000a49947 */ /* 0x000ff40003800000 */
[----:B------:R-:W0:Y:S01]  /*0280*/  LDCU.64 UR8, c[0x0][0x380] ;  /* 0x00007000ff0877ac */ /* 0x000e220008000a00 */
[----:B------:R-:W-:Y:S01]  /*0290*/  IMAD.WIDE.U32 R6, R5, 0x4, RZ ;  /* 0x0000000405067825 */ /* 0x000fe200078e00ff */
[----:B------:R-:W-:Y:S01]  /*02a0*/  LOP3.LUT R8, R2, 0x1fffff0, RZ, 0xc0, !PT ;  /* 0x01fffff002087812 */ /* 0x000fe200078ec0ff */
[----:B------:R-:W-:-:S04]  /*02b0*/  UIMAD.WIDE.U32 UR4, UR16, 0x4000, URZ ;  /* 0x00004000100478a5 */ /* 0x000fc8000f8e00ff */
[----:B------:R-:W-:Y:S02]  /*02c0*/  IMAD.MOV R8, RZ, RZ, -R8 ;  /* 0x000000ffff087224 */ /* 0x000fe400078e0a08 */
[----:B------:R-:W-:Y:S02]  /*02d0*/  LOP3.LUT R14, R6, UR4, RZ, 0xfc, !PT ;  /* 0x00000004060e7c12 */ /* 0x000fe4000f8efcff */
[----:B------:R-:W-:Y:S02]  /*02e0*/  LOP3.LUT R7, R7, UR5, RZ, 0xfc, !PT ;  /* 0x0000000507077c12 */ /* 0x000fe4000f8efcff */
[----:B0-----:R-:W-:-:S04]  /*02f0*/  IADD3 R14, P1, PT, R14, UR8, RZ ;  /* 0x000000080e0e7c10 */ /* 0x001fc8000ff3e0ff */
[----:B------:R-:W-:-:S04]  /*0300*/  IADD3 R14, P2, PT, R14, 0x2000, RZ ;  /* 0x000020000e0e7810 */ /* 0x000fc80007f5e0ff */
[----:B------:R-:W-:-:S09]  /*0310*/  IADD3.X R7, PT, PT, RZ, UR9, R7, P2, P1 ;  /* 0x00000009ff077c10 */ /* 0x000fd200097e2407 */
.L_x_65:
[----:B------:R-:W-:-:S05]  /*0320*/  IMAD.MOV.U32 R6, RZ, RZ, R14 ;  /* 0x000000ffff067224 */ /* 0x000fca00078e000e */
[----:B------:R-:W2:Y:S04]  /*0330*/  LDG.E R15, desc[UR14][R6.64+-0x2000] ;  /* 0xffe0000e060f7981 */ /* 0x000ea8000c1e1900 */
[----:B------:R-:W2:Y:S04]  /*0340*/  LDG.E R16, desc[UR14][R6.64+-0x1c00] ;  /* 0xffe4000e06107981 */ /* 0x000ea8000c1e1900 */
[----:B------:R-:W3:Y:S04]  /*0350*/  LDG.E R18, desc[UR14][R6.64+-0x1800] ;  /* 0xffe8000e06127981 */ /* 0x000ee8000c1e1900 */
[----:B------:R-:W3:Y:S04]  /*0360*/  LDG.E R17, desc[UR14][R6.64+-0x1400] ;  /* 0xffec000e06117981 */ /* 0x000ee8000c1e1900 */
[----:B------:R-:W4:Y:S04]  /*0370*/  LDG.E R20, desc[UR14][R6.64+-0x1000] ;  /* 0xfff0000e06147981 */ /* 0x000f28000c1e1900 */
        /* <DEDUP_REMOVED lines=10> */
[----:B------:R0:W4:Y:S01]  /*0420*/  LDG.E R10, desc[UR14][R6.64+0x1c00] ;  /* 0x001c000e060a7981 */ /* 0x000122000c1e1900 */
[----:B------:R-:W-:-:S02]  /*0430*/  VIADD R8, R8, 0x10 ;  /* 0x0000001008087836 */ /* 0x000fc40000000000 */
[----:B------:R-:W-:-:S03]  /*0440*/  VIADD R5, R5, 0x1000 ;  /* 0x0000100005057836 */ /* 0x000fc60000000000 */
[----:B------:R-:W-:Y:S02]  /*0450*/  ISETP.NE.AND P1, PT, R8, RZ, PT ;  /* 0x000000ff0800720c */ /* 0x000fe40003f25270 */
[----:B--2--5:R-:W-:-:S04]  /*0460*/  IADD3 R15, PT, PT, R16, R15, R4 ;  /* 0x0000000f100f7210 */ /* 0x024fc80007ffe004 */
[----:B---3--:R-:W-:-:S04]  /*0470*/  IADD3 R15, PT, PT, R17, R18, R15 ;  /* 0x00000012110f7210 */ /* 0x008fc80007ffe00f */
[----:B----4-:R-:W-:-:S04]  /*0480*/  IADD3 R15, PT, PT, R19, R20, R15 ;  /* 0x00000014130f7210 */ /* 0x010fc80007ffe00f */
[----:B------:R-:W-:-:S04]  /*0490*/  IADD3 R15, PT, PT, R23, R22, R15 ;  /* 0x00000016170f7210 */ /* 0x000fc80007ffe00f */
[----:B------:R-:W-:-:S04]  /*04a0*/  IADD3 R15, PT, PT, R25, R24, R15 ;  /* 0x00000018190f7210 */ /* 0x000fc80007ffe00f */
[----:B------:R-:W-:Y:S02]  /*04b0*/  IADD3 R13, PT, PT, R13, R14, R15 ;  /* 0x0000000e0d0d7210 */ /* 0x000fe40007ffe00f */
[----:B------:R-:W-:-:S05]  /*04c0*/  IADD3 R14, P2, PT, R6, 0x4000, RZ ;  /* 0x00004000060e7810 */ /* 0x000fca0007f5e0ff */
[----:B0-----:R-:W-:Y:S01]  /*04d0*/  IMAD.X R7, RZ, RZ, R7, P2 ;  /* 0x000000ffff077224 */ /* 0x001fe200010e0607 */
[----:B------:R-:W-:-:S04]  /*04e0*/  IADD3 R9, PT, PT, R12, R9, R13 ;  /* 0x000000090c097210 */ /* 0x000fc80007ffe00d */
[----:B------:R-:W-:Y:S01]  /*04f0*/  IADD3 R4, PT, PT, R10, R11, R9 ;  /* 0x0000000b0a047210 */ /* 0x000fe20007ffe009 */
[----:B------:R-:W-:Y:S06]  /*0500*/  @P1 BRA `(.L_x_65) ;  /* 0xfffffffc00841947 */ /* 0x000fec000383ffff */
.L_x_64:
[----:B------:R-:W-:Y:S05]  /*0510*/  BSYNC.RECONVERGENT B2 ;  /* 0x0000000000027941 */ /* 0x000fea0003800200 */
.L_x_63:
[----:B------:R-:W-:Y:S05]  /*0520*/  @!P0 BRA `(.L_x_62) ;  /* 0x0000000000dc8947 */ /* 0x000fea0003800000 */
[----:B------:R-:W-:Y:S01]  /*0530*/  ISETP.GE.U32.AND P0, PT, R21, 0x8, PT ;  /* 0x000000081500780c */ /* 0x000fe20003f06070 */
[----:B------:R-:W-:Y:S01]  /*0540*/  BSSY.RECONVERGENT B2, `(.L_x_66) ;  /* 0x0000016000027945 */ /* 0x000fe20003800200 */
[----:B------:R-:W-:-:S04]  /*0550*/  LOP3.LUT R16, R2, 0x7, RZ, 0xc0, !PT ;  /* 0x0000000702107812 */ /* 0x000fc800078ec0ff */
[----:B------:R-:W-:-:S07]  /*0560*/  ISETP.NE.AND P1, PT, R16, RZ, PT ;  /* 0x000000ff1000720c */ /* 0x000fce0003f25270 */
[----:B------:R-:W-:Y:S06]  /*0570*/  @!P0 BRA `(.L_x_67) ;  /* 0x0000000000488947 */ /* 0x000fec0003800000 */
[----:B------:R-:W0:Y:S01]  /*0580*/  LDCU.64 UR4, c[0x0][0x380] ;  /* 0x00007000ff0477ac */ /* 0x000e220008000a00 */
[----:B------:R-:W-:-:S04]  /*0590*/  IADD3 R7, P0, PT, R5, UR7, RZ ;  /* 0x0000000705077c10 */ /* 0x000fc8000ff1e0ff */
[----:B------:R-:W-:Y:S02]  /*05a0*/  LEA.HI.X.SX32 R8, R5, RZ, 0x1, P0 ;  /* 0x000000ff05087211 */ /* 0x000fe400000f0eff */
[----:B0-----:R-:W-:-:S04]  /*05b0*/  LEA R6, P0, R7, UR4, 0x2 ;  /* 0x0000000407067c11 */ /* 0x001fc8000f8010ff */
[----:B------:R-:W-:-:S05]  /*05c0*/  LEA.HI.X R7, R7, UR5, R8, 0x2, P0 ;  /* 0x0000000507077c11 */ /* 0x000fca00080f1408 */
[----:B------:R-:W2:Y:S04]  /*05d0*/  LDG.E R9, desc[UR14][R6.64] ;  /* 0x0000000e06097981 */ /* 0x000ea8000c1e1900 */
[----:B------:R-:W2:Y:S04]  /*05e0*/  LDG.E R8, desc[UR14][R6.64+0x400] ;  /* 0x0004000e06087981 */ /* 0x000ea8000c1e1900 */
[----:B------:R-:W3:Y:S04]  /*05f0*/  LDG.E R11, desc[UR14][R6.64+0x800] ;  /* 0x0008000e060b7981 */ /* 0x000ee8000c1e1900 */
[----:B------:R-:W3:Y:S04]  /*0600*/  LDG.E R10, desc[UR14][R6.64+0xc00] ;  /* 0x000c000e060a7981 */ /* 0x000ee8000c1e1900 */
[----:B------:R-:W4:Y:S04]  /*0610*/  LDG.E R13, desc[UR14][R6.64+0x1000] ;  /* 0x0010000e060d7981 */ /* 0x000f28000c1e1900 */
[----:B------:R-:W4:Y:S04]  /*0620*/  LDG.E R12, desc[UR14][R6.64+0x1400] ;  /* 0x0014000e060c7981 */ /* 0x000f28000c1e1900 */
[----:B------:R-:W4:Y:S04]  /*0630*/  LDG.E R15, desc[UR14][R6.64+0x1800] ;  /* 0x0018000e060f7981 */ /* 0x000f28000c1e1900 */
[----:B------:R-:W4:Y:S01]  /*0640*/  LDG.E R14, desc[UR14][R6.64+0x1c00] ;  /* 0x001c000e060e7981 */ /* 0x000f22000c1e1900 */
[----:B------:R-:W-:Y:S01]  /*0650*/  VIADD R5, R5, 0x800 ;  /* 0x0000080005057836 */ /* 0x000fe20000000000 */
[----:B--2--5:R-:W-:-:S04]  /*0660*/  IADD3 R8, PT, PT, R8, R9, R4 ;  /* 0x0000000908087210 */ /* 0x024fc80007ffe004 */
[----:B---3--:R-:W-:-:S04]  /*0670*/  IADD3 R8, PT, PT, R10, R11, R8 ;  /* 0x0000000b0a087210 */ /* 0x008fc80007ffe008 */
[----:B----4-:R-:W-:-:S04]  /*0680*/  IADD3 R8, PT, PT, R12, R13, R8 ;  /* 0x0000000d0c087210 */ /* 0x010fc80007ffe008 */
[----:B------:R-:W-:-:S07]  /*0690*/  IADD3 R4, PT, PT, R14, R15, R8 ;  /* 0x0000000f0e047210 */ /* 0x000fce0007ffe008 */
.L_x_67:
[----:B------:R-:W-:Y:S05]  /*06a0*/  BSYNC.RECONVERGENT B2 ;  /* 0x0000000000027941 */ /* 0x000fea0003800200 */
.L_x_66:
        /* <DEDUP_REMOVED lines=14> */
[----:B------:R-:W3:Y:S01]  /*0790*/  LDG.E R10, desc[UR14][R6.64+0xc00] ;  /* 0x000c000e060a7981 */ /* 0x000ee2000c1e1900 */
[----:B------:R-:W-:Y:S01]  /*07a0*/  VIADD R5, R5, 0x400 ;  /* 0x0000040005057836 */ /* 0x000fe20000000000 */
[----:B--2--5:R-:W-:-:S04]  /*07b0*/  IADD3 R4, PT, PT, R8, R9, R4 ;  /* 0x0000000908047210 */ /* 0x024fc80007ffe004 */
[----:B---3--:R-:W-:-:S07]  /*07c0*/  IADD3 R4, PT, PT, R10, R11, R4 ;  /* 0x0000000b0a047210 */ /* 0x008fce0007ffe004 */
.L_x_69:
[----:B------:R-:W-:Y:S05]  /*07d0*/  BSYNC.RECONVERGENT B2 ;  /* 0x0000000000027941 */ /* 0x000fea0003800200 */
.L_x_68:
[----:B------:R-:W-:Y:S05]  /*07e0*/  @!P1 BRA `(.L_x_62) ;  /* 0x00000000002c9947 */ /* 0x000fea0003800000 */
[----:B------:R-:W0:Y:S01]  /*07f0*/  LDC.64 R6, c[0x0][0x380] ;  /* 0x0000e000ff067b82 */ /* 0x000e220000000a00 */
[----:B------:R-:W-:Y:S02]  /*0800*/  IMAD.U32 R9, RZ, RZ, UR16 ;  /* 0x00000010ff097e24 */ /* 0x000fe4000f8e00ff */
[----:B------:R-:W-:Y:S02]  /*0810*/  IMAD.MOV R2, RZ, RZ, -R2 ;  /* 0x000000ffff027224 */ /* 0x000fe400078e0a02 */
[----:B0-----:R-:W-:-:S07]  /*0820*/  IMAD.WIDE.U32 R6, R9, 0x4000, R6 ;  /* 0x0000400009067825 */ /* 0x001fce00078e0006 */
.L_x_70:
[----:B------:R-:W-:-:S06]  /*0830*/  IMAD.WIDE R8, R5, 0x4, R6 ;  /* 0x0000000405087825 */ /* 0x000fcc00078e0206 */
[----:B------:R-:W2:Y:S01]  /*0840*/  LDG.E R9, desc[UR14][R8.64] ;  /* 0x0000000e08097981 */ /* 0x000ea2000c1e1900 */
[----:B------:R-:W-:Y:S02]  /*0850*/  VIADD R2, R2, 0x1 ;  /* 0x0000000102027836 */ /* 0x000fe40000000000 */
[----:B------:R-:W-:-:S03]  /*0860*/  VIADD R5, R5, 0x100 ;  /* 0x0000010005057836 */ /* 0x000fc60000000000 */
[----:B------:R-:W-:Y:S01]  /*0870*/  ISETP.NE.AND P0, PT, R2, RZ, PT ;  /* 0x000000ff0200720c */ /* 0x000fe20003f05270 */
[----:B--2--5:R-:W-:-:S12]  /*0880*/  IMAD.IADD R4, R9, 0x1, R4 ;  /* 0x0000000109047824 */ /* 0x024fd800078e0204 */
[----:B------:R-:W-:Y:S05]  /*0890*/  @P0 BRA `(.L_x_70) ;  /* 0xfffffffc00e40947 */ /* 0x000fea000383ffff */
.L_x_62:
[----:B------:R-:W-:Y:S05]  /*08a0*/  BSYNC.RECONVERGENT B1 ;  /* 0x0000000000017941 */ /* 0x000fea0003800200 */
.L_x_61:
[----:B------:R-:W-:-:S13]  /*08b0*/  ISETP.GE.AND P0, PT, R0, 0x100, PT ;  /* 0x000001000000780c */ /* 0x000fda0003f06270 */
[----:B------:R-:W-:Y:S05]  /*08c0*/  @!P0 BRA `(.L_x_71) ;  /* 0x0000000000ac8947 */ /* 0x000fea0003800000 */
[----:B------:R-:W1:Y:S01]  /*08d0*/  S2R R8, SR_LANEID ;  /* 0x0000000000087919 */ /* 0x000e620000000000 */
[----:B-----5:R-:W2:Y:S01]  /*08e0*/  SHFL.DOWN PT, R0, R4, 0x1, 0x1f ;  /* 0x08201f0004007f89 */ /* 0x020ea200000e0000 */
[C---:B-1----:R-:W-:Y:S02]  /*08f0*/  ISETP.GT.AND P0, PT, R8.reuse, 0x1e, PT ;  /* 0x0000001e0800780c */ /* 0x042fe40003f04270 */
[----:B------:R-:W-:Y:S02]  /*0900*/  ISETP.NE.AND P1, PT, R8, RZ, PT ;  /* 0x000000ff0800720c */ /* 0x000fe40003f25270 */
[----:B--2---:R-:W-:Y:S02]  /*0910*/  SEL R5, R0, RZ, !P0 ;  /* 0x000000ff00057207 */ /* 0x004fe40004000000 */
[----:B------:R-:W-:-:S03]  /*0920*/  ISETP.GT.AND P0, PT, R8, 0x1d, PT ;  /* 0x0000001d0800780c */ /* 0x000fc60003f04270 */
[----:B------:R-:W-:-:S05]  /*0930*/  IMAD.IADD R5, R5, 0x1, R4 ;  /* 0x0000000105057824 */ /* 0x000fca00078e0204 */
[----:B------:R-:W1:Y:S01]  /*0940*/  SHFL.DOWN PT, R0, R5, 0x2, 0x1f ;  /* 0x08401f0005007f89 */ /* 0x000e6200000e0000 */
[----:B0-----:R-:W0:Y:S01]  /*0950*/  @!P1 S2R R6, SR_CgaCtaId ;  /* 0x0000000000069919 */ /* 0x001e220000008800 */
[----:B-1----:R-:W-:Y:S02]  /*0960*/  SEL R0, R0, RZ, !P0 ;  /* 0x000000ff00007207 */ /* 0x002fe40004000000 */
[----:B------:R-:W-:-:S03]  /*0970*/  ISETP.GT.AND P0, PT, R8, 0x1b, PT ;  /* 0x0000001b0800780c */ /* 0x000fc60003f04270 */
[----:B------:R-:W-:Y:S01]  /*0980*/  IMAD.IADD R0, R5, 0x1, R0 ;  /* 0x0000000105007824 */ /* 0x000fe200078e0200 */
[----:B------:R-:W-:-:S04]  /*0990*/  @!P1 MOV R5, 0x400 ;  /* 0x0000040000059802 */ /* 0x000fc80000000f00 */
[----:B------:R-:W1:Y:S01]  /*09a0*/  SHFL.DOWN PT, R2, R0, 0x4, 0x1f ;  /* 0x08801f0000027f89 */ /* 0x000e6200000e0000 */
[----:B0-----:R-:W-:Y:S02]  /*09b0*/  @!P1 LEA R5, R6, R5, 0x18 ;  /* 0x0000000506059211 */ /* 0x001fe400078ec0ff */
[----:B-1----:R-:W-:Y:S02]  /*09c0*/  SEL R7, R2, RZ, !P0 ;  /* 0x000000ff02077207 */ /* 0x002fe40004000000 */
        /* <DEDUP_REMOVED lines=19> */
[----:B--2---:R-:W-:Y:S04]  /*0b00*/  LDS R0, [UR4+0xc] ;  /* 0x00000c04ff007984 */ /* 0x004fe80008000800 */
[----:B------:R-:W0:Y:S04]  /*0b10*/  LDS.128 R4, [UR4+0x10] ;  /* 0x00001004ff047984 */ /* 0x000e280008000c00 */
[----:B------:R-:W1:Y:S01]  /*0b20*/  LDS.64 R2, [UR4+0x20] ;  /* 0x00002004ff027984 */ /* 0x000e620008000a00 */
[----:B0-----:R-:W-:-:S04]  /*0b30*/  IADD3 R0, PT, PT, R4, R0, R9 ;  /* 0x0000000004007210 */ /* 0x001fc80007ffe009 */
[----:B------:R-:W-:-:S04]  /*0b40*/  IADD3 R0, PT, PT, R6, R0, R5 ;  /* 0x0000000006007210 */ /* 0x000fc80007ffe005 */
[----:B-1----:R-:W-:-:S05]  /*0b50*/  IADD3 R0, PT, PT, R2, R0, R7 ;  /* 0x0000000002007210 */ /* 0x002fca0007ffe007 */
[----:B------:R-:W-:Y:S01]  /*0b60*/  IMAD.IADD R9, R0, 0x1, R3 ;  /* 0x0000000100097824 */ /* 0x000fe200078e0203 */
[----:B------:R-:W-:Y:S06]  /*0b70*/  BRA `(.L_x_72) ;  /* 0x0000001400307947 */ /* 0x000fec0003800000 */
.L_x_71:
[----:B------:R-:W-:Y:S01]  /*0b80*/  LOP3.LUT R2, R3, 0x3e0, RZ, 0xc0, !PT ;  /* 0x000003e003027812 */ /* 0x000fe200078ec0ff */
[----:B------:R-:W1:Y:S03]  /*0b90*/  S2R R10, SR_LANEID ;  /* 0x00000000000a7919 */ /* 0x000e660000000000 */
[----:B0-----:R-:W-:Y:S01]  /*0ba0*/  LOP3.LUT R7, RZ, R2, RZ, 0x33, !PT ;  /* 0x00000002ff077212 */ /* 0x001fe200078e33ff */
[----:B------:R-:W-:-:S04]  /*0bb0*/  VIADD R5, R2, 0x20 ;  /* 0x0000002002057836 */ /* 0x000fc80000000000 */
[----:B------:R-:W-:Y:S01]  /*0bc0*/  IMAD.IADD R7, R0, 0x1, R7 ;  /* 0x0000000100077824 */ /* 0x000fe200078e0207 */
[----:B------:R-:W-:-:S04]  /*0bd0*/  ISETP.GT.AND P0, PT, R5, R0, PT ;  /* 0x000000000500720c */ /* 0x000fc80003f04270 */
[----:B------:R-:W-:-:S05]  /*0be0*/  SEL R7, R7, 0x1f, P0 ;  /* 0x0000001f07077807 */ /* 0x000fca0000000000 */
[----:B-----5:R-:W0:Y:S01]  /*0bf0*/  SHFL.DOWN PT, R2, R4, 0x1, R7 ;  /* 0x0820000004027989 */ /* 0x020e2200000e0007 */
[CC--:B-1----:R-:W-:Y:S01]  /*0c00*/  ISETP.GE.AND P0, PT, R10.reuse, R7.reuse, PT ;  /* 0x000000070a00720c */ /* 0x0c2fe20003f06270 */
[C---:B------:R-:W-:Y:S01]  /*0c10*/  VIADD R6, R10.reuse, 0x2 ;  /* 0x000000020a067836 */ /* 0x040fe20000000000 */
[C---:B------:R-:W-:Y:S01]  /*0c20*/  ISETP.NE.AND P1, PT, R10.reuse, RZ, PT ;  /* 0x000000ff0a00720c */ /* 0x040fe20003f25270 */
[----:B------:R-:W-:Y:S01]  /*0c30*/  VIADD R8, R10, 0x4 ;  /* 0x000000040a087836 */ /* 0x000fe20000000000 */
[----:B0-----:R-:W-:Y:S02]  /*0c40*/  SEL R5, R2, RZ, !P0 ;  /* 0x000000ff02057207 */ /* 0x001fe40004000000 */
        /* <DEDUP_REMOVED lines=35> */
[----:B------:R-:W0:Y:S04]  /*0e80*/  LDS.128 R4, [UR4+0x10] ;  /* 0x00001004ff047984 */ /* 0x000e280008000c00 */
[----:B------:R-:W2:Y:S04]  /*0e90*/  LDS R2, [UR4+0xc] ;  /* 0x00000c04ff027984 */ /* 0x000ea80008000800 */
[----:B------:R-:W3:Y:S01]  /*0ea0*/  LDS.64 R10, [UR4+0x20] ;  /* 0x00002004ff0a7984 */ /* 0x000ee20008000a00 */
[----:B0-----:R-:W-:Y:S02]  /*0eb0*/  SEL R4, R4, RZ, P2 ;  /* 0x000000ff04047207 */ /* 0x001fe40001000000 */
[----:B------:R-:W-:-:S02]  /*0ec0*/  ISETP.GT.AND P2, PT, R0, 0x60, PT ;  /* 0x000000600000780c */ /* 0x000fc40003f44270 */
[----:B--2---:R-:W-:Y:S02]  /*0ed0*/  SEL R2, R2, RZ, P1 ;  /* 0x000000ff02027207 */ /* 0x004fe40000800000 */
        /* <DEDUP_REMOVED lines=8> */
[----:B---3--:R-:W-:Y:S02]  /*0f60*/  SEL R10, R10, RZ, P2 ;  /* 0x000000ff0a0a7207 */ /* 0x008fe40001000000 */
[----:B------:R-:W-:Y:S02]  /*0f70*/  SEL R11, R11, RZ, P3 ;  /* 0x000000ff0b0b7207 */ /* 0x000fe40001800000 */
[----:B------:R-:W-:-:S05]  /*0f80*/  IADD3 R2, PT, PT, R10, R2, R7 ;  /* 0x000000020a027210 */ /* 0x000fca0007ffe007 */
[----:B-1----:R-:W-:Y:S01]  /*0f90*/  IMAD.IADD R9, R2, 0x1, R11 ;  /* 0x0000000102097824 */ /* 0x002fe200078e020b */
[----:B------:R-:W-:Y:S06]  /*0fa0*/  BRA `(.L_x_72) ;  /* 0x0000001000247947 */ /* 0x000fec0003800000 */
.L_x_58:
[----:B------:R-:W0:Y:S01]  /*0fb0*/  S2R R0, SR_TID.X ;  /* 0x0000000000007919 */ /* 0x000e220000002100 */
[----:B------:R-:W1:Y:S01]  /*0fc0*/  LDC.64 R4, c[0x0][0x380] ;  /* 0x0000e000ff047b82 */ /* 0x000e620000000a00 */
[----:B0-----:R-:W-:-:S04]  /*0fd0*/  VIADD R7, R0, UR7 ;  /* 0x0000000700077c36 */ /* 0x001fc80008000000 */
[----:B-1----:R-:W-:-:S05]  /*0fe0*/  IMAD.WIDE.U32 R4, R7, 0x4, R4 ;  /* 0x0000000407047825 */ /* 0x002fca00078e0004 */
[----:B------:R-:W2:Y:S04]  /*0ff0*/  LDG.E R6, desc[UR14][R4.64] ;  /* 0x0000000e04067981 */ /* 0x000ea8000c1e1900 */
[----:B------:R-:W2:Y:S04]  /*1000*/  LDG.E R7, desc[UR14][R4.64+0x400] ;  /* 0x0004000e04077981 */ /* 0x000ea8000c1e1900 */
[----:B------:R-:W2:Y:S04]  /*1010*/  LDG.E R8, desc[UR14][R4.64+0x800] ;  /* 0x0008000e04087981 */ /* 0x000ea8000c1e1900 */
[----:B------:R-:W3:Y:S04]  /*1020*/  LDG.E R9, desc[UR14][R4.64+0xc00] ;  /* 0x000c000e04097981 */ /* 0x000ee8000c1e1900 */
[----:B------:R-:W3:Y:S04]  /*1030*/  LDG.E R10, desc[UR14][R4.64+0x1000] ;  /* 0x0010000e040a7981 */ /* 0x000ee8000c1e1900 */
[----:B------:R-:W4:Y:S04]  /*1040*/  LDG.E R11, desc[UR14][R4.64+0x1400] ;  /* 0x0014000e040b7981 */ /* 0x000f28000c1e1900 */
[----:B------:R-:W4:Y:S04]  /*1050*/  LDG.E R12, desc[UR14][R4.64+0x1800] ;  /* 0x0018000e040c7981 */ /* 0x000f28000c1e1900 */
[----:B------:R-:W5:Y:S04]  /*1060*/  LDG.E R13, desc[UR14][R4.64+0x1c00] ;  /* 0x001c000e040d7981 */ /* 0x000f68000c1e1900 */
[----:B------:R-:W5:Y:S04]  /*1070*/  LDG.E R14, desc[UR14][R4.64+0x2000] ;  /* 0x0020000e040e7981 */ /* 0x000f68000c1e1900 */
[----:B------:R-:W5:Y:S04]  /*1080*/  LDG.E R15, desc[UR14][R4.64+0x2400] ;  /* 0x0024000e040f7981 */ /* 0x000f68000c1e1900 */
[----:B------:R-:W5:Y:S04]  /*1090*/  LDG.E R16, desc[UR14][R4.64+0x2800] ;  /* 0x0028000e04107981 */ /* 0x000f68000c1e1900 */
[----:B------:R-:W5:Y:S04]  /*10a0*/  LDG.E R17, desc[UR14][R4.64+0x2c00] ;  /* 0x002c000e04117981 */ /* 0x000f68000c1e1900 */
[----:B------:R-:W5:Y:S04]  /*10b0*/  LDG.E R18, desc[UR14][R4.64+0x3000] ;  /* 0x0030000e04127981 */ /* 0x000f68000c1e1900 */
[----:B------:R-:W5:Y:S04]  /*10c0*/  LDG.E R19, desc[UR14][R4.64+0x3400] ;  /* 0x0034000e04137981 */ /* 0x000f68000c1e1900 */
[----:B------:R-:W5:Y:S04]  /*10d0*/  LDG.E R20, desc[UR14][R4.64+0x3800] ;  /* 0x0038000e04147981 */ /* 0x000f68000c1e1900 */
[----:B------:R-:W5:Y:S01]  /*10e0*/  LDG.E R21, desc[UR14][R4.64+0x3c00] ;  /* 0x003c000e04157981 */ /* 0x000f62000c1e1900 */
[----:B------:R-:W-:-:S04]  /*10f0*/  ISETP.GE.U32.AND P0, PT, R23, UR5, PT ;  /* 0x0000000517007c0c */ /* 0x000fc8000bf06070 */
[----:B------:R-:W-:Y:S02]  /*1100*/  ISETP.GE.U32.AND.EX P0, PT, R22, UR4, PT, P0 ;  /* 0x0000000416007c0c */ /* 0x000fe4000bf06100 */
[----:B--2---:R-:W-:-:S04]  /*1110*/  IADD3 R6, PT, PT, R8, R7, R6 ;  /* 0x0000000708067210 */ /* 0x004fc80007ffe006 */
[----:B---3--:R-:W-:-:S04]  /*1120*/  IADD3 R6, PT, PT, R10, R9, R6 ;  /* 0x000000090a067210 */ /* 0x008fc80007ffe006 */
[----:B----4-:R-:W-:-:S04]  /*1130*/  IADD3 R6, PT, PT, R12, R11, R6 ;  /* 0x0000000b0c067210 */ /* 0x010fc80007ffe006 */
[----:B-----5:R-:W-:-:S04]  /*1140*/  IADD3 R6, PT, PT, R14, R13, R6 ;  /* 0x0000000d0e067210 */ /* 0x020fc80007ffe006 */
[----:B------:R-:W-:-:S04]  /*1150*/  IADD3 R6, PT, PT, R16, R15, R6 ;  /* 0x0000000f10067210 */ /* 0x000fc80007ffe006 */
[----:B------:R-:W-:-:S04]  /*1160*/  IADD3 R6, PT, PT, R18, R17, R6 ;  /* 0x0000001112067210 */ /* 0x000fc80007ffe006 */
[----:B------:R-:W-:-:S05]  /*1170*/  IADD3 R6, PT, PT, R20, R19, R6 ;  /* 0x0000001314067210 */ /* 0x000fca0007ffe006 */
[----:B------:R-:W-:Y:S01]  /*1180*/  IMAD.IADD R8, R21, 0x1, R6 ;  /* 0x0000000115087824 */ /* 0x000fe200078e0206 */
[----:B------:R-:W-:Y:S06]  /*1190*/  @!P0 BRA `(.L_x_73) ;  /* 0x0000000c00008947 */ /* 0x000fec0003800000 */
[----:B------:R-:W-:Y:S01]  /*11a0*/  UIADD3 UR8, UP0, UPT, UR5, UR7, URZ ;  /* 0x0000000705087290 */ /* 0x000fe2000ff1e0ff */
[----:B------:R-:W-:Y:S01]  /*11b0*/  IADD3 R20, P1, PT, R2, -0x1000, RZ ;  /* 0xfffff00002147810 */ /* 0x000fe20007f3e0ff */
[----:B------:R-:W0:Y:S01]  /*11c0*/  LDCU.64 UR12, c[0x0][0x380] ;  /* 0x00007000ff0c77ac */ /* 0x000e220008000a00 */
[----:B------:R-:W-:Y:S02]  /*11d0*/  LOP3.LUT R5, RZ, R0, RZ, 0x33, !PT ;  /* 0x00000000ff057212 */ /* 0x000fe400078e33ff */
[----:B------:R-:W-:Y:S01]  /*11e0*/  IADD3.X R9, PT, PT, R3, -0x1, RZ, P1, !PT ;  /* 0xffffffff03097810 */ /* 0x000fe20000ffe4ff */
[----:B------:R-:W-:Y:S01]  /*11f0*/  UIADD3.X UR9, UPT, UPT, URZ, UR4, URZ, UP0, !UPT ;  /* 0x00000004ff097290 */ /* 0x000fe200087fe4ff */
[----:B------:R-:W-:Y:S01]  /*1200*/  ISETP.LT.U32.AND P0, PT, R20, UR8, PT ;  /* 0x0000000814007c0c */ /* 0x000fe2000bf01070 */
[----:B------:R-:W-:Y:S01]  /*1210*/  UMOV UR6, UR5 ;  /* 0x0000000500067c82 */ /* 0x000fe20008000000 */
[----:B------:R-:W-:Y:S01]  /*1220*/  IADD3 R11, P2, PT, R0, UR8, RZ ;  /* 0x00000008000b7c10 */ /* 0x000fe2000ff5e0ff */
[----:B------:R-:W-:Y:S01]  /*1230*/  UMOV UR4, URZ ;  /* 0x000000ff00047c82 */ /* 0x000fe20008000000 */
[----:B------:R-:W-:Y:S01]  /*1240*/  IADD3 R5, PT, PT, R2, -UR5, R5 ;  /* 0x8000000502057c10 */ /* 0x000fe2000fffe005 */
[----:B------:R-:W-:Y:S01]  /*1250*/  IMAD.U32 R10, RZ, RZ, UR9 ;  /* 0x00000009ff0a7e24 */ /* 0x000fe2000f8e00ff */
[----:B------:R-:W-:Y:S01]  /*1260*/  UMOV UR10, UR8 ;  /* 0x00000008000a7c82 */ /* 0x000fe20008000000 */
[----:B------:R-:W-:-:S02]  /*1270*/  IMAD.X R4, RZ, RZ, UR9, P2 ;  /* 0x00000009ff047e24 */ /* 0x000fc400090e06ff */
[----:B------:R-:W-:Y:S01]  /*1280*/  VIADD R7, R5, -UR7 ;  /* 0x8000000705077c36 */ /* 0x000fe20008000000 */
[----:B------:R-:W-:Y:S01]  /*1290*/  ISETP.GT.U32.AND.EX P0, PT, R10, R9, PT, P0 ;  /* 0x000000090a00720c */ /* 0x000fe20003f04100 */
[----:B------:R-:W-:Y:S01]  /*12a0*/  UMOV UR7, UR9 ;  /* 0x0000000900077c82 */ /* 0x000fe20008000000 */
[----:B0-----:R-:W-:-:S04]  /*12b0*/  LEA R6, P1, R11, UR12, 0x2 ;  /* 0x0000000c0b067c11 */ /* 0x001fc8000f8210ff */
[----:B------:R-:W-:Y:S02]  /*12c0*/  IADD3 R6, P2, PT, R6, 0x2000, RZ ;  /* 0x0000200006067810 */ /* 0x000fe40007f5e0ff */
[----:B------:R-:W-:-:S05]  /*12d0*/  LEA.HI.X R11, R11, UR13, R4, 0x2, P1 ;  /* 0x0000000d0b0b7c11 */ /* 0x000fca00088f1404 */
[----:B------:R-:W-:Y:S01]  /*12e0*/  IMAD.X R11, RZ, RZ, R11, P2 ;  /* 0x000000ffff0b7224 */ /* 0x000fe200010e060b */
[----:B------:R-:W-:Y:S06]  /*12f0*/  @P0 BRA `(.L_x_74) ;  /* 0x0000000000d40947 */ /* 0x000fec0003800000 */
[----:B------:R-:W0:Y:S01]  /*1300*/  LDC.64 R2, c[0x0][0x3b8] ;  /* 0x0000ee00ff027b82 */ /* 0x000e220000000a00 */
[----:B------:R-:W1:Y:S01]  /*1310*/  LDCU.64 UR12, c[0x0][0x380] ;  /* 0x00007000ff0c77ac */ /* 0x000e620008000a00 */
[----:B------:R-:W-:Y:S01]  /*1320*/  NOP ;  /* 0x0000000000007918 */ /* 0x000fe20000000000 */
.L_x_75:
[----:B------:R-:W-:-:S05]  /*1330*/  IADD3 R5, P0, PT, R0, UR8, RZ ;  /* 0x0000000800057c10 */ /* 0x000fca000ff1e0ff */
[----:B------:R-:W-:Y:S01]  /*1340*/  IMAD.X R10, RZ, RZ, UR9, P0 ;  /* 0x00000009ff0a7e24 */ /* 0x000fe200080e06ff */
[----:B-1----:R-:W-:-:S04]  /*1350*/  LEA R4, P0, R5, UR12, 0x2 ;  /* 0x0000000c05047c11 */ /* 0x002fc8000f8010ff */
[----:B------:R-:W-:-:S05]  /*1360*/  LEA.HI.X R5, R5, UR13, R10, 0x2, P0 ;  /* 0x0000000d05057c11 */ /* 0x000fca00080f140a */
        /* <DEDUP_REMOVED lines=15> */
[----:B------:R1:W5:Y:S01]  /*1460*/  LDG.E R21, desc[UR14][R4.64+0x3c00] ;  /* 0x003c000e04157981 */ /* 0x000362000c1e1900 */
[----:B------:R-:W-:-:S02]  /*1470*/  USHF.R.S32.HI UR11, URZ, 0x1f, UR5 ;  /* 0x0000001fff0b7899 */ /* 0x000fc40008011405 */
[----:B------:R-:W-:-:S04]  /*1480*/  UIADD3 UR6, UP0, UPT, UR5, UR10, URZ ;  /* 0x0000000a05067290 */ /* 0x000fc8000ff1e0ff */
[----:B------:R-:W-:Y:S01]  /*1490*/  UIADD3.X UR7, UPT, UPT, UR11, UR7, URZ, UP0, !UPT ;  /* 0x000000070b077290 */ /* 0x000fe200087fe4ff */
[----:B--2---:R-:W-:Y:S02]  /*14a0*/  IADD3 R22, PT, PT, R22, R23, R8 ;  /* 0x0000001716167210 */ /* 0x004fe40007ffe008 */
[----:B0-----:R-:W-:-:S04]  /*14b0*/  IADD3 R8, P1, PT, R2, -UR8, RZ ;  /* 0x8000000802087c10 */ /* 0x001fc8000ff3e0ff */
[----:B------:R-:W-:Y:S02]  /*14c0*/  ISETP.GE.U32.AND P0, PT, R8, UR5, PT ;  /* 0x0000000508007c0c */ /* 0x000fe4000bf06070 */
[----:B---3--:R-:W-:Y:S02]  /*14d0*/  IADD3 R22, PT, PT, R25, R24, R22 ;  /* 0x0000001819167210 */ /* 0x008fe40007ffe016 */
[----:B-1----:R-:W-:-:S04]  /*14e0*/  IADD3.X R4, PT, PT, R3, ~UR9, RZ, P1, !PT ;  /* 0x8000000903047c10 */ /* 0x002fc80008ffe4ff */
[----:B------:R-:W-:Y:S02]  /*14f0*/  ISETP.GE.U32.AND.EX P0, PT, R4, UR11, PT, P0 ;  /* 0x0000000b04007c0c */ /* 0x000fe4000bf06100 */
[----:B----4-:R-:W-:-:S04]  /*1500*/  IADD3 R22, PT, PT, R27, R26, R22 ;  /* 0x0000001a1b167210 */ /* 0x010fc80007ffe016 */
[----:B-----5:R-:W-:-:S04]  /*1510*/  IADD3 R18, PT, PT, R19, R18, R22 ;  /* 0x0000001213127210 */ /* 0x020fc80007ffe016 */
[----:B------:R-:W-:-:S04]  /*1520*/  IADD3 R10, PT, PT, R10, R15, R18 ;  /* 0x0000000f0a0a7210 */ /* 0x000fc80007ffe012 */
[----:B------:R-:W-:-:S04]  /*1530*/  IADD3 R10, PT, PT, R16, R17, R10 ;  /* 0x00000011100a7210 */ /* 0x000fc80007ffe00a */
[----:B------:R-:W-:-:S04]  /*1540*/  IADD3 R10, PT, PT, R13, R14, R10 ;  /* 0x0000000e0d0a7210 */ /* 0x000fc80007ffe00a */
[----:B------:R-:W-:Y:S01]  /*1550*/  IADD3 R8, PT, PT, R21, R12, R10 ;  /* 0x0000000c15087210 */ /* 0x000fe20007ffe00a */
[----:B------:R-:W-:Y:S06]  /*1560*/  @!P0 BRA `(.L_x_73) ;  /* 0x00000008000c8947 */ /* 0x000fec0003800000 */
[----:B------:R-:W-:Y:S02]  /*1570*/  UIADD3 UR8, UP0, UPT, UR5, UR8, URZ ;  /* 0x0000000805087290 */ /* 0x000fe4000ff1e0ff */
[----:B------:R-:W-:Y:S01]  /*1580*/  IMAD.U32 R5, RZ, RZ, UR5 ;  /* 0x00000005ff057e24 */ /* 0x000fe2000f8e00ff */
[----:B------:R-:W-:Y:S01]  /*1590*/  UIADD3 UR4, UPT, UPT, UR4, 0x1, URZ ;  /* 0x0000000104047890 */ /* 0x000fe2000fffe0ff */
[----:B------:R-:W-:Y:S01]  /*15a0*/  IMAD.MOV.U32 R10, RZ, RZ, R6 ;  /* 0x000000ffff0a7224 */ /* 0x000fe200078e0006 */
[----:B------:R-:W-:Y:S01]  /*15b0*/  UIADD3.X UR9, UPT, UPT, UR11, UR9, URZ, UP0, !UPT ;  /* 0x000000090b097290 */ /* 0x000fe200087fe4ff */
[----:B------:R-:W-:Y:S01]  /*15c0*/  VIADD R7, R7, -UR5 ;  /* 0x8000000507077c36 */ /* 0x000fe20008000000 */
[----:B------:R-:W-:Y:S01]  /*15d0*/  ISETP.LT.U32.AND P0, PT, R20, UR8, PT ;  /* 0x0000000814007c0c */ /* 0x000fe2000bf01070 */
[----:B------:R-:W-:Y:S01]  /*15e0*/  IMAD.WIDE R10, R5, 0x4, R10 ;  /* 0x00000004050a7825 */ /* 0x000fe200078e020a */
[----:B------:R-:W-:-:S03]  /*15f0*/  UMOV UR10, UR6 ;  /* 0x00000006000a7c82 */ /* 0x000fc60008000000 */
[----:B------:R-:W-:Y:S02]  /*1600*/  IMAD.U32 R4, RZ, RZ, UR9 ;  /* 0x00000009ff047e24 */ /* 0x000fe4000f8e00ff */
[----:B------:R-:W-:-:S03]  /*1610*/  IMAD.MOV.U32 R6, RZ, RZ, R10 ;  /* 0x000000ffff067224 */ /* 0x000fc600078e000a */
[----:B------:R-:W-:-:S13]  /*1620*/  ISETP.GT.U32.AND.EX P0, PT, R4, R9, PT, P0 ;  /* 0x000000090400720c */ /* 0x000fda0003f04100 */
[----:B------:R-:W-:Y:S05]  /*1630*/  @!P0 BRA `(.L_x_75) ;  /* 0xfffffffc003c8947 */ /* 0x000fea000383ffff */
[----:B------:R-:W-:-:S05]  /*1640*/  UMOV UR6, UR5 ;  /* 0x0000000500067c82 */ /* 0x000fca0008000000 */
.L_x_74:
[C---:B------:R-:W-:Y:S01]  /*1650*/  VIADD R5, R2.reuse, -UR8 ;  /* 0x8000000802057c36 */ /* 0x040fe20008000000 */
[----:B------:R-:W-:Y:S01]  /*1660*/  ISETP.LE.U32.AND P1, PT, R2, UR8, PT ;  /* 0x0000000802007c0c */ /* 0x000fe2000bf23070 */
[----:B------:R-:W-:Y:S01]  /*1670*/  IMAD.U32 R4, RZ, RZ, UR9 ;  /* 0x00000009ff047e24 */ /* 0x000fe2000f8e00ff */
[----:B------:R-:W-:Y:S02]  /*1680*/  BSSY.RECONVERGENT B1, `(.L_x_73) ;  /* 0x0000071000017945 */ /* 0x000fe40003800200 */
[----:B------:R-:W-:-:S04]  /*1690*/  ISETP.GE.AND P0, PT, R0, R5, PT ;  /* 0x000000050000720c */ /* 0x000fc80003f06270 */
[----:B------:R-:W-:-:S13]  /*16a0*/  ISETP.GE.U32.OR.EX P0, PT, R4, R3, P0, P1 ;  /* 0x000000030400720c */ /* 0x000fda0000706510 */
[----:B------:R-:W-:Y:S05]  /*16b0*/  @P0 BRA `(.L_x_76) ;  /* 0x0000000400b40947 */ /* 0x000fea0003800000 */
[----:B------:R-:W0:Y:S01]  /*16c0*/  LDC R4, c[0x0][0x3c0] ;  /* 0x0000f000ff047b82 */ /* 0x000e220000000800 */
[----:B------:R-:W-:Y:S01]  /*16d0*/  USHF.L.U32 UR5, UR16, 0xc, URZ ;  /* 0x0000000c10057899 */ /* 0x000fe200080006ff */
[----:B------:R-:W-:Y:S01]  /*16e0*/  LOP3.LUT R3, RZ, R0, RZ, 0x33, !PT ;  /* 0x00000000ff037212 */ /* 0x000fe200078e33ff */
[----:B------:R-:W-:Y:S02]  /*16f0*/  BSSY.RECONVERGENT B2, `(.L_x_77) ;  /* 0x000002e000027945 */ /* 0x000fe40003800200 */
[----:B------:R-:W-:-:S06]  /*1700*/  UIADD3 UR5, UPT, UPT, UR5, UR6, URZ ;  /* 0x0000000605057290 */ /* 0x000fcc000fffe0ff */
[----:B------:R-:W-:Y:S01]  /*1710*/  IADD3 R2, PT, PT, R2, -UR5, R3 ;  /* 0x8000000502027c10 */ /* 0x000fe2000fffe003 */
[----:B0-----:R-:W-:-:S04]  /*1720*/  IMAD R3, R4, UR4, RZ ;  /* 0x0000000404037c24 */ /* 0x001fc8000f8e02ff */
[----:B------:R-:W-:-:S05]  /*1730*/  IMAD R2, R3, -0x1000, R2 ;  /* 0xfffff00003027824 */ /* 0x000fca00078e0202 */
[C---:B------:R-:W-:Y:S02]  /*1740*/  ISETP.GE.U32.AND P0, PT, R2.reuse, 0xf00, PT ;  /* 0x00000f000200780c */ /* 0x040fe40003f06070 */
[----:B------:R-:W-:Y:S01]  /*1750*/  LEA.HI R20, R2, 0x1, RZ, 0x18 ;  /* 0x0000000102147811 */ /* 0x000fe200078fc0ff */
[----:B------:R-:W-:-:S03]  /*1760*/  IMAD.MOV.U32 R2, RZ, RZ, R0 ;  /* 0x000000ffff027224 */ /* 0x000fc600078e0000 */
[----:B------:R-:W-:-:S04]  /*1770*/  LOP3.LUT R21, R20, 0xf, RZ, 0xc0, !PT ;  /* 0x0000000f14157812 */ /* 0x000fc800078ec0ff */
[----:B------:R-:W-:-:S03]  /*1780*/  ISETP.NE.AND P1, PT, R21, RZ, PT ;  /* 0x000000ff1500720c */ /* 0x000fc60003f25270 */
[----:B------:R-:W-:Y:S10]  /*1790*/  @!P0 BRA `(.L_x_78) ;  /* 0x00000000008c8947 */ /* 0x000ff40003800000 */
[----:B------:R-:W-:-:S04]  /*17a0*/  LEA.HI R2, R7, 0x1, RZ, 0x18 ;  /* 0x0000000107027811 */ /* 0x000fc800078fc0ff */
[----:B------:R-:W-:Y:S01]  /*17b0*/  LOP3.LUT R3, R2, 0x1fffff0, RZ, 0xc0, !PT ;  /* 0x01fffff002037812 */ /* 0x000fe200078ec0ff */
[----:B------:R-:W-:-:S04]  /*17c0*/  IMAD.MOV.U32 R2, RZ, RZ, R0 ;  /* 0x000000ffff027224 */ /* 0x000fc800078e0000 */
[----:B------:R-:W-:-:S07]  /*17d0*/  IMAD.MOV R3, RZ, RZ, -R3 ;  /* 0x000000ffff037224 */ /* 0x000fce00078e0a03 */
.L_x_79:
[----:B------:R-:W-:-:S05]  /*17e0*/  IMAD.MOV.U32 R10, RZ, RZ, R6 ;  /* 0x000000ffff0a7224 */ /* 0x000fca00078e0006 */
        /* <DEDUP_REMOVED lines=16> */
[----:B------:R-:W-:-:S02]  /*18f0*/  VIADD R3, R3, 0x10 ;  /* 0x0000001003037836 */ /* 0x000fc40000000000 */
[----:B------:R-:W-:-:S03]  /*1900*/  VIADD R2, R2, 0x1000 ;  /* 0x0000100002027836 */ /* 0x000fc60000000000 */
[----:B------:R-:W-:Y:S02]  /*1910*/  ISETP.NE.AND P0, PT, R3, RZ, PT ;  /* 0x000000ff0300720c */ /* 0x000fe40003f05270 */
[----:B--2---:R-:W-:-:S04]  /*1920*/  IADD3 R14, PT, PT, R14, R15, R8 ;  /* 0x0000000f0e0e7210 */ /* 0x004fc80007ffe008 */
[----:B---3--:R-:W-:-:S04]  /*1930*/  IADD3 R14, PT, PT, R16, R17, R14 ;  /* 0x00000011100e7210 */ /* 0x008fc80007ffe00e */
[----:B----4-:R-:W-:-:S04]  /*1940*/  IADD3 R14, PT, PT, R18, R19, R14 ;  /* 0x00000013120e7210 */ /* 0x010fc80007ffe00e */
[----:B-----5:R-:W-:-:S04]  /*1950*/  IADD3 R14, PT, PT, R22, R23, R14 ;  /* 0x00000017160e7210 */ /* 0x020fc80007ffe00e */
[----:B------:R-:W-:-:S04]  /*1960*/  IADD3 R14, PT, PT, R24, R25, R14 ;  /* 0x00000019180e7210 */ /* 0x000fc80007ffe00e */
[----:B------:R-:W-:Y:S02]  /*1970*/  IADD3 R13, PT, PT, R6, R13, R14 ;  /* 0x0000000d060d7210 */ /* 0x000fe40007ffe00e */
[----:B------:R-:W-:-:S05]  /*1980*/  IADD3 R6, P2, PT, R10, 0x4000, RZ ;  /* 0x000040000a067810 */ /* 0x000fca0007f5e0ff */
[----:B0-----:R-:W-:Y:S01]  /*1990*/  IMAD.X R11, RZ, RZ, R11, P2 ;  /* 0x000000ffff0b7224 */ /* 0x001fe200010e060b */
[----:B------:R-:W-:-:S04]  /*19a0*/  IADD3 R9, PT, PT, R12, R9, R13 ;  /* 0x000000090c097210 */ /* 0x000fc80007ffe00d */
[----:B------:R-:W-:Y:S01]  /*19b0*/  IADD3 R8, PT, PT, R5, R4, R9 ;  /* 0x0000000405087210 */ /* 0x000fe20007ffe009 */
[----:B------:R-:W-:Y:S06]  /*19c0*/  @P0 BRA `(.L_x_79) ;  /* 0xfffffffc00840947 */ /* 0x000fec000383ffff */
.L_x_78:
[----:B------:R-:W-:Y:S05]  /*19d0*/  BSYNC.RECONVERGENT B2 ;  /* 0x0000000000027941 */ /* 0x000fea0003800200 */
.L_x_77:
[----:B------:R-:W-:Y:S05]  /*19e0*/  @!P1 BRA `(.L_x_76) ;  /* 0x0000000000e89947 */ /* 0x000fea0003800000 */
[----:B------:R-:W-:Y:S01]  /*19f0*/  ISETP.GE.U32.AND P0, PT, R21, 0x8, PT ;  /* 0x000000081500780c */ /* 0x000fe20003f06070 */
[----:B------:R-:W-:Y:S01]  /*1a00*/  BSSY.RECONVERGENT B2, `(.L_x_80) ;  /* 0x0000015000027945 */ /* 0x000fe20003800200 */
[----:B------:R-:W-:-:S04]  /*1a10*/  LOP3.LUT R15, R20, 0x7, RZ, 0xc0, !PT ;  /* 0x00000007140f7812 */ /* 0x000fc800078ec0ff */
[----:B------:R-:W-:-:S07]  /*1a20*/  ISETP.NE.AND P1, PT, R15, RZ, PT ;  /* 0x000000ff0f00720c */ /* 0x000fce0003f25270 */
[----:B------:R-:W-:Y:S06]  /*1a30*/  @!P0 BRA `(.L_x_81) ;  /* 0x0000000000448947 */ /* 0x000fec0003800000 */
[----:B------:R-:W-:-:S05]  /*1a40*/  IADD3 R3, P0, PT, R2, UR8, RZ ;  /* 0x0000000802037c10 */ /* 0x000fca000ff1e0ff */
[----:B------:R-:W-:Y:S01]  /*1a50*/  IMAD.X R6, RZ, RZ, UR9, P0 ;  /* 0x00000009ff067e24 */ /* 0x000fe200080e06ff */
[----:B------:R-:W-:-:S04]  /*1a60*/  LEA R4, P0, R3, UR12, 0x2 ;  /* 0x0000000c03047c11 */ /* 0x000fc8000f8010ff */
        /* <DEDUP_REMOVED lines=8> */
[----:B------:R-:W5:Y:S01]  /*1af0*/  LDG.E R13, desc[UR14][R4.64+0x1c00] ;  /* 0x001c000e040d7981 */ /* 0x000f62000c1e1900 */
[----:B------:R-:W-:Y:S01]  /*1b00*/  VIADD R2, R2, 0x800 ;  /* 0x0000080002027836 */ /* 0x000fe20000000000 */
[----:B--2---:R-:W-:-:S04]  /*1b10*/  IADD3 R3, PT, PT, R6, R3, R8 ;  /* 0x0000000306037210 */ /* 0x004fc80007ffe008 */
[----:B---3--:R-:W-:-:S04]  /*1b20*/  IADD3 R3, PT, PT, R9, R10, R3 ;  /* 0x0000000a09037210 */ /* 0x008fc80007ffe003 */
[----:B----4-:R-:W-:-:S04]  /*1b30*/  IADD3 R3, PT, PT, R11, R12, R3 ;  /* 0x0000000c0b037210 */ /* 0x010fc80007ffe003 */
[----:B-----5:R-:W-:-:S07]  /*1b40*/  IADD3 R8, PT, PT, R13, R14, R3 ;  /* 0x0000000e0d087210 */ /* 0x020fce0007ffe003 */
.L_x_81:
[----:B------:R-:W-:Y:S05]  /*1b50*/  BSYNC.RECONVERGENT B2 ;  /* 0x0000000000027941 */ /* 0x000fea0003800200 */
.L_x_80:
[----:B------:R-:W-:Y:S05]  /*1b60*/  @!P1 BRA `(.L_x_76) ;  /* 0x0000000000889947 */ /* 0x000fea0003800000 */
[----:B------:R-:W-:Y:S01]  /*1b70*/  ISETP.GE.U32.AND P0, PT, R15, 0x4, PT ;  /* 0x000000040f00780c */ /* 0x000fe20003f06070 */
[----:B------:R-:W-:Y:S01]  /*1b80*/  BSSY.RECONVERGENT B2, `(.L_x_82) ;  /* 0x000000e000027945 */ /* 0x000fe20003800200 */
[----:B------:R-:W-:-:S11]  /*1b90*/  LOP3.LUT P1, RZ, R20, 0x3, RZ, 0xc0, !PT ;  /* 0x0000000314ff7812 */ /* 0x000fd6000782c0ff */
[----:B------:R-:W-:Y:S05]  /*1ba0*/  @!P0 BRA `(.L_x_83) ;  /* 0x00000000002c8947 */ /* 0x000fea0003800000 */
[----:B------:R-:W-:-:S05]  /*1bb0*/  IADD3 R3, P0, PT, R2, UR8, RZ ;  /* 0x0000000802037c10 */ /* 0x000fca000ff1e0ff */
[----:B------:R-:W-:Y:S01]  /*1bc0*/  IMAD.X R6, RZ, RZ, UR9, P0 ;  /* 0x00000009ff067e24 */ /* 0x000fe200080e06ff */
[----:B------:R-:W-:-:S04]  /*1bd0*/  LEA R4, P0, R3, UR12, 0x2 ;  /* 0x0000000c03047c11 */ /* 0x000fc8000f8010ff */
[----:B------:R-:W-:-:S05]  /*1be0*/  LEA.HI.X R5, R3, UR13, R6, 0x2, P0 ;  /* 0x0000000d03057c11 */ /* 0x000fca00080f1406 */
[----:B------:R-:W2:Y:S04]  /*1bf0*/  LDG.E R3, desc[UR14][R4.64] ;  /* 0x0000000e04037981 */ /* 0x000ea8000c1e1900 */
[----:B------:R-:W2:Y:S04]  /*1c00*/  LDG.E R6, desc[UR14][R4.64+0x400] ;  /* 0x0004000e04067981 */ /* 0x000ea8000c1e1900 */
[----:B------:R-:W3:Y:S04]  /*1c10*/  LDG.E R10, desc[UR14][R4.64+0x800] ;  /* 0x0008000e040a7981 */ /* 0x000ee8000c1e1900 */
[----:B------:R-:W3:Y:S01]  /*1c20*/  LDG.E R9, desc[UR14][R4.64+0xc00] ;  /* 0x000c000e04097981 */ /* 0x000ee2000c1e1900 */
[----:B------:R-:W-:Y:S01]  /*1c30*/  VIADD R2, R2, 0x400 ;  /* 0x0000040002027836 */ /* 0x000fe20000000000 */
[----:B--2---:R-:W-:-:S04]  /*1c40*/  IADD3 R3, PT, PT, R6, R3, R8 ;  /* 0x0000000306037210 */ /* 0x004fc80007ffe008 */
[----:B---3--:R-:W-:-:S07]  /*1c50*/  IADD3 R8, PT, PT, R9, R10, R3 ;  /* 0x0000000a09087210 */ /* 0x008fce0007ffe003 */
.L_x_83:
[----:B------:R-:W-:Y:S05]  /*1c60*/  BSYNC.RECONVERGENT B2 ;  /* 0x0000000000027941 */ /* 0x000fea0003800200 */
.L_x_82:
[----:B------:R-:W-:Y:S05]  /*1c70*/  @!P1 BRA `(.L_x_76) ;  /* 0x0000000000449947 */ /* 0x000fea0003800000 */
[----:B------:R-:W-:Y:S02]  /*1c80*/  LOP3.LUT R7, R7, 0xffff, RZ, 0xc0, !PT ;  /* 0x0000ffff07077812 */ /* 0x000fe400078ec0ff */
[----:B------:R-:W-:Y:S02]  /*1c90*/  IADD3 R6, P0, PT, R2, UR10, RZ ;  /* 0x0000000a02067c10 */ /* 0x000fe4000ff1e0ff */
[----:B------:R-:W-:Y:S02]  /*1ca0*/  LEA.HI R2, R7, 0x1, RZ, 0x18 ;  /* 0x0000000107027811 */ /* 0x000fe400078fc0ff */
[----:B------:R-:W-:Y:S01]  /*1cb0*/  LEA R5, P1, R6, UR12, 0x2 ;  /* 0x0000000c06057c11 */ /* 0x000fe2000f8210ff */
[----:B------:R-:W-:Y:S01]  /*1cc0*/  IMAD.X R3, RZ, RZ, UR7, P0 ;  /* 0x00000007ff037e24 */ /* 0x000fe200080e06ff */
[----:B------:R-:W-:-:S04]  /*1cd0*/  LOP3.LUT R2, R2, 0x3, RZ, 0xc0, !PT ;  /* 0x0000000302027812 */ /* 0x000fc800078ec0ff */
[----:B------:R-:W-:Y:S01]  /*1ce0*/  LEA.HI.X R6, R6, UR13, R3, 0x2, P1 ;  /* 0x0000000d06067c11 */ /* 0x000fe200088f1403 */
[----:B------:R-:W-:-:S07]  /*1cf0*/  IMAD.MOV R4, RZ, RZ, -R2 ;  /* 0x000000ffff047224 */ /* 0x000fce00078e0a02 */
.L_x_84:
[----:B------:R-:W-:Y:S02]  /*1d00*/  IMAD.MOV.U32 R3, RZ, RZ, R6 ;  /* 0x000000ffff037224 */ /* 0x000fe400078e0006 */
[----:B------:R-:W-:-:S05]  /*1d10*/  IMAD.MOV.U32 R2, RZ, RZ, R5 ;  /* 0x000000ffff027224 */ /* 0x000fca00078e0005 */
[----:B------:R-:W2:Y:S01]  /*1d20*/  LDG.E R3, desc[UR14][R2.64] ;  /* 0x0000000e02037981 */ /* 0x000ea2000c1e1900 */
[----:B------:R-:W-:Y:S01]  /*1d30*/  VIADD R4, R4, 0x1 ;  /* 0x0000000104047836 */ /* 0x000fe20000000000 */
[----:B------:R-:W-:-:S04]  /*1d40*/  IADD3 R5, P1, PT, R5, 0x400, RZ ;  /* 0x0000040005057810 */ /* 0x000fc80007f3e0ff */
[----:B------:R-:W-:Y:S01]  /*1d50*/  ISETP.NE.AND P0, PT, R4, RZ, PT ;  /* 0x000000ff0400720c */ /* 0x000fe20003f05270 */
[----:B------:R-:W-:Y:S02]  /*1d60*/  IMAD.X R6, RZ, RZ, R6, P1 ;  /* 0x000000ffff067224 */ /* 0x000fe400008e0606 */
[----:B--2---:R-:W-:-:S10]  /*1d70*/  IMAD.IADD R8, R3, 0x1, R8 ;  /* 0x0000000103087824 */ /* 0x004fd400078e0208 */
[----:B------:R-:W-:Y:S05]  /*1d80*/  @P0 BRA `(.L_x_84) ;  /* 0xfffffffc00dc0947 */ /* 0x000fea000383ffff */
.L_x_76:
[----:B------:R-:W-:Y:S05]  /*1d90*/  BSYNC.RECONVERGENT B1 ;  /* 0x0000000000017941 */ /* 0x000fea0003800200 */
.L_x_73:
        /* <DEDUP_REMOVED lines=37> */
[----:B0-----:R-:W0:Y:S01]  /*1ff0*/  LDS.64 R2, [UR4+0x20] ;  /* 0x00002004ff027984 */ /* 0x001e220008000a00 */
[----:B-1----:R-:W-:-:S04]  /*2000*/  IADD3 R0, PT, PT, R4, R0, R9 ;  /* 0x0000000004007210 */ /* 0x002fc80007ffe009 */
[----:B------:R-:W-:-:S04]  /*2010*/  IADD3 R0, PT, PT, R6, R0, R5 ;  /* 0x0000000006007210 */ /* 0x000fc80007ffe005 */
[----:B0-----:R-:W-:-:S05]  /*2020*/  IADD3 R0, PT, PT, R2, R0, R7 ;  /* 0x0000000002007210 */ /* 0x001fca0007ffe007 */
[----:B------:R-:W-:-:S07]  /*2030*/  IMAD.IADD R9, R0, 0x1, R3 ;  /* 0x0000000100097824 */ /* 0x000fce00078e0203 */
.L_x_72:
[----:B------:R-:W-:Y:S05]  /*2040*/  BSYNC.RECONVERGENT B0 ;  /* 0x0000000000007941 */ /* 0x000fea0003800200 */
.L_x_57:
[----:B------:R-:W-:Y:S05]  /*2050*/  @P0 EXIT ;  /* 0x000000000000094d */ /* 0x000fea0003800000 */
[----:B------:R-:W3:Y:S02]  /*2060*/  LDCU.64 UR4, c[0x0][0x388] ;  /* 0x00007100ff0477ac */ /* 0x000ee40008000a00 */
[----:B---3--:R-:W-:-:S06]  /*2070*/  UIMAD.WIDE.U32 UR4, UR16, 0x4, UR4 ;  /* 0x00000004100478a5 */ /* 0x008fcc000f8e0004 */
[----:B0-----:R-:W-:Y:S02]  /*2080*/  IMAD.U32 R2, RZ, RZ, UR4 ;  /* 0x00000004ff027e24 */ /* 0x001fe4000f8e00ff */
[----:B------:R-:W-:-:S05]  /*2090*/  IMAD.U32 R3, RZ, RZ, UR5 ;  /* 0x00000005ff037e24 */ /* 0x000fca000f8e00ff */
[----:B------:R-:W-:Y:S01]  /*20a0*/  STG.E desc[UR14][R2.64], R9 ;  /* 0x0000000902007986 */ /* 0x000fe2000c10190e */
[----:B------:R-:W-:Y:S05]  /*20b0*/  EXIT ;  /* 0x000000000000794d */ /* 0x000fea0003800000 */
.L_x_85:
        /* <DEDUP_REMOVED lines=12> */
.L_x_455:


//--------------------- .text._ZN3cub18CUB_300001_SM_10006detail6reduce28DeviceReduceSingleTileKernelINS2_10policy_hubIiyN4cuda3std3__44plusIiEEE10Policy1000EN6thrust24THRUST_300001_SM_1000_NS10device_ptrIiEEPiyS9_iiNS7_10__identityEEEvT0_T1_T2_T3_T4_T6_ --------------------------
	.section	.text._ZN3cub18CUB_300001_SM_10006detail6reduce28DeviceReduceSingleTileKernelINS2_10policy_hubIiyN4cuda3std3__44plusIiEEE10Policy1000EN6thrust24THRUST_300001_SM_1000_NS10device_ptrIiEEPiyS9_iiNS7_10__identityEEEvT0_T1_T2_T3_T4_T6_,"ax",@progbits
	.align	128
        .global         _ZN3cub18CUB_300001_SM_10006detail6reduce28DeviceReduceSingleTileKernelINS2_10policy_hubIiyN4cuda3std3__44plusIiEEE10Policy1000EN6thrust24THRUST_300001_SM_1000_NS10device_ptrIiEEPiyS9_iiNS7_10__identityEEEvT0_T1_T2_T3_T4_T6_
        .type           _ZN3cub18CUB_300001_SM_10006detail6reduce28DeviceReduceSingleTileKernelINS2_10policy_hubIiyN4cuda3std3__44plusIiEEE10Policy1000EN6thrust24THRUST_300001_SM_1000_NS10device_ptrIiEEPiyS9_iiNS7_10__identityEEEvT0_T1_T2_T3_T4_T6_,@function
        .size           _ZN3cub18CUB_300001_SM_10006detail6reduce28DeviceReduceSingleTileKernelINS2_10policy_hubIiyN4cuda3std3__44plusIiEEE10Policy1000EN6thrust24THRUST_300001_SM_1000_NS10device_ptrIiEEPiyS9_iiNS7_10__identityEEEvT0_T1_T2_T3_T4_T6_,(.L_x_456 - _ZN3cub18CUB_300001_SM_10006detail6reduce28DeviceReduceSingleTileKernelINS2_10policy_hubIiyN4cuda3std3__44plusIiEEE10Policy1000EN6thrust24THRUST_300001_SM_1000_NS10device_ptrIiEEPiyS9_iiNS7_10__identityEEEvT0_T1_T2_T3_T4_T6_)
        .other          _ZN3cub18CUB_300001_SM_10006detail6reduce28DeviceReduceSingleTileKernelINS2_10policy_hubIiyN4cuda3std3__44plusIiEEE10Policy1000EN6thrust24THRUST_300001_SM_1000_NS10device_ptrIiEEPiyS9_iiNS7_10__identityEEEvT0_T1_T2_T3_T4_T6_,@"STO_CUDA_ENTRY STV_DEFAULT"
_ZN3cub18CUB_300001_SM_10006detail6reduce28DeviceReduceSingleTileKernelINS2_10policy_hubIiyN4cuda3std3__44plusIiEEE10Policy1000EN6thrust24THRUST_300001_SM_1000_NS10device_ptrIiEEPiyS9_iiNS7_10__identityEEEvT0_T1_T2_T3_T4_T6_:
.text._ZN3cub18CUB_300001_SM_10006detail6reduce28DeviceReduceSingleTileKernelINS2_10policy_hubIiyN4cuda3std3__44plusIiEEE10Policy1000EN6thrust24THRUST_300001_SM_1000_NS10device_ptrIiEEPiyS9_iiNS7_10__identityEEEvT0_T1_T2_T3_T4_T6_:
[----:B------:R-:W-:Y:S01]  /*0000*/  LDC R1, c[0x0][0x37c] ;  /* 0x0000df00ff017b82 */ /* 0x000fe20000000800 */
[----:B------:R-:W0:Y:S01]  /*0010*/  LDCU.64 UR4, c[0x0][0x390] ;  /* 0x00007200ff0477ac */ /* 0x000e220008000a00 */
[----:B------:R-:W1:Y:S01]  /*0020*/  LDCU.64 UR6, c[0x0][0x358] ;  /* 0x00006b00ff0677ac */ /* 0x000e620008000a00 */
[----:B0-----:R-:W-:Y:S02]  /*0030*/  IMAD.U32 R4, RZ, RZ, UR4 ;  /* 0x00000004ff047e24 */ /* 0x001fe4000f8e00ff */
[----:B------:R-:W-:-:S03]  /*0040*/  IMAD.U32 R0, RZ, RZ, UR5 ;  /* 0x00000005ff007e24 */ /* 0x000fc6000f8e00ff */
[----:B------:R-:W-:-:S04]  /*0050*/  ISETP.NE.U32.AND P0, PT, R4, RZ, PT ;  /* 0x000000ff0400720c */ /* 0x000fc80003f05070 */
[----:B------:R-:W-:-:S13]  /*0060*/  ISETP.NE.AND.EX P0, PT, R0, RZ, PT, P0 ;  /* 0x000000ff0000720c */ /* 0x000fda0003f05300 */
        /* <DEDUP_REMOVED lines=8> */
.L_x_86:
[----:B------:R-:W-:Y:S01]  /*00f0*/  ISETP.GT.U32.AND P0, PT, R4, 0xfff, PT ;  /* 0x00000fff0400780c */ /* 0x000fe20003f04070 */
[----:B------:R-:W-:Y:S03]  /*0100*/  BSSY.RECONVERGENT B0, `(.L_x_87) ;  /* 0x00001d1000007945 */ /* 0x000fe60003800200 */
[----:B------:R-:W-:-:S13]  /*0110*/  ISETP.GT.U32.AND.EX P0, PT, R0, RZ, PT, P0 ;  /* 0x000000ff0000720c */ /* 0x000fda0003f04100 */
[----:B------:R-:W-:Y:S05]  /*0120*/  @P0 BRA `(.L_x_88) ;  /* 0x0000000c00940947 */ /* 0x000fea0003800000 */
[----:B------:R-:W0:Y:S01]  /*0130*/  S2R R5, SR_TID.X ;  /* 0x0000000000057919 */ /* 0x000e220000002100 */
[----:B------:R-:W-:Y:S01]  /*0140*/  BSSY.RECONVERGENT B1, `(.L_x_89) ;  /* 0x0000009000017945 */ /* 0x000fe20003800200 */
[----:B------:R-:W-:Y:S01]  /*0150*/  IMAD.MOV.U32 R6, RZ, RZ, RZ ;  /* 0x000000ffff067224 */ /* 0x000fe200078e00ff */
[----:B0-----:R-:W-:Y:S01]  /*0160*/  ISETP.GE.U32.AND P0, PT, R5, R4, PT ;  /* 0x000000040500720c */ /* 0x001fe20003f06070 */
[----:B------:R-:W-:-:S12]  /*0170*/  IMAD.MOV.U32 R7, RZ, RZ, R5 ;  /* 0x000000ffff077224 */ /* 0x000fd800078e0005 */
[----:B------:R-:W-:Y:S05]  /*0180*/  @P0 BRA `(.L_x_90) ;  /* 0x0000000000100947 */ /* 0x000fea0003800000 */
[----:B------:R-:W0:Y:S02]  /*0190*/  LDC.64 R2, c[0x0][0x380] ;  /* 0x0000e000ff027b82 */ /* 0x000e240000000a00 */
[----:B0-----:R-:W-:-:S05]  /*01a0*/  IMAD.WIDE.U32 R2, R5, 0x4, R2 ;  /* 0x0000000405027825 */ /* 0x001fca00078e0002 */
[----:B------:R0:W5:Y:S01]  /*01b0*/  LDG.E R6, desc[UR6][R2.64] ;  /* 0x0000000602067981 */ /* 0x000162000c1e1900 */
[----:B------:R-:W-:-:S07]  /*01c0*/  VIADD R7, R5, 0x100 ;  /* 0x0000010005077836 */ /* 0x000fce0000000000 */
.L_x_90:
[----:B------:R-:W-:Y:S05]  /*01d0*/  BSYNC.RECONVERGENT B1 ;  /* 0x0000000000017941 */ /* 0x000fea0003800200 */
.L_x_89:
[----:B------:R-:W-:Y:S01]  /*01e0*/  ISETP.GE.U32.AND P0, PT, R7, R4, PT ;  /* 0x000000040700720c */ /* 0x000fe20003f06070 */
[----:B------:R-:W-:-:S12]  /*01f0*/  BSSY.RECONVERGENT B1, `(.L_x_91) ;  /* 0x0000060000017945 */ /* 0x000fd80003800200 */
[----:B------:R-:W-:Y:S05]  /*0200*/  @P0 BRA `(.L_x_92) ;  /* 0x0000000400780947 */ /* 0x000fea0003800000 */
[----:B0-----:R-:W-:Y:S01]  /*0210*/  LOP3.LUT R3, RZ, R7, RZ, 0x33, !PT ;  /* 0x00000007ff037212 */ /* 0x001fe200078e33ff */
[----:B------:R-:W-:Y:S04]  /*0220*/  BSSY.RECONVERGENT B2, `(.L_x_93) ;  /* 0x000002c000027945 */ /* 0x000fe80003800200 */
[----:B------:R-:W-:-:S05]  /*0230*/  IMAD.IADD R3, R3, 0x1, R4 ;  /* 0x0000000103037824 */ /* 0x000fca00078e0204 */
[C---:B------:R-:W-:Y:S02]  /*0240*/  ISETP.GE.U32.AND P0, PT, R3.reuse, 0xf00, PT ;  /* 0x00000f000300780c */ /* 0x040fe40003f06070 */
[----:B------:R-:W-:-:S04]  /*0250*/  LEA.HI R8, R3, 0x1, RZ, 0x18 ;  /* 0x0000000103087811 */ /* 0x000fc800078fc0ff */
[----:B------:R-:W-:-:S04]  /*0260*/  LOP3.LUT R22, R8, 0xf, RZ, 0xc0, !PT ;  /* 0x0000000f08167812 */ /* 0x000fc800078ec0ff */
[----:B------:R-:W-:-:S03]  /*0270*/  ISETP.NE.AND P1, PT, R22, RZ, PT ;  /* 0x000000ff1600720c */ /* 0x000fc60003f25270 */
[----:B------:R-:W-:Y:S10]  /*0280*/  @!P0 BRA `(.L_x_94) ;  /* 0x0000000000948947 */ /* 0x000ff40003800000 */
[----:B------:R-:W0:Y:S01]  /*0290*/  LDC.64 R2, c[0x0][0x380] ;  /* 0x0000e000ff027b82 */ /* 0x000e220000000a00 */
[----:B------:R-:W-:-:S05]  /*02a0*/  LOP3.LUT R9, R8, 0x1fffff0, RZ, 0xc0, !PT ;  /* 0x01fffff008097812 */ /* 0x000fca00078ec0ff */
[----:B------:R-:W-:Y:S02]  /*02b0*/  IMAD.MOV R9, RZ, RZ, -R9 ;  /* 0x000000ffff097224 */ /* 0x000fe400078e0a09 */
[----:B0-----:R-:W-:-:S03]  /*02c0*/  IMAD.WIDE.U32 R2, R7, 0x4, R2 ;  /* 0x0000000407027825 */ /* 0x001fc600078e0002 */
[----:B------:R-:W-:-:S05]  /*02d0*/  IADD3 R15, P0, PT, R2, 0x2000, RZ ;  /* 0x00002000020f7810 */ /* 0x000fca0007f1e0ff */
[----:B------:R-:W-:-:S08]  /*02e0*/  IMAD.X R3, RZ, RZ, R3, P0 ;  /* 0x000000ffff037224 */ /* 0x000fd000000e0603 */
.L_x_95:
        /* <DEDUP_REMOVED lines=31> */
.L_x_94:
[----:B------:R-:W-:Y:S05]  /*04e0*/  BSYNC.RECONVERGENT B2 ;  /* 0x0000000000027941 */ /* 0x000fea0003800200 */
.L_x_93:
[----:B------:R-:W-:Y:S05]  /*04f0*/  @!P1 BRA `(.L_x_92) ;  /* 0x0000000000bc9947 */ /* 0x000fea0003800000 */
[----:B------:R-:W-:Y:S01]  /*0500*/  ISETP.GE.U32.AND P0, PT, R22, 0x8, PT ;  /* 0x000000081600780c */ /* 0x000fe20003f06070 */
[----:B------:R-:W-:Y:S01]  /*0510*/  BSSY.RECONVERGENT B2, `(.L_x_96) ;  /* 0x0000013000027945 */ /* 0x000fe20003800200 */
[----:B------:R-:W-:-:S04]  /*0520*/  LOP3.LUT R17, R8, 0x7, RZ, 0xc0, !PT ;  /* 0x0000000708117812 */ /* 0x000fc800078ec0ff */
[----:B------:R-:W-:-:S07]  /*0530*/  ISETP.NE.AND P1, PT, R17, RZ, PT ;  /* 0x000000ff1100720c */ /* 0x000fce0003f25270 */
[----:B------:R-:W-:Y:S06]  /*0540*/  @!P0 BRA `(.L_x_97) ;  /* 0x00000000003c8947 */ /* 0x000fec0003800000 */
[----:B------:R-:W0:Y:S02]  /*0550*/  LDC.64 R2, c[0x0][0x380] ;  /* 0x0000e000ff027b82 */ /* 0x000e240000000a00 */
[----:B0-----:R-:W-:-:S05]  /*0560*/  IMAD.WIDE R2, R7, 0x4, R2 ;  /* 0x0000000407027825 */ /* 0x001fca00078e0202 */
        /* <DEDUP_REMOVED lines=13> */
.L_x_97:
[----:B------:R-:W-:Y:S05]  /*0640*/  BSYNC.RECONVERGENT B2 ;  /* 0x0000000000027941 */ /* 0x000fea0003800200 */
.L_x_96:
        /* <DEDUP_REMOVED lines=11> */
[----:B------:R-:W3:Y:S01]  /*0700*/  LDG.E R12, desc[UR6][R2.64+0xc00] ;  /* 0x000c0006020c7981 */ /* 0x000ee2000c1e1900 */
[----:B------:R-:W-:Y:S01]  /*0710*/  VIADD R7, R7, 0x400 ;  /* 0x0000040007077836 */ /* 0x000fe20000000000 */
[----:B--2--5:R-:W-:-:S04]  /*0720*/  IADD3 R6, PT, PT, R8, R9, R6 ;  /* 0x0000000908067210 */ /* 0x024fc80007ffe006 */
[----:B---3--:R-:W-:-:S07]  /*0730*/  IADD3 R6, PT, PT, R12, R11, R6 ;  /* 0x0000000b0c067210 */ /* 0x008fce0007ffe006 */
.L_x_99:
[----:B------:R-:W-:Y:S05]  /*0740*/  BSYNC.RECONVERGENT B2 ;  /* 0x0000000000027941 */ /* 0x000fea0003800200 */
.L_x_98:
[----:B------:R-:W-:Y:S05]  /*0750*/  @!P1 BRA `(.L_x_92) ;  /* 0x0000000000249947 */ /* 0x000fea0003800000 */
[----:B------:R-:W0:Y:S01]  /*0760*/  LDC.64 R8, c[0x0][0x380] ;  /* 0x0000e000ff087b82 */ /* 0x000e220000000a00 */
[----:B------:R-:W-:-:S07]  /*0770*/  IMAD.MOV R10, RZ, RZ, -R10 ;  /* 0x000000ffff0a7224 */ /* 0x000fce00078e0a0a */
.L_x_100:
[----:B0-----:R-:W-:-:S06]  /*0780*/  IMAD.WIDE R2, R7, 0x4, R8 ;  /* 0x0000000407027825 */ /* 0x001fcc00078e0208 */
[----:B------:R-:W2:Y:S01]  /*0790*/  LDG.E R3, desc[UR6][R2.64] ;  /* 0x0000000602037981 */ /* 0x000ea2000c1e1900 */
[----:B------:R-:W-:Y:S02]  /*07a0*/  VIADD R10, R10, 0x1 ;  /* 0x000000010a0a7836 */ /* 0x000fe40000000000 */
[----:B------:R-:W-:-:S03]  /*07b0*/  VIADD R7, R7, 0x100 ;  /* 0x0000010007077836 */ /* 0x000fc60000000000 */
[----:B------:R-:W-:Y:S01]  /*07c0*/  ISETP.NE.AND P0, PT, R10, RZ, PT ;  /* 0x000000ff0a00720c */ /* 0x000fe20003f05270 */
[----:B--2--5:R-:W-:-:S12]  /*07d0*/  IMAD.IADD R6, R3, 0x1, R6 ;  /* 0x0000000103067824 */ /* 0x024fd800078e0206 */
[----:B------:R-:W-:Y:S05]  /*07e0*/  @P0 BRA `(.L_x_100) ;  /* 0xfffffffc00e40947 */ /* 0x000fea000383ffff */
.L_x_92:
[----:B------:R-:W-:Y:S05]  /*07f0*/  BSYNC.RECONVERGENT B1 ;  /* 0x0000000000017941 */ /* 0x000fea0003800200 */
.L_x_91:
[----:B------:R-:W-:-:S04]  /*0800*/  ISETP.GE.U32.AND P0, PT, R4, 0x100, PT ;  /* 0x000001000400780c */ /* 0x000fc80003f06070 */
[----:B------:R-:W-:-:S13]  /*0810*/  ISETP.GE.U32.AND.EX P0, PT, R0, RZ, PT, P0 ;  /* 0x000000ff0000720c */ /* 0x000fda0003f06100 */
[----:B------:R-:W-:Y:S05]  /*0820*/  @!P0 BRA `(.L_x_101) ;  /* 0x0000000000ac8947 */ /* 0x000fea0003800000 */
[----:B------:R-:W1:Y:S01]  /*0830*/  S2R R8, SR_LANEID ;  /* 0x0000000000087919 */ /* 0x000e620000000000 */
[----:B------:R-:W-:Y:S01]  /*0840*/  ISETP.NE.AND P5, PT, R5, RZ, PT ;  /* 0x000000ff0500720c */ /* 0x000fe20003fa5270 */
[----:B-----5:R-:W0:Y:S01]  /*0850*/  SHFL.DOWN PT, R0, R6, 0x1, 0x1f ;  /* 0x08201f0006007f89 */ /* 0x020e2200000e0000 */
[C---:B-1----:R-:W-:Y:S02]  /*0860*/  ISETP.GT.AND P0, PT, R8.reuse, 0x1e, PT ;  /* 0x0000001e0800780c */ /* 0x042fe40003f04270 */
[----:B------:R-:W-:Y:S02]  /*0870*/  ISETP.NE.AND P1, PT, R8, RZ, PT ;  /* 0x000000ff0800720c */ /* 0x000fe40003f25270 */
[----:B0-----:R-:W-:Y:S02]  /*0880*/  SEL R3, R0, RZ, !P0 ;  /* 0x000000ff00037207 */ /* 0x001fe40004000000 */
        /* <DEDUP_REMOVED lines=21> */
[----:B0-----:R-:W-:-:S05]  /*09e0*/  SEL R3, R3, RZ, !P0 ;  /* 0x000000ff03037207 */ /* 0x001fca0004000000 */
[----:B------:R-:W-:-:S05]  /*09f0*/  IMAD.IADD R7, R2, 0x1, R3 ;  /* 0x0000000102077824 */ /* 0x000fca00078e0203 */
[----:B------:R1:W-:Y:S01]  /*0a00*/  @!P1 STS [R0+0x8], R7 ;  /* 0x0000080700009388 */ /* 0x0003e20000000800 */
[----:B------:R-:W-:Y:S06]  /*0a10*/  BAR.SYNC.DEFER_BLOCKING 0x0 ;  /* 0x0000000000007b1d */ /* 0x000fec0000010000 */
[----:B------:R-:W-:Y:S05]  /*0a20*/  @P5 BRA `(.L_x_102) ;  /* 0x0000001000f85947 */ /* 0x000fea0003800000 */
[----:B------:R-:W0:Y:S01]  /*0a30*/  S2UR UR5, SR_CgaCtaId ;  /* 0x00000000000579c3 */ /* 0x000e220000008800 */
[----:B------:R-:W-:Y:S02]  /*0a40*/  UMOV UR4, 0x400 ;  /* 0x0000040000047882 */ /* 0x000fe40000000000 */
[----:B0-----:R-:W-:-:S09]  /*0a50*/  ULEA UR4, UR5, UR4, 0x18 ;  /* 0x0000000405047291 */ /* 0x001fd2000f8ec0ff */
[----:B-1----:R-:W-:Y:S04]  /*0a60*/  LDS R0, [UR4+0xc] ;  /* 0x00000c04ff007984 */ /* 0x002fe80008000800 */
[----:B------:R-:W0:Y:S04]  /*0a70*/  LDS.128 R8, [UR4+0x10] ;  /* 0x00001004ff087984 */ /* 0x000e280008000c00 */
[----:B------:R-:W1:Y:S01]  /*0a80*/  LDS.64 R2, [UR4+0x20] ;  /* 0x00002004ff027984 */ /* 0x000e620008000a00 */
[----:B0-----:R-:W-:-:S04]  /*0a90*/  IADD3 R0, PT, PT, R8, R0, R7 ;  /* 0x0000000008007210 */ /* 0x001fc80007ffe007 */
[----:B------:R-:W-:-:S04]  /*0aa0*/  IADD3 R0, PT, PT, R10, R0, R9 ;  /* 0x000000000a007210 */ /* 0x000fc80007ffe009 */
[----:B-1----:R-:W-:-:S05]  /*0ab0*/  IADD3 R0, PT, PT, R2, R0, R11 ;  /* 0x0000000002007210 */ /* 0x002fca0007ffe00b */
[----:B------:R-:W-:Y:S01]  /*0ac0*/  IMAD.IADD R7, R0, 0x1, R3 ;  /* 0x0000000100077824 */ /* 0x000fe200078e0203 */
[----:B------:R-:W-:Y:S06]  /*0ad0*/  BRA `(.L_x_102) ;  /* 0x0000001000cc7947 */ /* 0x000fec0003800000 */
.L_x_101:
[C---:B0-----:R-:W-:Y:S01]  /*0ae0*/  LOP3.LUT R2, R5.reuse, 0x3e0, RZ, 0xc0, !PT ;  /* 0x000003e005027812 */ /* 0x041fe200078ec0ff */
[----:B------:R-:W0:Y:S01]  /*0af0*/  S2R R12, SR_LANEID ;  /* 0x00000000000c7919 */ /* 0x000e220000000000 */
[----:B------:R-:W-:Y:S02]  /*0b00*/  ISETP.NE.AND P5, PT, R5, RZ, PT ;  /* 0x000000ff0500720c */ /* 0x000fe40003fa5270 */
[----:B------:R-:W-:Y:S01]  /*0b10*/  LOP3.LUT R7, RZ, R2, RZ, 0x33, !PT ;  /* 0x00000002ff077212 */ /* 0x000fe200078e33ff */
[----:B------:R-:W-:-:S04]  /*0b20*/  VIADD R3, R2, 0x20 ;  /* 0x0000002002037836 */ /* 0x000fc80000000000 */
[----:B------:R-:W-:Y:S01]  /*0b30*/  IMAD.IADD R7, R7, 0x1, R4 ;  /* 0x0000000107077824 */ /* 0x000fe200078e0204 */
[----:B------:R-:W-:-:S04]  /*0b40*/  ISETP.GT.U32.AND P0, PT, R3, R4, PT ;  /* 0x000000040300720c */ /* 0x000fc80003f04070 */
        /* <DEDUP_REMOVED lines=10> */
[----:B------:R-:W-:Y:S01]  /*0bf0*/  @!P1 SHF.R.U32.HI R9, RZ, 0x3, R5 ;  /* 0x00000003ff099819 */ /* 0x000fe20000011605 */
[----:B------:R-:W1:Y:S03]  /*0c00*/  SHFL.DOWN PT, R7, R2, 0x2, R3 ;  /* 0x0840000002077989 */ /* 0x000e6600000e0003 */
[----:B------:R-:W-:Y:S02]  /*0c10*/  @!P1 LOP3.LUT R9, R9, 0x7c, RZ, 0xc0, !PT ;  /* 0x0000007c09099812 */ /* 0x000fe400078ec0ff */
[----:B-1----:R-:W-:Y:S02]  /*0c20*/  SEL R7, R7, RZ, !P0 ;  /* 0x000000ff07077207 */ /* 0x002fe40004000000 */
[----:B------:R-:W-:Y:S02]  /*0c30*/  ISETP.GT.AND P0, PT, R10, R3, PT ;  /* 0x000000030a00720c */ /* 0x000fe40003f04270 */
[----:B------:R-:W-:Y:S01]  /*0c40*/  @!P1 MOV R10, 0x400 ;  /* 0x00000400000a9802 */ /* 0x000fe20000000f00 */
[----:B------:R-:W-:-:S02]  /*0c50*/  IMAD.IADD R8, R2, 0x1, R7 ;  /* 0x0000000102087824 */ /* 0x000fc400078e0207 */
[----:B------:R-:W-:Y:S01]  /*0c60*/  VIADD R2, R12, 0x8 ;  /* 0x000000080c027836 */ /* 0x000fe20000000000 */
[----:B0-----:R-:W-:Y:S02]  /*0c70*/  @!P1 LEA R10, R11, R10, 0x18 ;  /* 0x0000000a0b0a9211 */ /* 0x001fe400078ec0ff */
        /* <DEDUP_REMOVED lines=11> */
[----:B0-----:R-:W-:-:S05]  /*0d30*/  SEL R7, R7, RZ, !P0 ;  /* 0x000000ff07077207 */ /* 0x001fca0004000000 */
[----:B------:R-:W-:-:S05]  /*0d40*/  IMAD.IADD R7, R2, 0x1, R7 ;  /* 0x0000000102077824 */ /* 0x000fca00078e0207 */
[----:B------:R0:W-:Y:S01]  /*0d50*/  @!P1 STS [R10+0x8], R7 ;  /* 0x000008070a009388 */ /* 0x0001e20000000800 */
[----:B------:R-:W-:Y:S06]  /*0d60*/  BAR.SYNC.DEFER_BLOCKING 0x0 ;  /* 0x0000000000007b1d */ /* 0x000fec0000010000 */
[----:B------:R-:W-:Y:S05]  /*0d70*/  @P5 BRA `(.L_x_102) ;  /* 0x0000001000245947 */ /* 0x000fea0003800000 */
[----:B------:R-:W1:Y:S01]  /*0d80*/  S2UR UR5, SR_CgaCtaId ;  /* 0x00000000000579c3 */ /* 0x000e620000008800 */
[----:B------:R-:W-:Y:S01]  /*0d90*/  UMOV UR4, 0x400 ;  /* 0x0000040000047882 */ /* 0x000fe20000000000 */
[C---:B------:R-:W-:Y:S02]  /*0da0*/  ISETP.GT.U32.AND P0, PT, R4.reuse, 0x40, PT ;  /* 0x000000400400780c */ /* 0x040fe40003f04070 */
[C---:B------:R-:W-:Y:S02]  /*0db0*/  ISETP.GT.U32.AND P6, PT, R4.reuse, 0x20, PT ;  /* 0x000000200400780c */ /* 0x040fe40003fc4070 */
[C---:B------:R-:W-:Y:S02]  /*0dc0*/  ISETP.GT.U32.AND P4, PT, R4.reuse, 0x60, PT ;  /* 0x000000600400780c */ /* 0x040fe40003f84070 */
[----:B------:R-:W-:Y:S02]  /*0dd0*/  ISETP.GT.U32.AND P2, PT, R4, 0x80, PT ;  /* 0x000000800400780c */ /* 0x000fe40003f44070 */
[----:B------:R-:W-:-:S02]  /*0de0*/  ISETP.GT.U32.AND.EX P0, PT, R0, RZ, PT, P0 ;  /* 0x000000ff0000720c */ /* 0x000fc40003f04100 */
[----:B------:R-:W-:Y:S02]  /*0df0*/  ISETP.GT.U32.AND.EX P6, PT, R0, RZ, PT, P6 ;  /* 0x000000ff0000720c */ /* 0x000fe40003fc4160 */
[C---:B------:R-:W-:Y:S02]  /*0e00*/  ISETP.GT.U32.AND P3, PT, R4.reuse, 0xa0, PT ;  /* 0x000000a00400780c */ /* 0x040fe40003f64070 */
[----:B------:R-:W-:Y:S02]  /*0e10*/  ISETP.GT.U32.AND P1, PT, R4, 0xc0, PT ;  /* 0x000000c00400780c */ /* 0x000fe40003f24070 */
[C---:B------:R-:W-:Y:S02]  /*0e20*/  ISETP.GT.U32.AND.EX P4, PT, R0.reuse, RZ, PT, P4 ;  /* 0x000000ff0000720c */ /* 0x040fe40003f84140 */
[C---:B------:R-:W-:Y:S02]  /*0e30*/  ISETP.GT.U32.AND.EX P2, PT, R0.reuse, RZ, PT, P2 ;  /* 0x000000ff0000720c */ /* 0x040fe40003f44120 */
[C---:B------:R-:W-:Y:S01]  /*0e40*/  ISETP.GT.U32.AND.EX P3, PT, R0.reuse, RZ, PT, P3 ;  /* 0x000000ff0000720c */ /* 0x040fe20003f64130 */
[----:B-1----:R-:W-:Y:S01]  /*0e50*/  ULEA UR4, UR5, UR4, 0x18 ;  /* 0x0000000405047291 */ /* 0x002fe2000f8ec0ff */
[----:B------:R-:W-:-:S08]  /*0e60*/  ISETP.GT.U32.AND.EX P1, PT, R0, RZ, PT, P1 ;  /* 0x000000ff0000720c */ /* 0x000fd00003f24110 */
[----:B0-----:R-:W0:Y:S04]  /*0e70*/  LDS.128 R8, [UR4+0x10] ;  /* 0x00001004ff087984 */ /* 0x001e280008000c00 */
[----:B------:R-:W1:Y:S04]  /*0e80*/  LDS R5, [UR4+0xc] ;  /* 0x00000c04ff057984 */ /* 0x000e680008000800 */
[----:B------:R-:W2:Y:S01]  /*0e90*/  LDS.64 R2, [UR4+0x20] ;  /* 0x00002004ff027984 */ /* 0x000ea20008000a00 */
[----:B0-----:R-:W-:Y:S02]  /*0ea0*/  SEL R8, R8, RZ, P0 ;  /* 0x000000ff08087207 */ /* 0x001fe40000000000 */
[----:B------:R-:W-:-:S02]  /*0eb0*/  ISETP.GT.U32.AND P0, PT, R4, 0xe0, PT ;  /* 0x000000e00400780c */ /* 0x000fc40003f04070 */
[----:B-1----:R-:W-:Y:S02]  /*0ec0*/  SEL R6, R5, RZ, P6 ;  /* 0x000000ff05067207 */ /* 0x002fe40003000000 */
[----:B------:R-:W-:Y:S02]  /*0ed0*/  SEL R9, R9, RZ, P4 ;  /* 0x000000ff09097207 */ /* 0x000fe40002000000 */
[----:B------:R-:W-:Y:S02]  /*0ee0*/  IADD3 R6, PT, PT, R8, R6, R7 ;  /* 0x0000000608067210 */ /* 0x000fe40007ffe007 */
[----:B------:R-:W-:Y:S02]  /*0ef0*/  SEL R10, R10, RZ, P2 ;  /* 0x000000ff0a0a7207 */ /* 0x000fe40001000000 */
[----:B------:R-:W-:Y:S02]  /*0f00*/  ISETP.GT.U32.AND.EX P0, PT, R0, RZ, PT, P0 ;  /* 0x000000ff0000720c */ /* 0x000fe40003f04100 */
[----:B------:R-:W-:-:S02]  /*0f10*/  SEL R11, R11, RZ, P3 ;  /* 0x000000ff0b0b7207 */ /* 0x000fc40001800000 */
[----:B------:R-:W-:Y:S02]  /*0f20*/  IADD3 R6, PT, PT, R10, R6, R9 ;  /* 0x000000060a067210 */ /* 0x000fe40007ffe009 */
[----:B--2---:R-:W-:Y:S02]  /*0f30*/  SEL R2, R2, RZ, P1 ;  /* 0x000000ff02027207 */ /* 0x004fe40000800000 */
[----:B------:R-:W-:Y:S02]  /*0f40*/  SEL R3, R3, RZ, P0 ;  /* 0x000000ff03037207 */ /* 0x000fe40000000000 */
[----:B------:R-:W-:-:S05]  /*0f50*/  IADD3 R2, PT, PT, R2, R6, R11 ;  /* 0x0000000602027210 */ /* 0x000fca0007ffe00b */
[----:B------:R-:W-:Y:S01]  /*0f60*/  IMAD.IADD R7, R2, 0x1, R3 ;  /* 0x0000000102077824 */ /* 0x000fe200078e0203 */
[----:B------:R-:W-:Y:S06]  /*0f70*/  BRA `(.L_x_102) ;  /* 0x0000000c00a47947 */ /* 0x000fec0003800000 */
.L_x_88:
[----:B------:R-:W0:Y:S01]  /*0f80*/  S2R R8, SR_TID.X ;  /* 0x0000000000087919 */ /* 0x000e220000002100 */
[----:B------:R-:W0:Y:S02]  /*0f90*/  LDC.64 R2, c[0x0][0x380] ;  /* 0x0000e000ff027b82 */ /* 0x000e240000000a00 */
[----:B0-----:R-:W-:-:S05]  /*0fa0*/  IMAD.WIDE.U32 R2, R8, 0x4, R2 ;  /* 0x0000000408027825 */ /* 0x001fca00078e0002 */
        /* <DEDUP_REMOVED lines=16> */
[----:B--2---:R-:W-:-:S04]  /*10b0*/  IADD3 R5, PT, PT, R7, R6, R5 ;  /* 0x0000000607057210 */ /* 0x004fc80007ffe005 */
[----:B---3--:R-:W-:Y:S01]  /*10c0*/  IADD3 R5, PT, PT, R12, R9, R5 ;  /* 0x000000090c057210 */ /* 0x008fe20007ffe005 */
[----:B------:R-:W-:Y:S01]  /*10d0*/  IMAD.MOV.U32 R9, RZ, RZ, 0x1000 ;  /* 0x00001000ff097424 */ /* 0x000fe200078e00ff */
[----:B------:R-:W-:-:S04]  /*10e0*/  IADD3 R12, P1, PT, R4, -0x1000, RZ ;  /* 0xfffff000040c7810 */ /* 0x000fc80007f3e0ff */
[----:B------:R-:W-:Y:S02]  /*10f0*/  ISETP.GE.U32.AND P0, PT, R12, 0x1000, PT ;  /* 0x000010000c00780c */ /* 0x000fe40003f06070 */
[----:B----4-:R-:W-:Y:S01]  /*1100*/  IADD3 R5, PT, PT, R14, R11, R5 ;  /* 0x0000000b0e057210 */ /* 0x010fe20007ffe005 */
[----:B------:R-:W-:Y:S01]  /*1110*/  IMAD.MOV.U32 R11, RZ, RZ, RZ ;  /* 0x000000ffff0b7224 */ /* 0x000fe200078e00ff */
[----:B------:R-:W-:-:S04]  /*1120*/  IADD3.X R14, PT, PT, R0, -0x1, RZ, P1, !PT ;  /* 0xffffffff000e7810 */ /* 0x000fc80000ffe4ff */
[----:B------:R-:W-:Y:S02]  /*1130*/  ISETP.GE.U32.AND.EX P0, PT, R14, RZ, PT, P0 ;  /* 0x000000ff0e00720c */ /* 0x000fe40003f06100 */
[----:B-----5:R-:W-:-:S04]  /*1140*/  IADD3 R5, PT, PT, R16, R13, R5 ;  /* 0x0000000d10057210 */ /* 0x020fc80007ffe005 */
[----:B------:R-:W-:-:S04]  /*1150*/  IADD3 R5, PT, PT, R18, R15, R5 ;  /* 0x0000000f12057210 */ /* 0x000fc80007ffe005 */
[----:B------:R-:W-:-:S04]  /*1160*/  IADD3 R5, PT, PT, R20, R17, R5 ;  /* 0x0000001114057210 */ /* 0x000fc80007ffe005 */
[----:B------:R-:W-:-:S05]  /*1170*/  IADD3 R5, PT, PT, R22, R19, R5 ;  /* 0x0000001316057210 */ /* 0x000fca0007ffe005 */
[----:B------:R-:W-:Y:S01]  /*1180*/  IMAD.IADD R10, R10, 0x1, R5 ;  /* 0x000000010a0a7824 */ /* 0x000fe200078e0205 */
[----:B------:R-:W-:Y:S06]  /*1190*/  @!P0 BRA `(.L_x_103) ;  /* 0x0000000000a08947 */ /* 0x000fec0003800000 */
[----:B------:R-:W0:Y:S01]  /*11a0*/  LDC.64 R4, c[0x0][0x390] ;  /* 0x0000e400ff047b82 */ /* 0x000e220000000a00 */
[----:B------:R-:W-:Y:S02]  /*11b0*/  IMAD.MOV.U32 R9, RZ, RZ, 0x1000 ;  /* 0x00001000ff097424 */ /* 0x000fe400078e00ff */
[----:B------:R-:W-:-:S07]  /*11c0*/  IMAD.MOV.U32 R11, RZ, RZ, RZ ;  /* 0x000000ffff0b7224 */ /* 0x000fce00078e00ff */
.L_x_105:
[----:B------:R-:W-:-:S04]  /*11d0*/  LEA R6, P0, R9, R2, 0x2 ;  /* 0x0000000209067211 */ /* 0x000fc800078010ff */
[----:B------:R-:W-:-:S05]  /*11e0*/  LEA.HI.X R7, R9, R3, R11, 0x2, P0 ;  /* 0x0000000309077211 */ /* 0x000fca00000f140b */
        /* <DEDUP_REMOVED lines=16> */
[----:B--2---:R-:W-:-:S02]  /*12f0*/  IADD3 R25, PT, PT, R26, R25, R10 ;  /* 0x000000191a197210 */ /* 0x004fc40007ffe00a */
[----:B0-----:R-:W-:-:S04]  /*1300*/  IADD3 R10, P1, PT, -R9, R4, RZ ;  /* 0x00000004090a7210 */ /* 0x001fc80007f3e1ff */
[----:B------:R-:W-:Y:S02]  /*1310*/  ISETP.GE.U32.AND P0, PT, R10, 0x1000, PT ;  /* 0x000010000a00780c */ /* 0x000fe40003f06070 */
[----:B---3--:R-:W-:-:S04]  /*1320*/  IADD3 R25, PT, PT, R28, R27, R25 ;  /* 0x0000001b1c197210 */ /* 0x008fc80007ffe019 */
[----:B----4-:R-:W-:-:S04]  /*1330*/  IADD3 R23, PT, PT, R23, R24, R25 ;  /* 0x0000001817177210 */ /* 0x010fc80007ffe019 */
[----:B-----5:R-:W-:Y:S01]  /*1340*/  IADD3 R21, PT, PT, R21, R0, R23 ;  /* 0x0000000015157210 */ /* 0x020fe20007ffe017 */
[----:B------:R-:W-:-:S04]  /*1350*/  IMAD.MOV.U32 R0, RZ, RZ, R5 ;  /* 0x000000ffff007224 */ /* 0x000fc800078e0005 */
[----:B------:R-:W-:Y:S01]  /*1360*/  IMAD.X R10, R0, 0x1, ~R11, P1 ;  /* 0x00000001000a7824 */ /* 0x000fe200008e0e0b */
[----:B------:R-:W-:-:S04]  /*1370*/  IADD3 R13, PT, PT, R16, R13, R21 ;  /* 0x0000000d100d7210 */ /* 0x000fc80007ffe015 */
[----:B------:R-:W-:Y:S02]  /*1380*/  ISETP.GE.U32.AND.EX P0, PT, R10, RZ, PT, P0 ;  /* 0x000000ff0a00720c */ /* 0x000fe40003f06100 */
[----:B------:R-:W-:-:S04]  /*1390*/  IADD3 R13, PT, PT, R18, R15, R13 ;  /* 0x0000000f120d7210 */ /* 0x000fc80007ffe00d */
[----:B------:R-:W-:-:S04]  /*13a0*/  IADD3 R13, PT, PT, R20, R17, R13 ;  /* 0x00000011140d7210 */ /* 0x000fc80007ffe00d */
[----:B------:R-:W-:-:S03]  /*13b0*/  IADD3 R10, PT, PT, R22, R19, R13 ;  /* 0x00000013160a7210 */ /* 0x000fc60007ffe00d */
[----:B------:R-:W-:Y:S05]  /*13c0*/  @!P0 BRA `(.L_x_104) ;  /* 0x0000000400e88947 */ /* 0x000fea0003800000 */
[----:B------:R-:W-:-:S05]  /*13d0*/  IADD3 R9, P0, PT, R9, 0x1000, RZ ;  /* 0x0000100009097810 */ /* 0x000fca0007f1e0ff */
[----:B------:R-:W-:Y:S01]  /*13e0*/  IMAD.X R11, RZ, RZ, R11, P0 ;  /* 0x000000ffff0b7224 */ /* 0x000fe200000e060b */
[----:B------:R-:W-:-:S04]  /*13f0*/  ISETP.GT.U32.AND P0, PT, R9, R12, PT ;  /* 0x0000000c0900720c */ /* 0x000fc80003f04070 */
[----:B------:R-:W-:-:S13]  /*1400*/  ISETP.GT.U32.AND.EX P0, PT, R11, R14, PT, P0 ;  /* 0x0000000e0b00720c */ /* 0x000fda0003f04100 */
[----:B------:R-:W-:Y:S05]  /*1410*/  @!P0 BRA `(.L_x_105) ;  /* 0xfffffffc006c8947 */ /* 0x000fea000383ffff */
.L_x_103:
[----:B------:R-:W-:Y:S01]  /*1420*/  IMAD.IADD R3, R4, 0x1, -R9 ;  /* 0x0000000104037824 */ /* 0x000fe200078e0a09 */
[----:B------:R-:W-:Y:S01]  /*1430*/  ISETP.GE.U32.AND P1, PT, R9, R4, PT ;  /* 0x000000040900720c */ /* 0x000fe20003f26070 */
[----:B------:R-:W-:Y:S03]  /*1440*/  BSSY.RECONVERGENT B1, `(.L_x_104) ;  /* 0x0000072000017945 */ /* 0x000fe60003800200 */
[----:B------:R-:W-:-:S04]  /*1450*/  ISETP.GE.AND P0, PT, R8, R3, PT ;  /* 0x000000030800720c */ /* 0x000fc80003f06270 */
[----:B------:R-:W-:-:S13]  /*1460*/  ISETP.GE.U32.OR.EX P0, PT, R11, R0, P0, P1 ;  /* 0x000000000b00720c */ /* 0x000fda0000706510 */
[----:B------:R-:W-:Y:S05]  /*1470*/  @P0 BRA `(.L_x_106) ;  /* 0x0000000400b80947 */ /* 0x000fea0003800000 */
[----:B------:R-:W-:Y:S01]  /*1480*/  LOP3.LUT R0, RZ, R8, RZ, 0x33, !PT ;  /* 0x00000008ff007212 */ /* 0x000fe200078e33ff */
[----:B------:R-:W-:Y:S03]  /*1490*/  BSSY.RECONVERGENT B2, `(.L_x_107) ;  /* 0x0000031000027945 */ /* 0x000fe60003800200 */
[----:B------:R-:W-:-:S04]  /*14a0*/  IADD3 R0, PT, PT, -R9, R4, R0 ;  /* 0x0000000409007210 */ /* 0x000fc80007ffe100 */
[C---:B------:R-:W-:Y:S02]  /*14b0*/  ISETP.GE.U32.AND P0, PT, R0.reuse, 0xf00, PT ;  /* 0x00000f000000780c */ /* 0x040fe40003f06070 */
[----:B------:R-:W-:Y:S01]  /*14c0*/  LEA.HI R4, R0, 0x1, RZ, 0x18 ;  /* 0x0000000100047811 */ /* 0x000fe200078fc0ff */
[----:B------:R-:W-:-:S03]  /*14d0*/  IMAD.MOV.U32 R0, RZ, RZ, R8 ;  /* 0x000000ffff007224 */ /* 0x000fc600078e0008 */
[----:B------:R-:W-:-:S04]  /*14e0*/  LOP3.LUT R24, R4, 0xf, RZ, 0xc0, !PT ;  /* 0x0000000f04187812 */ /* 0x000fc800078ec0ff */
[----:B------:R-:W-:-:S03]  /*14f0*/  ISETP.NE.AND P1, PT, R24, RZ, PT ;  /* 0x000000ff1800720c */ /* 0x000fc60003f25270 */
[----:B------:R-:W-:Y:S10]  /*1500*/  @!P0 BRA `(.L_x_108) ;  /* 0x0000000000a48947 */ /* 0x000ff40003800000 */
[----:B------:R-:W0:Y:S01]  /*1510*/  LDCU.64 UR4, c[0x0][0x380] ;  /* 0x00007000ff0477ac */ /* 0x000e220008000a00 */
[----:B------:R-:W-:Y:S02]  /*1520*/  IADD3 R3, P0, PT, R8, R9, RZ ;  /* 0x0000000908037210 */ /* 0x000fe40007f1e0ff */
[----:B------:R-:W-:-:S03]  /*1530*/  LOP3.LUT R6, R4, 0x1fffff0, RZ, 0xc0, !PT ;  /* 0x01fffff004067812 */ /* 0x000fc600078ec0ff */
[----:B------:R-:W-:Y:S02]  /*1540*/  IMAD.X R0, RZ, RZ, R11, P0 ;  /* 0x000000ffff007224 */ /* 0x000fe400000e060b */
[----:B------:R-:W-:Y:S01]  /*1550*/  IMAD.MOV R6, RZ, RZ, -R6 ;  /* 0x000000ffff067224 */ /* 0x000fe200078e0a06 */
[----:B0-----:R-:W-:-:S04]  /*1560*/  LEA R15, P2, R3, UR4, 0x2 ;  /* 0x00000004030f7c11 */ /* 0x001fc8000f8410ff */
[----:B------:R-:W-:Y:S02]  /*1570*/  IADD3 R15, P0, PT, R15, 0x2000, RZ ;  /* 0x000020000f0f7810 */ /* 0x000fe40007f1e0ff */
[----:B------:R-:W-:Y:S01]  /*1580*/  LEA.HI.X R3, R3, UR5, R0, 0x2, P2 ;  /* 0x0000000503037c11 */ /* 0x000fe200090f1400 */
[----:B------:R-:W-:-:S04]  /*1590*/  IMAD.MOV.U32 R0, RZ, RZ, R8 ;  /* 0x000000ffff007224 */ /* 0x000fc800078e0008 */
[----:B------:R-:W-:-:S07]  /*15a0*/  IMAD.X R3, RZ, RZ, R3, P0 ;  /* 0x000000ffff037224 */ /* 0x000fce00000e0603 */
.L_x_109:
        /* <DEDUP_REMOVED lines=31> */
.L_x_108:
[----:B------:R-:W-:Y:S05]  /*17a0*/  BSYNC.RECONVERGENT B2 ;  /* 0x0000000000027941 */ /* 0x000fea0003800200 */
.L_x_107:
[----:B------:R-:W-:Y:S05]  /*17b0*/  @!P1 BRA `(.L_x_106) ;  /* 0x0000000000e89947 */ /* 0x000fea0003800000 */
[----:B------:R-:W-:Y:S01]  /*17c0*/  ISETP.GE.U32.AND P0, PT, R24, 0x8, PT ;  /* 0x000000081800780c */ /* 0x000fe20003f06070 */
[----:B------:R-:W-:Y:S01]  /*17d0*/  BSSY.RECONVERGENT B2, `(.L_x_110) ;  /* 0x0000016000027945 */ /* 0x000fe20003800200 */
[----:B------:R-:W-:-:S04]  /*17e0*/  LOP3.LUT R17, R4, 0x7, RZ, 0xc0, !PT ;  /* 0x0000000704117812 */ /* 0x000fc800078ec0ff */
[----:B------:R-:W-:-:S07]  /*17f0*/  ISETP.NE.AND P1, PT, R17, RZ, PT ;  /* 0x000000ff1100720c */ /* 0x000fce0003f25270 */
[----:B------:R-:W-:Y:S06]  /*1800*/  @!P0 BRA `(.L_x_111) ;  /* 0x0000000000488947 */ /* 0x000fec0003800000 */
[----:B------:R-:W0:Y:S01]  /*1810*/  LDCU.64 UR4, c[0x0][0x380] ;  /* 0x00007000ff0477ac */ /* 0x000e220008000a00 */
[----:B------:R-:W-:-:S05]  /*1820*/  IADD3 R3, P0, PT, R0, R9, RZ ;  /* 0x0000000900037210 */ /* 0x000fca0007f1e0ff */
[----:B------:R-:W-:Y:S01]  /*1830*/  IMAD.X R6, RZ, RZ, R11, P0 ;  /* 0x000000ffff067224 */ /* 0x000fe200000e060b */
        /* <DEDUP_REMOVED lines=15> */
.L_x_111:
[----:B------:R-:W-:Y:S05]  /*1930*/  BSYNC.RECONVERGENT B2 ;  /* 0x0000000000027941 */ /* 0x000fea0003800200 */
.L_x_110:
        /* <DEDUP_REMOVED lines=18> */
.L_x_113:
[----:B------:R-:W-:Y:S05]  /*1a60*/  BSYNC.RECONVERGENT B2 ;  /* 0x0000000000027941 */ /* 0x000fea0003800200 */
.L_x_112:
[----:B------:R-:W-:Y:S05]  /*1a70*/  @!P1 BRA `(.L_x_106) ;  /* 0x0000000000389947 */ /* 0x000fea0003800000 */
[----:B------:R-:W0:Y:S01]  /*1a80*/  LDCU.64 UR4, c[0x0][0x380] ;  /* 0x00007000ff0477ac */ /* 0x000e220008000a00 */
[----:B------:R-:W-:Y:S01]  /*1a90*/  IADD3 R5, P0, PT, R0, R9, RZ ;  /* 0x0000000900057210 */ /* 0x000fe20007f1e0ff */
[----:B------:R-:W-:-:S04]  /*1aa0*/  IMAD.MOV R0, RZ, RZ, -R6 ;  /* 0x000000ffff007224 */ /* 0x000fc800078e0a06 */
[----:B------:R-:W-:Y:S01]  /*1ab0*/  IMAD.X R4, RZ, RZ, R11, P0 ;  /* 0x000000ffff047224 */ /* 0x000fe200000e060b */
[----:B0-----:R-:W-:-:S04]  /*1ac0*/  LEA R2, P1, R5, UR4, 0x2 ;  /* 0x0000000405027c11 */ /* 0x001fc8000f8210ff */
[----:B------:R-:W-:-:S09]  /*1ad0*/  LEA.HI.X R5, R5, UR5, R4, 0x2, P1 ;  /* 0x0000000505057c11 */ /* 0x000fd200088f1404 */
.L_x_114:
[----:B------:R-:W-:-:S06]  /*1ae0*/  IMAD.MOV.U32 R3, RZ, RZ, R5 ;  /* 0x000000ffff037224 */ /* 0x000fcc00078e0005 */
[----:B------:R0:W2:Y:S01]  /*1af0*/  LDG.E R3, desc[UR6][R2.64] ;  /* 0x0000000602037981 */ /* 0x0000a2000c1e1900 */
[----:B------:R-:W-:-:S05]  /*1b00*/  VIADD R0, R0, 0x1 ;  /* 0x0000000100007836 */ /* 0x000fca0000000000 */
[----:B------:R-:W-:Y:S02]  /*1b10*/  ISETP.NE.AND P0, PT, R0, RZ, PT ;  /* 0x000000ff0000720c */ /* 0x000fe40003f05270 */
[----:B0-----:R-:W-:-:S05]  /*1b20*/  IADD3 R2, P1, PT, R2, 0x400, RZ ;  /* 0x0000040002027810 */ /* 0x001fca0007f3e0ff */
[----:B------:R-:W-:Y:S02]  /*1b30*/  IMAD.X R5, RZ, RZ, R5, P1 ;  /* 0x000000ffff057224 */ /* 0x000fe400008e0605 */
[----:B--2---:R-:W-:-:S04]  /*1b40*/  IMAD.IADD R10, R3, 0x1, R10 ;  /* 0x00000001030a7824 */ /* 0x004fc800078e020a */
[----:B------:R-:W-:Y:S05]  /*1b50*/  @P0 BRA `(.L_x_114) ;  /* 0xfffffffc00e00947 */ /* 0x000fea000383ffff */
.L_x_106:
[----:B------:R-:W-:Y:S05]  /*1b60*/  BSYNC.RECONVERGENT B1 ;  /* 0x0000000000017941 */ /* 0x000fea0003800200 */
.L_x_104:
[----:B------:R-:W0:Y:S01]  /*1b70*/  S2R R6, SR_LANEID ;  /* 0x0000000000067919 */ /* 0x000e220000000000 */
[----:B------:R-:W-:Y:S01]  /*1b80*/  ISETP.NE.AND P5, PT, R8, RZ, PT ;  /* 0x000000ff0800720c */ /* 0x000fe20003fa5270 */
        /* <DEDUP_REMOVED lines=39> */
[----:B------:R-:W-:-:S07]  /*1e00*/  IMAD.IADD R7, R0, 0x1, R3 ;  /* 0x0000000100077824 */ /* 0x000fce00078e0203 */
.L_x_102:
[----:B------:R-:W-:Y:S05]  /*1e10*/  BSYNC.RECONVERGENT B0 ;  /* 0x0000000000007941 */ /* 0x000fea0003800200 */
.L_x_87:
[----:B------:R-:W-:Y:S05]  /*1e20*/  @P5 EXIT ;  /* 0x000000000000594d */ /* 0x000fea0003800000 */
[----:B------:R-:W3:Y:S01]  /*1e30*/  LDC.64 R2, c[0x0][0x388] ;  /* 0x0000e200ff027b82 */ /* 0x000ee20000000a00 */
[----:B------:R-:W0:Y:S02]  /*1e40*/  LDCU UR4, c[0x0][0x39c] ;  /* 0x00007380ff0477ac */ /* 0x000e240008000800 */
[----:B012---:R-:W-:-:S05]  /*1e50*/  VIADD R7, R7, UR4 ;  /* 0x0000000407077c36 */ /* 0x007fca0008000000 */
[----:B---3--:R-:W-:Y:S01]  /*1e60*/  STG.E desc[UR6][R2.64], R7 ;  /* 0x0000000702007986 */ /* 0x008fe2000c101906 */
[----:B------:R-:W-:Y:S05]  /*1e70*/  EXIT ;  /* 0x000000000000794d */ /* 0x000fea0003800000 */
.L_x_115:
        /* <DEDUP_REMOVED lines=16> */
.L_x_456:


//--------------------- .text._ZN3cub18CUB_300001_SM_10006detail6reduce28DeviceReduceSingleTileKernelINS2_10policy_hubIijN4cuda3std3__44plusIiEEE10Policy1000EPiSC_iS9_iiNS7_10__identityEEEvT0_T1_T2_T3_T4_T6_ --------------------------
	.section	.text._ZN3cub18CUB_300001_SM_10006detail6reduce28DeviceReduceSingleTileKernelINS2_10policy_hubIijN4cuda3std3__44plusIiEEE10Policy1000EPiSC_iS9_iiNS7_10__identityEEEvT0_T1_T2_T3_T4_T6_,"ax",@progbits
	.align	128
        .global         _ZN3cub18CUB_300001_SM_10006detail6reduce28DeviceReduceSingleTileKernelINS2_10policy_hubIijN4cuda3std3__44plusIiEEE10Policy1000EPiSC_iS9_iiNS7_10__identityEEEvT0_T1_T2_T3_T4_T6_
        .type           _ZN3cub18CUB_300001_SM_10006detail6reduce28DeviceReduceSingleTileKernelINS2_10policy_hubIijN4cuda3std3__44plusIiEEE10Policy1000EPiSC_iS9_iiNS7_10__identityEEEvT0_T1_T2_T3_T4_T6_,@function
        .size           _ZN3cub18CUB_300001_SM_10006detail6reduce28DeviceReduceSingleTileKernelINS2_10policy_hubIijN4cuda3std3__44plusIiEEE10Policy1000EPiSC_iS9_iiNS7_10__identityEEEvT0_T1_T2_T3_T4_T6_,(.L_x_457 - _ZN3cub18CUB_300001_SM_10006detail6reduce28DeviceReduceSingleTileKernelINS2_10policy_hubIijN4cuda3std3__44plusIiEEE10Policy1000EPiSC_iS9_iiNS7_10__identityEEEvT0_T1_T2_T3_T4_T6_)
        .other          _ZN3cub18CUB_300001_SM_10006detail6reduce28DeviceReduceSingleTileKernelINS2_10policy_hubIijN4cuda3std3__44plusIiEEE10Policy1000EPiSC_iS9_iiNS7_10__identityEEEvT0_T1_T2_T3_T4_T6_,@"STO_CUDA_ENTRY STV_DEFAULT"
_ZN3cub18CUB_300001_SM_10006detail6reduce28DeviceReduceSingleTileKernelINS2_10policy_hubIijN4cuda3std3__44plusIiEEE10Policy1000EPiSC_iS9_iiNS7_10__identityEEEvT0_T1_T2_T3_T4_T6_:
.text._ZN3cub18CUB_300001_SM_10006detail6reduce28DeviceReduceSingleTileKernelINS2_10policy_hubIijN4cuda3std3__44plusIiEEE10Policy1000EPiSC_iS9_iiNS7_10__identityEEEvT0_T1_T2_T3_T4_T6_:
        /* <DEDUP_REMOVED lines=13> */
.L_x_116:
        /* <DEDUP_REMOVED lines=16> */
.L_x_121:
[----:B------:R-:W-:Y:S05]  /*01d0*/  BSYNC.RECONVERGENT B1 ;  /* 0x0000000000017941 */ /* 0x000fea0003800200 */
.L_x_120:
        /* <DEDUP_REMOVED lines=16> */
.L_x_126:
        /* <DEDUP_REMOVED lines=9> */
.L_x_125:
[----:B------:R-:W-:Y:S05]  /*0370*/  BSYNC.RECONVERGENT B2 ;  /* 0x0000000000027941 */ /* 0x000fea0003800200 */
.L_x_124:
        /* <DEDUP_REMOVED lines=8> */
.L_x_129:
        /* <DEDUP_REMOVED lines=35> */
.L_x_128:
[----:B------:R-:W-:Y:S05]  /*0630*/  BSYNC.RECONVERGENT B2 ;  /* 0x0000000000027941 */ /* 0x000fea0003800200 */
.L_x_127:
        /* <DEDUP_REMOVED lines=22> */
.L_x_131:
[----:B------:R-:W-:Y:S05]  /*07a0*/  BSYNC.RECONVERGENT B2 ;  /* 0x0000000000027941 */ /* 0x000fea0003800200 */
.L_x_130:
        /* <DEDUP_REMOVED lines=10> */
.L_x_123:
[----:B------:R-:W-:Y:S05]  /*0850*/  BSYNC.RECONVERGENT B1 ;  /* 0x0000000000017941 */ /* 0x000fea0003800200 */
.L_x_122:
        /* <DEDUP_REMOVED lines=45> */
.L_x_132:
        /* <DEDUP_REMOVED lines=67> */
.L_x_119:
        /* <DEDUP_REMOVED lines=22> */
.L_x_136:
        /* <DEDUP_REMOVED lines=20> */
.L_x_134:
        /* <DEDUP_REMOVED lines=20> */
.L_x_140:
        /* <DEDUP_REMOVED lines=8> */
.L_x_139:
[----:B------:R-:W-:Y:S05]  /*13c0*/  BSYNC.RECONVERGENT B2 ;  /* 0x0000000000027941 */ /* 0x000fea0003800200 */
.L_x_138:
        /* <DEDUP_REMOVED lines=16> */
.L_x_143:
        /* <DEDUP_REMOVED lines=39> */
.L_x_142:
[----:B------:R-:W-:Y:S05]  /*1740*/  BSYNC.RECONVERGENT B2 ;  /* 0x0000000000027941 */ /* 0x000fea0003800200 */
.L_x_141:
        /* <DEDUP_REMOVED lines=27> */
.L_x_145:
[----:B------:R-:W-:Y:S05]  /*1900*/  BSYNC.RECONVERGENT B2 ;  /* 0x0000000000027941 */ /* 0x000fea0003800200 */
.L_x_144:
        /* <DEDUP_REMOVED lines=10> */
.L_x_137:
[----:B------:R-:W-:Y:S05]  /*19b0*/  BSYNC.RECONVERGENT B1 ;  /* 0x0000000000017941 */ /* 0x000fea0003800200 */
.L_x_135:
        /* <DEDUP_REMOVED lines=43> */
.L_x_118:
        /* <DEDUP_REMOVED lines=12> */
.L_x_148:
[----:B------:R-:W-:Y:S05]  /*1d30*/  BSYNC.RECONVERGENT B1 ;  /* 0x0000000000017941 */ /* 0x000fea0003800200 */
.L_x_147:
        /* <DEDUP_REMOVED lines=16> */
.L_x_153:
        /* <DEDUP_REMOVED lines=9> */
.L_x_152:
[----:B------:R-:W-:Y:S05]  /*1ed0*/  BSYNC.RECONVERGENT B2 ;  /* 0x0000000000027941 */ /* 0x000fea0003800200 */
.L_x_151:
        /* <DEDUP_REMOVED lines=8> */
.L_x_156:
        /* <DEDUP_REMOVED lines=35> */
.L_x_155:
[----:B------:R-:W-:Y:S05]  /*2190*/  BSYNC.RECONVERGENT B2 ;  /* 0x0000000000027941 */ /* 0x000fea0003800200 */
.L_x_154:
        /* <DEDUP_REMOVED lines=22> */
.L_x_158:
[----:B------:R-:W-:Y:S05]  /*2300*/  BSYNC.RECONVERGENT B2 ;  /* 0x0000000000027941 */ /* 0x000fea0003800200 */
.L_x_157:
        /* <DEDUP_REMOVED lines=10> */
.L_x_150:
[----:B------:R-:W-:Y:S05]  /*23b0*/  BSYNC.RECONVERGENT B1 ;  /* 0x0000000000017941 */ /* 0x000fea0003800200 */
.L_x_149:
        /* <DEDUP_REMOVED lines=45> */
.L_x_159:
        /* <DEDUP_REMOVED lines=67> */
.L_x_146:
        /* <DEDUP_REMOVED lines=33> */
.L_x_162:
        /* <DEDUP_REMOVED lines=32> */
.L_x_160:
        /* <DEDUP_REMOVED lines=20> */
.L_x_166:
        /* <DEDUP_REMOVED lines=8> */
.L_x_165:
[----:B------:R-:W-:Y:S05]  /*3090*/  BSYNC.RECONVERGENT B2 ;  /* 0x0000000000027941 */ /* 0x000fea0003800200 */
.L_x_164:
        /* <DEDUP_REMOVED lines=16> */
.L_x_169:
        /* <DEDUP_REMOVED lines=39> */
.L_x_168:
[----:B------:R-:W-:Y:S05]  /*3410*/  BSYNC.RECONVERGENT B2 ;  /* 0x0000000000027941 */ /* 0x000fea0003800200 */
.L_x_167:
        /* <DEDUP_REMOVED lines=27> */
.L_x_171:
[----:B------:R-:W-:Y:S05]  /*35d0*/  BSYNC.RECONVERGENT B2 ;  /* 0x0000000000027941 */ /* 0x000fea0003800200 */
.L_x_170:
        /* <DEDUP_REMOVED lines=10> */
.L_x_163:
[----:B------:R-:W-:Y:S05]  /*3680*/  BSYNC.RECONVERGENT B1 ;  /* 0x0000000000017941 */ /* 0x000fea0003800200 */
.L_x_161:
        /* <DEDUP_REMOVED lines=42> */
.L_x_133:
[----:B------:R-:W-:Y:S05]  /*3930*/  BSYNC.RECONVERGENT B0 ;  /* 0x0000000000007941 */ /* 0x000fea0003800200 */
.L_x_117:
[----:B------:R-:W-:Y:S05]  /*3940*/  @P0 EXIT ;  /* 0x000000000000094d */ /* 0x000fea0003800000 */
[----:B-1----:R-:W1:Y:S01]  /*3950*/  LDC.64 R4, c[0x0][0x388] ;  /* 0x0000e200ff047b82 */ /* 0x002e620000000a00 */
[----:B------:R-:W0:Y:S02]  /*3960*/  LDCU UR4, c[0x0][0x398] ;  /* 0x00007300ff0477ac */ /* 0x000e240008000800 */
[----:B0-234-:R-:W-:-:S05]  /*3970*/  VIADD R3, R3, UR4 ;  /* 0x0000000403037c36 */ /* 0x01dfca0008000000 */
[----:B-1----:R-:W-:Y:S01]  /*3980*/  STG.E desc[UR6][R4.64], R3 ;  /* 0x0000000304007986 */ /* 0x002fe2000c101906 */
[----:B------:R-:W-:Y:S05]  /*3990*/  EXIT ;  /* 0x000000000000794d */ /* 0x000fea0003800000 */
.L_x_172:
        /* <DEDUP_REMOVED lines=14> */
.L_x_457:


//--------------------- .text._ZN3cub18CUB_300001_SM_10006detail6reduce18DeviceReduceKernelINS2_10policy_hubIijN4cuda3std3__44plusIiEEE10Policy1000EN6thrust24THRUST_300001_SM_1000_NS10device_ptrIiEEjS9_iNS7_10__identityEEEvT0_PT3_T1_NS0_13GridEvenShareISK_EET2_T4_ --------------------------
	.section	.text._ZN3cub18CUB_300001_SM_10006detail6reduce18DeviceReduceKernelINS2_10policy_hubIijN4cuda3std3__44plusIiEEE10Policy1000EN6thrust24THRUST_300001_SM_1000_NS10device_ptrIiEEjS9_iNS7_10__identityEEEvT0_PT3_T1_NS0_13GridEvenShareISK_EET2_T4_,"ax",@progbits
	.align	128
        .global         _ZN3cub18CUB_300001_SM_10006detail6reduce18DeviceReduceKernelINS2_10policy_hubIijN4cuda3std3__44plusIiEEE10Policy1000EN6thrust24THRUST_300001_SM_1000_NS10device_ptrIiEEjS9_iNS7_10__identityEEEvT0_PT3_T1_NS0_13GridEvenShareISK_EET2_T4_
        .type           _ZN3cub18CUB_300001_SM_10006detail6reduce18DeviceReduceKernelINS2_10policy_hubIijN4cuda3std3__44plusIiEEE10Policy1000EN6thrust24THRUST_300001_SM_1000_NS10device_ptrIiEEjS9_iNS7_10__identityEEEvT0_PT3_T1_NS0_13GridEvenShareISK_EET2_T4_,@function
        .size           _ZN3cub18CUB_300001_SM_10006detail6reduce18DeviceReduceKernelINS2_10policy_hubIijN4cuda3std3__44plusIiEEE10Policy1000EN6thrust24THRUST_300001_SM_1000_NS10device_ptrIiEEjS9_iNS7_10__identityEEEvT0_PT3_T1_NS0_13GridEvenShareISK_EET2_T4_,(.L_x_458 - _ZN3cub18CUB_300001_SM_10006detail6reduce18DeviceReduceKernelINS2_10policy_hubIijN4cuda3std3__44plusIiEEE10Policy1000EN6thrust24THRUST_300001_SM_1000_NS10device_ptrIiEEjS9_iNS7_10__identityEEEvT0_PT3_T1_NS0_13GridEvenShareISK_EET2_T4_)
        .other          _ZN3cub18CUB_300001_SM_10006detail6reduce18DeviceReduceKernelINS2_10policy_hubIijN4cuda3std3__44plusIiEEE10Policy1000EN6thrust24THRUST_300001_SM_1000_NS10device_ptrIiEEjS9_iNS7_10__identityEEEvT0_PT3_T1_NS0_13GridEvenShareISK_EET2_T4_,@"STO_CUDA_ENTRY STV_DEFAULT"
_ZN3cub18CUB_300001_SM_10006detail6reduce18DeviceReduceKernelINS2_10policy_hubIijN4cuda3std3__44plusIiEEE10Policy1000EN6thrust24THRUST_300001_SM_1000_NS10device_ptrIiEEjS9_iNS7_10__identityEEEvT0_PT3_T1_NS0_13GridEvenShareISK_EET2_T4_:
.text._ZN3cub18CUB_300001_SM_10006detail6reduce18DeviceReduceKernelINS2_10policy_hubIijN4cuda3std3__44plusIiEEE10Policy1000EN6thrust24THRUST_300001_SM_1000_NS10device_ptrIiEEjS9_iNS7_10__identityEEEvT0_PT3_T1_NS0_13GridEvenShareISK_EET2_T4_:
[----:B------:R-:W-:Y:S01]  /*0000*/  LDC R1, c[0x0][0x37c] ;  /* 0x0000df00ff017b82 */ /* 0x000fe20000000800 */
[----:B------:R-:W0:Y:S07]  /*0010*/  S2R R3, SR_CTAID.X ;  /* 0x0000000000037919 */ /* 0x000e2e0000002500 */
[----:B------:R-:W1:Y:S01]  /*0020*/  LDC.64 R8, c[0x0][0x3a8] ;  /* 0x0000ea00ff087b82 */ /* 0x000e620000000a00 */
[----:B------:R-:W2:Y:S01]  /*0030*/  LDCU.64 UR6, c[0x0][0x358] ;  /* 0x00006b00ff0677ac */ /* 0x000ea20008000a00 */
[----:B------:R-:W-:Y:S01]  /*0040*/  BSSY.RECONVERGENT B0, `(.L_x_173) ;  /* 0x0000236000007945 */ /* 0x000fe20003800200 */
[----:B-1----:R-:W-:-:S02]  /*0050*/  IMAD.SHL.U32 R13, R9, 0x1000, RZ ;  /* 0x00001000090d7824 */ /* 0x002fc400078e00ff */
[----:B0-----:R-:W-:-:S05]  /*0060*/  IMAD R0, R3, -0x1000, R8 ;  /* 0xfffff00003007824 */ /* 0x001fca00078e0208 */
[----:B------:R-:W-:-:S13]  /*0070*/  ISETP.GT.U32.AND P0, PT, R0, 0xfff, PT ;  /* 0x00000fff0000780c */ /* 0x000fda0003f04070 */
[----:B--2---:R-:W-:Y:S05]  /*0080*/  @P0 BRA `(.L_x_174) ;  /* 0x0000001000540947 */ /* 0x004fea0003800000 */
[----:B------:R-:W0:Y:S01]  /*0090*/  S2R R2, SR_TID.X ;  /* 0x0000000000027919 */ /* 0x000e220000002100 */
[----:B------:R-:W-:Y:S01]  /*00a0*/  BSSY.RECONVERGENT B1, `(.L_x_175) ;  /* 0x000000a000017945 */ /* 0x000fe20003800200 */
[----:B------:R-:W-:Y:S01]  /*00b0*/  IMAD.MOV.U32 R14, RZ, RZ, RZ ;  /* 0x000000ffff0e7224 */ /* 0x000fe200078e00ff */
[----:B0-----:R-:W-:Y:S01]  /*00c0*/  ISETP.GE.U32.AND P0, PT, R2, R0, PT ;  /* 0x000000000200720c */ /* 0x001fe20003f06070 */
[----:B------:R-:W-:-:S12]  /*00d0*/  IMAD.MOV.U32 R4, RZ, RZ, R2 ;  /* 0x000000ffff047224 */ /* 0x000fd800078e0002 */
[----:B------:R-:W-:Y:S05]  /*00e0*/  @P0 BRA `(.L_x_176) ;  /* 0x0000000000140947 */ /* 0x000fea0003800000 */
[----:B------:R-:W0:Y:S01]  /*00f0*/  LDC.64 R14, c[0x0][0x380] ;  /* 0x0000e000ff0e7b82 */ /* 0x000e220000000a00 */
[----:B------:R-:W-:-:S04]  /*0100*/  IMAD R5, R3, 0x1000, R2 ;  /* 0x0000100003057824 */ /* 0x000fc800078e0202 */
[----:B0-----:R-:W-:-:S06]  /*0110*/  IMAD.WIDE.U32 R14, R5, 0x4, R14 ;  /* 0x00000004050e7825 */ /* 0x001fcc00078e000e */
[----:B------:R0:W5:Y:S01]  /*0120*/  LDG.E R14, desc[UR6][R14.64] ;  /* 0x000000060e0e7981 */ /* 0x000162000c1e1900 */
[----:B------:R-:W-:-:S07]  /*0130*/  VIADD R4, R2, 0x100 ;  /* 0x0000010002047836 */ /* 0x000fce0000000000 */
.L_x_176:
[----:B------:R-:W-:Y:S05]  /*0140*/  BSYNC.RECONVERGENT B1 ;  /* 0x0000000000017941 */ /* 0x000fea0003800200 */
.L_x_175:
[----:B------:R-:W-:Y:S01]  /*0150*/  ISETP.GE.U32.AND P0, PT, R4, R0, PT ;  /* 0x000000000400720c */ /* 0x000fe20003f06070 */
[----:B------:R-:W-:-:S12]  /*0160*/  BSSY.RECONVERGENT B1, `(.L_x_177) ;  /* 0x0000097000017945 */ /* 0x000fd80003800200 */
[----:B------:R-:W-:Y:S05]  /*0170*/  @P0 BRA `(.L_x_178) ;  /* 0x0000000800540947 */ /* 0x000fea0003800000 */
[----:B------:R-:W-:Y:S01]  /*0180*/  LOP3.LUT R5, RZ, R4, RZ, 0x33, !PT ;  /* 0x00000004ff057212 */ /* 0x000fe200078e33ff */
[----:B------:R-:W-:Y:S04]  /*0190*/  BSSY.RECONVERGENT B2, `(.L_x_179) ;  /* 0x000004b000027945 */ /* 0x000fe80003800200 */
[----:B------:R-:W-:-:S04]  /*01a0*/  IMAD.IADD R8, R5, 0x1, R8 ;  /* 0x0000000105087824 */ /* 0x000fc800078e0208 */
[----:B------:R-:W-:-:S05]  /*01b0*/  IMAD R8, R3, -0x1000, R8 ;  /* 0xfffff00003087824 */ /* 0x000fca00078e0208 */
[C---:B------:R-:W-:Y:S02]  /*01c0*/  ISETP.GE.U32.AND P0, PT, R8.reuse, 0xf00, PT ;  /* 0x00000f000800780c */ /* 0x040fe40003f06070 */
[----:B------:R-:W-:-:S04]  /*01d0*/  LEA.HI R5, R8, 0x1, RZ, 0x18 ;  /* 0x0000000108057811 */ /* 0x000fc800078fc0ff */
[----:B------:R-:W-:-:S07]  /*01e0*/  LOP3.LUT R6, R5, 0xf, RZ, 0xc0, !PT ;  /* 0x0000000f05067812 */ /* 0x000fce00078ec0ff */
[----:B------:R-:W-:Y:S05]  /*01f0*/  @!P0 BRA `(.L_x_180) ;  /* 0x0000000400108947 */ /* 0x000fea0003800000 */
[----:B------:R-:W-:Y:S01]  /*0200*/  LOP3.LUT R8, R5, 0x1fffff0, RZ, 0xc0, !PT ;  /* 0x01fffff005087812 */ /* 0x000fe200078ec0ff */
[----:B------:R-:W-:Y:S01]  /*0210*/  BSSY.RECONVERGENT B3, `(.L_x_181) ;  /* 0x0000041000037945 */ /* 0x000fe20003800200 */
[----:B------:R-:W-:Y:S01]  /*0220*/  LOP3.LUT R7, R4, 0x800, RZ, 0xfc, !PT ;  /* 0x0000080004077812 */ /* 0x000fe200078efcff */
[----:B------:R-:W-:Y:S01]  /*0230*/  IMAD R4, R3, 0x1000, R4 ;  /* 0x0000100003047824 */ /* 0x000fe200078e0204 */
[----:B------:R-:W-:-:S07]  /*0240*/  IADD3 R8, PT, PT, -R8, RZ, RZ ;  /* 0x000000ff08087210 */ /* 0x000fce0007ffe1ff */
.L_x_182:
[----:B------:R-:W1:Y:S01]  /*0250*/  LDC.64 R12, c[0x0][0x380] ;  /* 0x0000e000ff0c7b82 */ /* 0x000e620000000a00 */
[----:B------:R-:W-:-:S04]  /*0260*/  VIADD R21, R4, 0x100 ;  /* 0x0000010004157836 */ /* 0x000fc80000000000 */
[----:B-1----:R-:W-:-:S04]  /*0270*/  IMAD.WIDE.U32 R20, R21, 0x4, R12 ;  /* 0x0000000415147825 */ /* 0x002fc800078e000c */
[C---:B------:R-:W-:Y:S01]  /*0280*/  IMAD.WIDE.U32 R16, R4.reuse, 0x4, R12 ;  /* 0x0000000404107825 */ /* 0x040fe200078e000c */
[----:B0-----:R-:W2:Y:S04]  /*0290*/  LDG.E R15, desc[UR6][R20.64] ;  /* 0x00000006140f7981 */ /* 0x001ea8000c1e1900 */
[----:B------:R0:W2:Y:S01]  /*02a0*/  LDG.E R9, desc[UR6][R16.64] ;  /* 0x0000000610097981 */ /* 0x0000a2000c1e1900 */
[C---:B------:R-:W-:Y:S02]  /*02b0*/  VIADD R29, R4.reuse, 0x600 ;  /* 0x00000600041d7836 */ /* 0x040fe40000000000 */
[C---:B------:R-:W-:Y:S01]  /*02c0*/  VIADD R27, R4.reuse, 0x300 ;  /* 0x00000300041b7836 */ /* 0x040fe20000000000 */
[C---:B------:R-:W-:Y:S01]  /*02d0*/  IADD3 R28, PT, PT, R4.reuse, 0x800, RZ ;  /* 0x00000800041c7810 */ /* 0x040fe20007ffe0ff */
[----:B------:R-:W-:-:S02]  /*02e0*/  VIADD R11, R4, 0x200 ;  /* 0x00000200040b7836 */ /* 0x000fc40000000000 */
[----:B------:R-:W-:-:S04]  /*02f0*/  IMAD.WIDE.U32 R26, R27, 0x4, R12 ;  /* 0x000000041b1a7825 */ /* 0x000fc800078e000c */
[--C-:B0-----:R-:W-:Y:S02]  /*0300*/  IMAD.WIDE.U32 R16, R29, 0x4, R12.reuse ;  /* 0x000000041d107825 */ /* 0x101fe400078e000c */
[----:B------:R-:W3:Y:S02]  /*0310*/  LDG.E R26, desc[UR6][R26.64] ;  /* 0x000000061a1a7981 */ /* 0x000ee4000c1e1900 */
[C---:B------:R-:W-:Y:S02]  /*0320*/  VIADD R19, R4.reuse, 0x400 ;  /* 0x0000040004137836 */ /* 0x040fe40000000000 */
[C---:B------:R-:W-:Y:S01]  /*0330*/  VIADD R23, R4.reuse, 0x500 ;  /* 0x0000050004177836 */ /* 0x040fe20000000000 */
[----:B------:R0:W4:Y:S01]  /*0340*/  LDG.E R22, desc[UR6][R16.64] ;  /* 0x0000000610167981 */ /* 0x000122000c1e1900 */
[----:B------:R-:W-:Y:S02]  /*0350*/  VIADD R29, R4, 0x700 ;  /* 0x00000700041d7836 */ /* 0x000fe40000000000 */
[----:B------:R-:W-:-:S04]  /*0360*/  IMAD.WIDE.U32 R10, R11, 0x4, R12 ;  /* 0x000000040b0a7825 */ /* 0x000fc800078e000c */
[--C-:B------:R-:W-:Y:S01]  /*0370*/  IMAD.WIDE.U32 R18, R19, 0x4, R12.reuse ;  /* 0x0000000413127825 */ /* 0x100fe200078e000c */
[----:B------:R1:W3:Y:S03]  /*0380*/  LDG.E R25, desc[UR6][R10.64] ;  /* 0x000000060a197981 */ /* 0x0002e6000c1e1900 */
[--C-:B------:R-:W-:Y:S01]  /*0390*/  IMAD.WIDE.U32 R20, R23, 0x4, R12.reuse ;  /* 0x0000000417147825 */ /* 0x100fe200078e000c */
[----:B------:R-:W4:Y:S03]  /*03a0*/  LDG.E R24, desc[UR6][R18.64] ;  /* 0x0000000612187981 */ /* 0x000f26000c1e1900 */
[--C-:B0-----:R-:W-:Y:S01]  /*03b0*/  IMAD.WIDE.U32 R16, R29, 0x4, R12.reuse ;  /* 0x000000041d107825 */ /* 0x101fe200078e000c */
[----:B------:R0:W4:Y:S03]  /*03c0*/  LDG.E R23, desc[UR6][R20.64] ;  /* 0x0000000614177981 */ /* 0x000126000c1e1900 */
[----:B------:R-:W-:Y:S01]  /*03d0*/  IMAD.WIDE.U32 R28, R28, 0x4, R12 ;  /* 0x000000041c1c7825 */ /* 0x000fe200078e000c */
[----:B------:R-:W4:Y:S03]  /*03e0*/  LDG.E R19, desc[UR6][R16.64] ;  /* 0x0000000610137981 */ /* 0x000f26000c1e1900 */
[----:B------:R-:W-:-:S02]  /*03f0*/  VIADD R27, R4, 0xa00 ;  /* 0x00000a00041b7836 */ /* 0x000fc40000000000 */
[----:B-1----:R-:W-:Y:S01]  /*0400*/  VIADD R11, R4, 0x900 ;  /* 0x00000900040b7836 */ /* 0x002fe20000000000 */
[----:B------:R1:W4:Y:S01]  /*0410*/  LDG.E R18, desc[UR6][R28.64] ;  /* 0x000000061c127981 */ /* 0x000322000c1e1900 */
[----:B0-----:R-:W-:-:S04]  /*0420*/  IMAD.WIDE.U32 R20, R27, 0x4, R12 ;  /* 0x000000041b147825 */ /* 0x001fc800078e000c */
[----:B------:R-:W-:Y:S02]  /*0430*/  VIADD R27, R4, 0xb00 ;  /* 0x00000b00041b7836 */ /* 0x000fe40000000000 */
[----:B------:R-:W-:-:S04]  /*0440*/  IMAD.WIDE.U32 R10, R11, 0x4, R12 ;  /* 0x000000040b0a7825 */ /* 0x000fc800078e000c */
[----:B-1----:R-:W-:Y:S02]  /*0450*/  VIADD R29, R4, 0xc00 ;  /* 0x00000c00041d7836 */ /* 0x002fe40000000000 */
[----:B------:R-:W4:Y:S02]  /*0460*/  LDG.E R11, desc[UR6][R10.64] ;  /* 0x000000060a0b7981 */ /* 0x000f24000c1e1900 */
[----:B------:R-:W-:-:S06]  /*0470*/  IMAD.WIDE.U32 R16, R29, 0x4, R12 ;  /* 0x000000041d107825 */ /* 0x000fcc00078e000c */
[----:B------:R0:W4:Y:S04]  /*0480*/  LDG.E R16, desc[UR6][R16.64] ;  /* 0x0000000610107981 */ /* 0x000128000c1e1900 */
[----:B------:R1:W4:Y:S01]  /*0490*/  LDG.E R10, desc[UR6][R20.64] ;  /* 0x00000006140a7981 */ /* 0x000322000c1e1900 */
[----:B0-----:R-:W-:Y:S01]  /*04a0*/  VIADD R17, R4, 0xf00 ;  /* 0x00000f0004117836 */ /* 0x001fe20000000000 */
[----:B--2--5:R-:W-:Y:S01]  /*04b0*/  IADD3 R9, PT, PT, R15, R9, R14 ;  /* 0x000000090f097210 */ /* 0x024fe20007ffe00e */
[----:B------:R-:W-:-:S04]  /*04c0*/  IMAD.WIDE.U32 R14, R27, 0x4, R12 ;  /* 0x000000041b0e7825 */ /* 0x000fc800078e000c */
[----:B------:R-:W-:Y:S02]  /*04d0*/  VIADD R27, R4, 0xd00 ;  /* 0x00000d00041b7836 */ /* 0x000fe40000000000 */
[----:B------:R-:W2:Y:S02]  /*04e0*/  LDG.E R15, desc[UR6][R14.64] ;  /* 0x000000060e0f7981 */ /* 0x000ea4000c1e1900 */
[----:B------:R-:W-:-:S04]  /*04f0*/  IMAD.WIDE.U32 R28, R27, 0x4, R12 ;  /* 0x000000041b1c7825 */ /* 0x000fc800078e000c */
[----:B------:R-:W-:Y:S02]  /*0500*/  VIADD R27, R4, 0xe00 ;  /* 0x00000e00041b7836 */ /* 0x000fe40000000000 */
[----:B------:R-:W2:Y:S02]  /*0510*/  LDG.E R29, desc[UR6][R28.64] ;  /* 0x000000061c1d7981 */ /* 0x000ea4000c1e1900 */
[----:B-1----:R-:W-:-:S04]  /*0520*/  IMAD.WIDE.U32 R20, R27, 0x4, R12 ;  /* 0x000000041b147825 */ /* 0x002fc800078e000c */
[----:B------:R-:W-:Y:S02]  /*0530*/  IMAD.WIDE.U32 R12, R17, 0x4, R12 ;  /* 0x00000004110c7825 */ /* 0x000fe400078e000c */
[----:B------:R-:W2:Y:S04]  /*0540*/  LDG.E R20, desc[UR6][R20.64] ;  /* 0x0000000614147981 */ /* 0x000ea8000c1e1900 */
[----:B------:R-:W2:Y:S01]  /*0550*/  LDG.E R12, desc[UR6][R12.64] ;  /* 0x000000060c0c7981 */ /* 0x000ea2000c1e1900 */
[----:B---3--:R-:W-:Y:S02]  /*0560*/  IADD3 R9, PT, PT, R26, R25, R9 ;  /* 0x000000191a097210 */ /* 0x008fe40007ffe009 */
[----:B------:R-:W-:Y:S02]  /*0570*/  IADD3 R8, PT, PT, R8, 0x10, RZ ;  /* 0x0000001008087810 */ /* 0x000fe40007ffe0ff */
[----:B----4-:R-:W-:-:S02]  /*0580*/  IADD3 R9, PT, PT, R23, R24, R9 ;  /* 0x0000001817097210 */ /* 0x010fc40007ffe009 */
[----:B------:R-:W-:Y:S02]  /*0590*/  ISETP.NE.AND P0, PT, R8, RZ, PT ;  /* 0x000000ff0800720c */ /* 0x000fe40003f05270 */
[----:B------:R-:W-:Y:S01]  /*05a0*/  IADD3 R9, PT, PT, R19, R22, R9 ;  /* 0x0000001613097210 */ /* 0x000fe20007ffe009 */
[----:B------:R-:W-:Y:S02]  /*05b0*/  VIADD R7, R7, 0x1000 ;  /* 0x0000100007077836 */ /* 0x000fe40000000000 */
[----:B------:R-:W-:Y:S01]  /*05c0*/  VIADD R4, R4, 0x1000 ;  /* 0x0000100004047836 */ /* 0x000fe20000000000 */
[----:B------:R-:W-:-:S04]  /*05d0*/  IADD3 R9, PT, PT, R11, R18, R9 ;  /* 0x000000120b097210 */ /* 0x000fc80007ffe009 */
[----:B--2---:R-:W-:-:S04]  /*05e0*/  IADD3 R9, PT, PT, R15, R10, R9 ;  /* 0x0000000a0f097210 */ /* 0x004fc80007ffe009 */
[----:B------:R-:W-:-:S04]  /*05f0*/  IADD3 R9, PT, PT, R29, R16, R9 ;  /* 0x000000101d097210 */ /* 0x000fc80007ffe009 */
[----:B------:R-:W-:Y:S01]  /*0600*/  IADD3 R14, PT, PT, R12, R20, R9 ;  /* 0x000000140c0e7210 */ /* 0x000fe20007ffe009 */
[----:B------:R-:W-:Y:S06]  /*0610*/  @P0 BRA `(.L_x_182) ;  /* 0xfffffffc000c0947 */ /* 0x000fec000383ffff */
[----:B------:R-:W-:Y:S05]  /*0620*/  BSYNC.RECONVERGENT B3 ;  /* 0x0000000000037941 */ /* 0x000fea0003800200 */
.L_x_181:
[----:B------:R-:W-:-:S07]  /*0630*/  VIADD R4, R7, 0xfffff800 ;  /* 0xfffff80007047836 */ /* 0x000fce0000000000 */
.L_x_180:
[----:B------:R-:W-:Y:S05]  /*0640*/  BSYNC.RECONVERGENT B2 ;  /* 0x0000000000027941 */ /* 0x000fea0003800200 */
.L_x_179:
[----:B------:R-:W-:-:S13]  /*0650*/  ISETP.NE.AND P0, PT, R6, RZ, PT ;  /* 0x000000ff0600720c */ /* 0x000fda0003f05270 */
[----:B------:R-:W-:Y:S05]  /*0660*/  @!P0 BRA `(.L_x_178) ;  /* 0x0000000400188947 */ /* 0x000fea0003800000 */
[----:B------:R-:W-:Y:S01]  /*0670*/  ISETP.GE.U32.AND P0, PT, R6, 0x8, PT ;  /* 0x000000080600780c */ /* 0x000fe20003f06070 */
[----:B------:R-:W-:Y:S01]  /*0680*/  BSSY.RECONVERGENT B2, `(.L_x_183) ;  /* 0x0000022000027945 */ /* 0x000fe20003800200 */
[----:B------:R-:W-:-:S04]  /*0690*/  LOP3.LUT R24, R5, 0x7, RZ, 0xc0, !PT ;  /* 0x0000000705187812 */ /* 0x000fc800078ec0ff */
[----:B------:R-:W-:-:S07]  /*06a0*/  ISETP.NE.AND P1, PT, R24, RZ, PT ;  /* 0x000000ff1800720c */ /* 0x000fce0003f25270 */
[----:B------:R-:W-:Y:S06]  /*06b0*/  @!P0 BRA `(.L_x_184) ;  /* 0x0000000000788947 */ /* 0x000fec0003800000 */
[----:B------:R-:W1:Y:S01]  /*06c0*/  LDC.64 R10, c[0x0][0x380] ;  /* 0x0000e000ff0a7b82 */ /* 0x000e620000000a00 */
[----:B------:R-:W-:-:S04]  /*06d0*/  IMAD R27, R3, 0x1000, R4 ;  /* 0x00001000031b7824 */ /* 0x000fc800078e0204 */
[C---:B------:R-:W-:Y:S02]  /*06e0*/  VIADD R21, R27.reuse, 0x100 ;  /* 0x000001001b157836 */ /* 0x040fe40000000000 */
[C---:B------:R-:W-:Y:S02]  /*06f0*/  VIADD R17, R27.reuse, 0x300 ;  /* 0x000003001b117836 */ /* 0x040fe40000000000 */
[C---:B------:R-:W-:Y:S01]  /*0700*/  VIADD R23, R27.reuse, 0x200 ;  /* 0x000002001b177836 */ /* 0x040fe20000000000 */
[C---:B------:R-:W-:Y:S01]  /*0710*/  IADD3 R7, PT, PT, R27.reuse, 0x400, RZ ;  /* 0x000004001b077810 */ /* 0x040fe20007ffe0ff */
[C---:B------:R-:W-:Y:S02]  /*0720*/  VIADD R9, R27.reuse, 0x500 ;  /* 0x000005001b097836 */ /* 0x040fe40000000000 */
[C---:B------:R-:W-:Y:S02]  /*0730*/  VIADD R25, R27.reuse, 0x600 ;  /* 0x000006001b197836 */ /* 0x040fe40000000000 */
[----:B-1----:R-:W-:-:S04]  /*0740*/  IMAD.WIDE.U32 R12, R27, 0x4, R10 ;  /* 0x000000041b0c7825 */ /* 0x002fc800078e000a */
[--C-:B------:R-:W-:Y:S01]  /*0750*/  IMAD.WIDE.U32 R20, R21, 0x4, R10.reuse ;  /* 0x0000000415147825 */ /* 0x100fe200078e000a */
[----:B0-----:R0:W2:Y:S03]  /*0760*/  LDG.E R15, desc[UR6][R12.64] ;  /* 0x000000060c0f7981 */ /* 0x0010a6000c1e1900 */
[--C-:B------:R-:W-:Y:S01]  /*0770*/  IMAD.WIDE.U32 R16, R17, 0x4, R10.reuse ;  /* 0x0000000411107825 */ /* 0x100fe200078e000a */
[----:B------:R-:W2:Y:S03]  /*0780*/  LDG.E R18, desc[UR6][R20.64] ;  /* 0x0000000614127981 */ /* 0x000ea6000c1e1900 */
[----:B------:R-:W-:Y:S02]  /*0790*/  IMAD.WIDE.U32 R22, R23, 0x4, R10 ;  /* 0x0000000417167825 */ /* 0x000fe400078e000a */
[----:B------:R-:W3:Y:S02]  /*07a0*/  LDG.E R16, desc[UR6][R16.64] ;  /* 0x0000000610107981 */ /* 0x000ee4000c1e1900 */
[----:B------:R-:W-:-:S02]  /*07b0*/  VIADD R27, R27, 0x700 ;  /* 0x000007001b1b7836 */ /* 0x000fc40000000000 */
[--C-:B------:R-:W-:Y:S01]  /*07c0*/  IMAD.WIDE.U32 R6, R7, 0x4, R10.reuse ;  /* 0x0000000407067825 */ /* 0x100fe200078e000a */
[----:B------:R-:W3:Y:S03]  /*07d0*/  LDG.E R19, desc[UR6][R22.64] ;  /* 0x0000000616137981 */ /* 0x000ee6000c1e1900 */
[--C-:B------:R-:W-:Y:S02]  /*07e0*/  IMAD.WIDE.U32 R8, R9, 0x4, R10.reuse ;  /* 0x0000000409087825 */ /* 0x100fe400078e000a */
[----:B------:R-:W4:Y:S02]  /*07f0*/  LDG.E R7, desc[UR6][R6.64] ;  /* 0x0000000606077981 */ /* 0x000f24000c1e1900 */
[--C-:B0-----:R-:W-:Y:S02]  /*0800*/  IMAD.WIDE.U32 R12, R25, 0x4, R10.reuse ;  /* 0x00000004190c7825 */ /* 0x101fe400078e000a */
[----:B------:R-:W4:Y:S02]  /*0810*/  LDG.E R8, desc[UR6][R8.64] ;  /* 0x0000000608087981 */ /* 0x000f24000c1e1900 */
[----:B------:R-:W-:-:S02]  /*0820*/  IMAD.WIDE.U32 R10, R27, 0x4, R10 ;  /* 0x000000041b0a7825 */ /* 0x000fc400078e000a */
[----:B------:R-:W4:Y:S04]  /*0830*/  LDG.E R13, desc[UR6][R12.64] ;  /* 0x000000060c0d7981 */ /* 0x000f28000c1e1900 */
[----:B------:R-:W4:Y:S01]  /*0840*/  LDG.E R10, desc[UR6][R10.64] ;  /* 0x000000060a0a7981 */ /* 0x000f22000c1e1900 */
[----:B------:R-:W-:Y:S01]  /*0850*/  VIADD R4, R4, 0x800 ;  /* 0x0000080004047836 */ /* 0x000fe20000000000 */
[----:B--2--5:R-:W-:-:S04]  /*0860*/  IADD3 R18, PT, PT, R18, R15, R14 ;  /* 0x0000000f12127210 */ /* 0x024fc80007ffe00e */
[----:B---3--:R-:W-:-:S04]  /*0870*/  IADD3 R18, PT, PT, R16, R19, R18 ;  /* 0x0000001310127210 */ /* 0x008fc80007ffe012 */
[----:B----4-:R-:W-:-:S04]  /*0880*/  IADD3 R18, PT, PT, R8, R7, R18 ;  /* 0x0000000708127210 */ /* 0x010fc80007ffe012 */
[----:B------:R-:W-:-:S07]  /*0890*/  IADD3 R14, PT, PT, R10, R13, R18 ;  /* 0x0000000d0a0e7210 */ /* 0x000fce0007ffe012 */
.L_x_184:
[----:B------:R-:W-:Y:S05]  /*08a0*/  BSYNC.RECONVERGENT B2 ;  /* 0x0000000000027941 */ /* 0x000fea0003800200 */
.L_x_183:
        /* <DEDUP_REMOVED lines=8> */
[C---:B------:R-:W-:Y:S01]  /*0930*/  VIADD R13, R11.reuse, 0x100 ;  /* 0x000001000b0d7836 */ /* 0x040fe20000000000 */
[C---:B------:R-:W-:Y:S01]  /*0940*/  IADD3 R17, PT, PT, R11.reuse, 0x300, RZ ;  /* 0x000003000b117810 */ /* 0x040fe20007ffe0ff */
[C---:B0-----:R-:W-:Y:S02]  /*0950*/  VIADD R15, R11.reuse, 0x200 ;  /* 0x000002000b0f7836 */ /* 0x041fe40000000000 */
[----:B-1----:R-:W-:-:S04]  /*0960*/  IMAD.WIDE.U32 R8, R11, 0x4, R6 ;  /* 0x000000040b087825 */ /* 0x002fc800078e0006 */
[--C-:B------:R-:W-:Y:S02]  /*0970*/  IMAD.WIDE.U32 R10, R13, 0x4, R6.reuse ;  /* 0x000000040d0a7825 */ /* 0x100fe400078e0006 */
[----:B------:R-:W2:Y:S02]  /*0980*/  LDG.E R9, desc[UR6][R8.64] ;  /* 0x0000000608097981 */ /* 0x000ea4000c1e1900 */
[--C-:B------:R-:W-:Y:S02]  /*0990*/  IMAD.WIDE.U32 R12, R15, 0x4, R6.reuse ;  /* 0x000000040f0c7825 */ /* 0x100fe400078e0006 */
[----:B------:R-:W2:Y:S02]  /*09a0*/  LDG.E R10, desc[UR6][R10.64] ;  /* 0x000000060a0a7981 */ /* 0x000ea4000c1e1900 */
[----:B------:R-:W-:Y:S02]  /*09b0*/  IMAD.WIDE.U32 R6, R17, 0x4, R6 ;  /* 0x0000000411067825 */ /* 0x000fe400078e0006 */
[----:B------:R-:W3:Y:S04]  /*09c0*/  LDG.E R13, desc[UR6][R12.64] ;  /* 0x000000060c0d7981 */ /* 0x000ee8000c1e1900 */
[----:B------:R-:W3:Y:S01]  /*09d0*/  LDG.E R6, desc[UR6][R6.64] ;  /* 0x0000000606067981 */ /* 0x000ee2000c1e1900 */
[----:B------:R-:W-:Y:S01]  /*09e0*/  VIADD R4, R4, 0x400 ;  /* 0x0000040004047836 */ /* 0x000fe20000000000 */
[----:B--2--5:R-:W-:-:S04]  /*09f0*/  IADD3 R14, PT, PT, R10, R9, R14 ;  /* 0x000000090a0e7210 */ /* 0x024fc80007ffe00e */
[----:B---3--:R-:W-:-:S07]  /*0a00*/  IADD3 R14, PT, PT, R6, R13, R14 ;  /* 0x0000000d060e7210 */ /* 0x008fce0007ffe00e */
.L_x_186:
[----:B------:R-:W-:Y:S05]  /*0a10*/  BSYNC.RECONVERGENT B2 ;  /* 0x0000000000027941 */ /* 0x000fea0003800200 */
.L_x_185:
[----:B------:R-:W-:Y:S05]  /*0a20*/  @!P1 BRA `(.L_x_178) ;  /* 0x0000000000289947 */ /* 0x000fea0003800000 */
[----:B------:R-:W1:Y:S01]  /*0a30*/  LDC.64 R6, c[0x0][0x380] ;  /* 0x0000e000ff067b82 */ /* 0x000e620000000a00 */
[----:B------:R-:W-:Y:S02]  /*0a40*/  IMAD R9, R3, 0x1000, R4 ;  /* 0x0000100003097824 */ /* 0x000fe400078e0204 */
[----:B------:R-:W-:-:S07]  /*0a50*/  IMAD.MOV R8, RZ, RZ, -R5 ;  /* 0x000000ffff087224 */ /* 0x000fce00078e0a05 */
.L_x_187:
[----:B-1----:R-:W-:-:S06]  /*0a60*/  IMAD.WIDE.U32 R4, R9, 0x4, R6 ;  /* 0x0000000409047825 */ /* 0x002fcc00078e0006 */
[----:B------:R-:W2:Y:S01]  /*0a70*/  LDG.E R5, desc[UR6][R4.64] ;  /* 0x0000000604057981 */ /* 0x000ea2000c1e1900 */
[----:B------:R-:W-:Y:S02]  /*0a80*/  VIADD R8, R8, 0x1 ;  /* 0x0000000108087836 */ /* 0x000fe40000000000 */
[----:B------:R-:W-:-:S03]  /*0a90*/  VIADD R9, R9, 0x100 ;  /* 0x0000010009097836 */ /* 0x000fc60000000000 */
[----:B------:R-:W-:Y:S01]  /*0aa0*/  ISETP.NE.AND P0, PT, R8, RZ, PT ;  /* 0x000000ff0800720c */ /* 0x000fe20003f05270 */
[----:B--2--5:R-:W-:-:S12]  /*0ab0*/  IMAD.IADD R14, R5, 0x1, R14 ;  /* 0x00000001050e7824 */ /* 0x024fd800078e020e */
[----:B------:R-:W-:Y:S05]  /*0ac0*/  @P0 BRA `(.L_x_187) ;  /* 0xfffffffc00e40947 */ /* 0x000fea000383ffff */
.L_x_178:
[----:B------:R-:W-:Y:S05]  /*0ad0*/  BSYNC.RECONVERGENT B1 ;  /* 0x0000000000017941 */ /* 0x000fea0003800200 */
.L_x_177:
[----:B------:R-:W-:-:S13]  /*0ae0*/  ISETP.GE.U32.AND P0, PT, R0, 0x100, PT ;  /* 0x000001000000780c */ /* 0x000fda0003f06070 */
[----:B------:R-:W-:Y:S05]  /*0af0*/  @!P0 BRA `(.L_x_188) ;  /* 0x0000000000ac8947 */ /* 0x000fea0003800000 */
[----:B------:R-:W1:Y:S01]  /*0b00*/  S2R R8, SR_LANEID ;  /* 0x0000000000087919 */ /* 0x000e620000000000 */
[----:B-----5:R-:W2:Y:S01]  /*0b10*/  SHFL.DOWN PT, R0, R14, 0x1, 0x1f ;  /* 0x08201f000e007f89 */ /* 0x020ea200000e0000 */
[C---:B-1----:R-:W-:Y:S02]  /*0b20*/  ISETP.GT.AND P0, PT, R8.reuse, 0x1e, PT ;  /* 0x0000001e0800780c */ /* 0x042fe40003f04270 */
[----:B------:R-:W-:Y:S02]  /*0b30*/  ISETP.NE.AND P1, PT, R8, RZ, PT ;  /* 0x000000ff0800720c */ /* 0x000fe40003f25270 */
[----:B--2---:R-:W-:Y:S02]  /*0b40*/  SEL R5, R0, RZ, !P0 ;  /* 0x000000ff00057207 */ /* 0x004fe40004000000 */
[----:B------:R-:W-:Y:S02]  /*0b50*/  ISETP.GT.AND P0, PT, R8, 0x1d, PT ;  /* 0x0000001d0800780c */ /* 0x000fe40003f04270 */
[----:B------:R-:W-:-:S05]  /*0b60*/  IADD3 R5, PT, PT, R5, R14, RZ ;  /* 0x0000000e05057210 */ /* 0x000fca0007ffe0ff */
[----:B------:R-:W1:Y:S02]  /*0b70*/  SHFL.DOWN PT, R0, R5, 0x2, 0x1f ;  /* 0x08401f0005007f89 */ /* 0x000e6400000e0000 */
[----:B------:R-:W-:Y:S01]  /*0b80*/  @!P1 MOV R6, 0x400 ;  /* 0x0000040000069802 */ /* 0x000fe20000000f00 */
[----:B------:R-:W2:Y:S01]  /*0b90*/  @!P1 S2R R9, SR_CgaCtaId ;  /* 0x0000000000099919 */ /* 0x000ea20000008800 */
[----:B-1----:R-:W-:Y:S02]  /*0ba0*/  SEL R0, R0, RZ, !P0 ;  /* 0x000000ff00007207 */ /* 0x002fe40004000000 */
[----:B------:R-:W-:-:S03]  /*0bb0*/  ISETP.GT.AND P0, PT, R8, 0x1b, PT ;  /* 0x0000001b0800780c */ /* 0x000fc60003f04270 */
[----:B------:R-:W-:-:S05]  /*0bc0*/  IMAD.IADD R0, R5, 0x1, R0 ;  /* 0x0000000105007824 */ /* 0x000fca00078e0200 */
[----:B------:R-:W1:Y:S01]  /*0bd0*/  SHFL.DOWN PT, R4, R0, 0x4, 0x1f ;  /* 0x08801f0000047f89 */ /* 0x000e6200000e0000 */
[----:B--2---:R-:W-:Y:S02]  /*0be0*/  @!P1 LEA R9, R9, R6, 0x18 ;  /* 0x0000000609099211 */ /* 0x004fe400078ec0ff */
[----:B-1----:R-:W-:Y:S02]  /*0bf0*/  SEL R7, R4, RZ, !P0 ;  /* 0x000000ff04077207 */ /* 0x002fe40004000000 */
[----:B------:R-:W-:-:S03]  /*0c00*/  ISETP.GT.AND P0, PT, R8, 0x17, PT ;  /* 0x000000170800780c */ /* 0x000fc60003f04270 */
[----:B------:R-:W-:Y:S01]  /*0c10*/  IMAD.IADD R7, R0, 0x1, R7 ;  /* 0x0000000100077824 */ /* 0x000fe200078e0207 */
[----:B------:R-:W-:-:S04]  /*0c20*/  @!P1 SHF.R.U32.HI R0, RZ, 0x3, R2 ;  /* 0x00000003ff009819 */ /* 0x000fc80000011602 */
[----:B------:R-:W1:Y:S01]  /*0c30*/  SHFL.DOWN PT, R4, R7, 0x8, 0x1f ;  /* 0x09001f0007047f89 */ /* 0x000e6200000e0000 */
[----:B------:R-:W-:-:S05]  /*0c40*/  @!P1 LOP3.LUT R0, R0, 0x7c, RZ, 0xc0, !PT ;  /* 0x0000007c00009812 */ /* 0x000fca00078ec0ff */
[----:B------:R-:W-:Y:S01]  /*0c50*/  @!P1 IMAD.IADD R0, R0, 0x1, R9 ;  /* 0x0000000100009824 */ /* 0x000fe200078e0209 */
[----:B-1----:R-:W-:Y:S02]  /*0c60*/  SEL R4, R4, RZ, !P0 ;  /* 0x000000ff04047207 */ /* 0x002fe40004000000 */
[----:B------:R-:W-:-:S03]  /*0c70*/  ISETP.GT.AND P0, PT, R8, 0xf, PT ;  /* 0x0000000f0800780c */ /* 0x000fc60003f04270 */
[----:B------:R-:W-:-:S05]  /*0c80*/  IMAD.IADD R4, R7, 0x1, R4 ;  /* 0x0000000107047824 */ /* 0x000fca00078e0204 */
[----:B------:R-:W1:Y:S02]  /*0c90*/  SHFL.DOWN PT, R5, R4, 0x10, 0x1f ;  /* 0x0a001f0004057f89 */ /* 0x000e6400000e0000 */
[----:B-1----:R-:W-:Y:S02]  /*0ca0*/  SEL R5, R5, RZ, !P0 ;  /* 0x000000ff05057207 */ /* 0x002fe40004000000 */
        /* <DEDUP_REMOVED lines=8> */
[----:B--2---:R-:W-:Y:S04]  /*0d30*/  LDS R0, [UR4+0xc] ;  /* 0x00000c04ff007984 */ /* 0x004fe80008000800 */
[----:B------:R-:W1:Y:S04]  /*0d40*/  LDS.128 R4, [UR4+0x10] ;  /* 0x00001004ff047984 */ /* 0x000e680008000c00 */
[----:B------:R-:W2:Y:S01]  /*0d50*/  LDS.64 R8, [UR4+0x20] ;  /* 0x00002004ff087984 */ /* 0x000ea20008000a00 */
[----:B-1----:R-:W-:-:S04]  /*0d60*/  IADD3 R0, PT, PT, R4, R0, R11 ;  /* 0x0000000004007210 */ /* 0x002fc80007ffe00b */
[----:B------:R-:W-:-:S04]  /*0d70*/  IADD3 R0, PT, PT, R6, R0, R5 ;  /* 0x0000000006007210 */ /* 0x000fc80007ffe005 */
[----:B--2---:R-:W-:-:S05]  /*0d80*/  IADD3 R0, PT, PT, R8, R0, R7 ;  /* 0x0000000008007210 */ /* 0x004fca0007ffe007 */
[----:B------:R-:W-:Y:S01]  /*0d90*/  IMAD.IADD R11, R0, 0x1, R9 ;  /* 0x00000001000b7824 */ /* 0x000fe200078e0209 */
[----:B------:R-:W-:Y:S06]  /*0da0*/  BRA `(.L_x_189) ;  /* 0x00000014007c7947 */ /* 0x000fec0003800000 */
.L_x_188:
[----:B------:R-:W-:Y:S01]  /*0db0*/  LOP3.LUT R4, R2, 0x3e0, RZ, 0xc0, !PT ;  /* 0x000003e002047812 */ /* 0x000fe200078ec0ff */
[----:B------:R-:W1:Y:S03]  /*0dc0*/  S2R R10, SR_LANEID ;  /* 0x00000000000a7919 */ /* 0x000e660000000000 */
[----:B------:R-:W-:Y:S02]  /*0dd0*/  LOP3.LUT R7, RZ, R4, RZ, 0x33, !PT ;  /* 0x00000004ff077212 */ /* 0x000fe400078e33ff */
[----:B------:R-:W-:-:S03]  /*0de0*/  IADD3 R5, PT, PT, R4, 0x20, RZ ;  /* 0x0000002004057810 */ /* 0x000fc60007ffe0ff */
[----:B------:R-:W-:Y:S01]  /*0df0*/  IMAD.IADD R7, R0, 0x1, R7 ;  /* 0x0000000100077824 */ /* 0x000fe200078e0207 */
[----:B------:R-:W-:-:S04]  /*0e00*/  ISETP.GT.U32.AND P0, PT, R5, R0, PT ;  /* 0x000000000500720c */ /* 0x000fc80003f04070 */
[----:B------:R-:W-:-:S05]  /*0e10*/  SEL R7, R7, 0x1f, P0 ;  /* 0x0000001f07077807 */ /* 0x000fca0000000000 */
[----:B-----5:R-:W2:Y:S01]  /*0e20*/  SHFL.DOWN PT, R4, R14, 0x1, R7 ;  /* 0x082000000e047989 */ /* 0x020ea200000e0007 */
[CC--:B-1----:R-:W-:Y:S01]  /*0e30*/  ISETP.GE.AND P0, PT, R10.reuse, R7.reuse, PT ;  /* 0x000000070a00720c */ /* 0x0c2fe20003f06270 */
[C---:B------:R-:W-:Y:S01]  /*0e40*/  VIADD R6, R10.reuse, 0x2 ;  /* 0x000000020a067836 */ /* 0x040fe20000000000 */
[C---:B------:R-:W-:Y:S01]  /*0e50*/  ISETP.NE.AND P1, PT, R10.reuse, RZ, PT ;  /* 0x000000ff0a00720c */ /* 0x040fe20003f25270 */
[----:B------:R-:W-:Y:S01]  /*0e60*/  VIADD R8, R10, 0x4 ;  /* 0x000000040a087836 */ /* 0x000fe20000000000 */
[----:B--2---:R-:W-:Y:S02]  /*0e70*/  SEL R5, R4, RZ, !P0 ;  /* 0x000000ff04057207 */ /* 0x004fe40004000000 */
[----:B------:R-:W-:-:S03]  /*0e80*/  ISETP.GT.AND P0, PT, R6, R7, PT ;  /* 0x000000070600720c */ /* 0x000fc60003f04270 */
[----:B------:R-:W-:-:S06]  /*0e90*/  IMAD.IADD R4, R5, 0x1, R14 ;  /* 0x0000000105047824 */ /* 0x000fcc00078e020e */
[----:B------:R-:W1:Y:S01]  /*0ea0*/  @!P1 S2R R11, SR_CgaCtaId ;  /* 0x00000000000b9919 */ /* 0x000e620000008800 */
[----:B------:R-:W-:Y:S01]  /*0eb0*/  @!P1 SHF.R.U32.HI R9, RZ, 0x3, R2 ;  /* 0x00000003ff099819 */ /* 0x000fe20000011602 */
[----:B------:R-:W2:Y:S03]  /*0ec0*/  SHFL.DOWN PT, R5, R4, 0x2, R7 ;  /* 0x0840000004057989 */ /* 0x000ea600000e0007 */
[----:B------:R-:W-:Y:S02]  /*0ed0*/  @!P1 LOP3.LUT R9, R9, 0x7c, RZ, 0xc0, !PT ;  /* 0x0000007c09099812 */ /* 0x000fe400078ec0ff */
[----:B--2---:R-:W-:Y:S02]  /*0ee0*/  SEL R5, R5, RZ, !P0 ;  /* 0x000000ff05057207 */ /* 0x004fe40004000000 */
[----:B------:R-:W-:-:S03]  /*0ef0*/  ISETP.GT.AND P0, PT, R8, R7, PT ;  /* 0x000000070800720c */ /* 0x000fc60003f04270 */
[----:B------:R-:W-:Y:S01]  /*0f00*/  IMAD.IADD R6, R4, 0x1, R5 ;  /* 0x0000000104067824 */ /* 0x000fe200078e0205 */
[----:B------:R-:W-:-:S04]  /*0f10*/  IADD3 R4, PT, PT, R10, 0x8, RZ ;  /* 0x000000080a047810 */ /* 0x000fc80007ffe0ff */
[----:B------:R-:W2:Y:S02]  /*0f20*/  SHFL.DOWN PT, R5, R6, 0x4, R7 ;  /* 0x0880000006057989 */ /* 0x000ea400000e0007 */
[----:B--2---:R-:W-:Y:S02]  /*0f30*/  SEL R5, R5, RZ, !P0 ;  /* 0x000000ff05057207 */ /* 0x004fe40004000000 */
[----:B------:R-:W-:-:S03]  /*0f40*/  ISETP.GT.AND P0, PT, R4, R7, PT ;  /* 0x000000070400720c */ /* 0x000fc60003f04270 */
[----:B------:R-:W-:Y:S02]  /*0f50*/  IMAD.IADD R8, R6, 0x1, R5 ;  /* 0x0000000106087824 */ /* 0x000fe400078e0205 */
[----:B------:R-:W-:Y:S01]  /*0f60*/  VIADD R6, R10, 0x10 ;  /* 0x000000100a067836 */ /* 0x000fe20000000000 */
[----:B------:R-:W-:Y:S02]  /*0f70*/  @!P1 MOV R10, 0x400 ;  /* 0x00000400000a9802 */ /* 0x000fe40000000f00 */
[----:B------:R-:W2:Y:S02]  /*0f80*/  SHFL.DOWN PT, R5, R8, 0x8, R7 ;  /* 0x0900000008057989 */ /* 0x000ea400000e0007 */
[----:B-1----:R-:W-:-:S05]  /*0f90*/  @!P1 LEA R10, R11, R10, 0x18 ;  /* 0x0000000a0b0a9211 */ /* 0x002fca00078ec0ff */
[----:B------:R-:W-:Y:S01]  /*0fa0*/  @!P1 IMAD.IADD R10, R9, 0x1, R10 ;  /* 0x00000001090a9824 */ /* 0x000fe200078e020a */
[----:B--2---:R-:W-:Y:S02]  /*0fb0*/  SEL R5, R5, RZ, !P0 ;  /* 0x000000ff05057207 */ /* 0x004fe40004000000 */
[----:B------:R-:W-:-:S03]  /*0fc0*/  ISETP.GT.AND P0, PT, R6, R7, PT ;  /* 0x000000070600720c */ /* 0x000fc60003f04270 */
[----:B------:R-:W-:-:S05]  /*0fd0*/  IMAD.IADD R4, R8, 0x1, R5 ;  /* 0x0000000108047824 */ /* 0x000fca00078e0205 */
[----:B------:R-:W1:Y:S02]  /*0fe0*/  SHFL.DOWN PT, R5, R4, 0x10, R7 ;  /* 0x0a00000004057989 */ /* 0x000e6400000e0007 */
[----:B-1----:R-:W-:Y:S02]  /*0ff0*/  SEL R5, R5, RZ, !P0 ;  /* 0x000000ff05057207 */ /* 0x002fe40004000000 */
[----:B------:R-:W-:-:S03]  /*1000*/  ISETP.NE.AND P0, PT, R2, RZ, PT ;  /* 0x000000ff0200720c */ /* 0x000fc60003f05270 */
[----:B------:R-:W-:-:S05]  /*1010*/  IMAD.IADD R11, R4, 0x1, R5 ;  /* 0x00000001040b7824 */ /* 0x000fca00078e0205 */
[----:B------:R1:W-:Y:S01]  /*1020*/  @!P1 STS [R10+0x8], R11 ;  /* 0x0000080b0a009388 */ /* 0x0003e20000000800 */
[----:B------:R-:W-:Y:S06]  /*1030*/  BAR.SYNC.DEFER_BLOCKING 0x0 ;  /* 0x0000000000007b1d */ /* 0x000fec0000010000 */
[----:B------:R-:W-:Y:S05]  /*1040*/  @P0 BRA `(.L_x_189) ;  /* 0x0000001000d40947 */ /* 0x000fea0003800000 */
[----:B------:R-:W2:Y:S01]  /*1050*/  S2UR UR5, SR_CgaCtaId ;  /* 0x00000000000579c3 */ /* 0x000ea20000008800 */
[----:B------:R-:W-:Y:S01]  /*1060*/  UMOV UR4, 0x400 ;  /* 0x0000040000047882 */ /* 0x000fe20000000000 */
[C---:B------:R-:W-:Y:S02]  /*1070*/  ISETP.GT.U32.AND P2, PT, R0.reuse, 0x40, PT ;  /* 0x000000400000780c */ /* 0x040fe40003f44070 */
[C---:B------:R-:W-:Y:S02]  /*1080*/  ISETP.GT.U32.AND P1, PT, R0.reuse, 0x20, PT ;  /* 0x000000200000780c */ /* 0x040fe40003f24070 */
[----:B------:R-:W-:Y:S01]  /*1090*/  ISETP.GT.U32.AND P3, PT, R0, 0x80, PT ;  /* 0x000000800000780c */ /* 0x000fe20003f64070 */
[----:B--2---:R-:W-:-:S09]  /*10a0*/  ULEA UR4, UR5, UR4, 0x18 ;  /* 0x0000000405047291 */ /* 0x004fd2000f8ec0ff */
[----:B------:R-:W2:Y:S04]  /*10b0*/  LDS.128 R4, [UR4+0x10] ;  /* 0x00001004ff047984 */ /* 0x000ea80008000c00 */
[----:B------:R-:W3:Y:S04]  /*10c0*/  LDS R2, [UR4+0xc] ;  /* 0x00000c04ff027984 */ /* 0x000ee80008000800 */
[----:B------:R-:W4:Y:S01]  /*10d0*/  LDS.64 R8, [UR4+0x20] ;  /* 0x00002004ff087984 */ /* 0x000f220008000a00 */
[----:B--2---:R-:W-:Y:S02]  /*10e0*/  SEL R4, R4, RZ, P2 ;  /* 0x000000ff04047207 */ /* 0x004fe40001000000 */
[----:B------:R-:W-:-:S02]  /*10f0*/  ISETP.GT.U32.AND P2, PT, R0, 0x60, PT ;  /* 0x000000600000780c */ /* 0x000fc40003f44070 */
[----:B---3--:R-:W-:Y:S02]  /*1100*/  SEL R2, R2, RZ, P1 ;  /* 0x000000ff02027207 */ /* 0x008fe40000800000 */
[----:B------:R-:W-:Y:S02]  /*1110*/  SEL R5, R5, RZ, P2 ;  /* 0x000000ff05057207 */ /* 0x000fe40001000000 */
[----:B------:R-:W-:Y:S02]  /*1120*/  IADD3 R2, PT, PT, R4, R2, R11 ;  /* 0x0000000204027210 */ /* 0x000fe40007ffe00b */
[----:B------:R-:W-:Y:S02]  /*1130*/  ISETP.GT.U32.AND P1, PT, R0, 0xa0, PT ;  /* 0x000000a00000780c */ /* 0x000fe40003f24070 */
[----:B------:R-:W-:Y:S02]  /*1140*/  SEL R6, R6, RZ, P3 ;  /* 0x000000ff06067207 */ /* 0x000fe40001800000 */
[----:B------:R-:W-:-:S02]  /*1150*/  ISETP.GT.U32.AND P2, PT, R0, 0xc0, PT ;  /* 0x000000c00000780c */ /* 0x000fc40003f44070 */
[----:B------:R-:W-:Y:S02]  /*1160*/  ISETP.GT.U32.AND P3, PT, R0, 0xe0, PT ;  /* 0x000000e00000780c */ /* 0x000fe40003f64070 */
[----:B------:R-:W-:Y:S02]  /*1170*/  SEL R7, R7, RZ, P1 ;  /* 0x000000ff07077207 */ /* 0x000fe40000800000 */
[----:B------:R-:W-:Y:S02]  /*1180*/  IADD3 R2, PT, PT, R6, R2, R5 ;  /* 0x0000000206027210 */ /* 0x000fe40007ffe005 */
[----:B----4-:R-:W-:Y:S02]  /*1190*/  SEL R8, R8, RZ, P2 ;  /* 0x000000ff08087207 */ /* 0x010fe40001000000 */
[----:B------:R-:W-:Y:S02]  /*11a0*/  SEL R9, R9, RZ, P3 ;  /* 0x000000ff09097207 */ /* 0x000fe40001800000 */
[----:B------:R-:W-:-:S05]  /*11b0*/  IADD3 R2, PT, PT, R8, R2, R7 ;  /* 0x0000000208027210 */ /* 0x000fca0007ffe007 */
[----:B-1----:R-:W-:Y:S01]  /*11c0*/  IMAD.IADD R11, R2, 0x1, R9 ;  /* 0x00000001020b7824 */ /* 0x002fe200078e0209 */
[----:B------:R-:W-:Y:S06]  /*11d0*/  BRA `(.L_x_189) ;  /* 0x0000001000707947 */ /* 0x000fec0003800000 */
.L_x_174:
[----:B------:R-:W0:Y:S01]  /*11e0*/  S2R R2, SR_TID.X ;  /* 0x0000000000027919 */ /* 0x000e220000002100 */
[----:B------:R-:W1:Y:S02]  /*11f0*/  LDCU.64 UR4, c[0x0][0x380] ;  /* 0x00007000ff0477ac */ /* 0x000e640008000a00 */
[----:B-1----:R-:W-:Y:S01]  /*1200*/  MOV R4, UR4 ;  /* 0x0000000400047c02 */ /* 0x002fe20008000f00 */
[----:B------:R-:W-:Y:S02]  /*1210*/  IMAD.U32 R5, RZ, RZ, UR5 ;  /* 0x00000005ff057e24 */ /* 0x000fe4000f8e00ff */
[----:B0-----:R-:W-:-:S04]  /*1220*/  IMAD R7, R3, 0x1000, R2 ;  /* 0x0000100003077824 */ /* 0x001fc800078e0202 */
[----:B------:R-:W-:-:S05]  /*1230*/  IMAD.WIDE.U32 R6, R7, 0x4, R4 ;  /* 0x0000000407067825 */ /* 0x000fca00078e0004 */
        /* <DEDUP_REMOVED lines=16> */
[----:B------:R-:W-:-:S02]  /*1340*/  ISETP.GE.U32.AND P0, PT, R0, R13, PT ;  /* 0x0000000d0000720c */ /* 0x000fc40003f06070 */
        /* <DEDUP_REMOVED lines=9> */
[----:B------:R-:W-:Y:S01]  /*13e0*/  IMAD R9, R3, 0x1000, R13 ;  /* 0x0000100003097824 */ /* 0x000fe200078e020d */
[----:B------:R-:W-:Y:S01]  /*13f0*/  LOP3.LUT R6, RZ, R2, RZ, 0x33, !PT ;  /* 0x00000002ff067212 */ /* 0x000fe200078e33ff */
[----:B------:R-:W-:Y:S01]  /*1400*/  VIADD R0, R8, 0xfffff000 ;  /* 0xfffff00008007836 */ /* 0x000fe20000000000 */
[----:B------:R-:W-:Y:S02]  /*1410*/  UMOV UR4, URZ ;  /* 0x000000ff00047c82 */ /* 0x000fe40008000000 */
[----:B------:R-:W-:Y:S02]  /*1420*/  IADD3 R6, PT, PT, -R13, R8, R6 ;  /* 0x000000080d067210 */ /* 0x000fe40007ffe106 */
[C---:B------:R-:W-:Y:S02]  /*1430*/  ISETP.GT.U32.AND P0, PT, R9.reuse, R0, PT ;  /* 0x000000000900720c */ /* 0x040fe40003f04070 */
[----:B------:R-:W-:Y:S01]  /*1440*/  IADD3 R7, PT, PT, R9, 0x800, R2 ;  /* 0x0000080009077810 */ /* 0x000fe20007ffe002 */
[----:B------:R-:W-:-:S02]  /*1450*/  IMAD.MOV.U32 R2, RZ, RZ, R9 ;  /* 0x000000ffff027224 */ /* 0x000fc400078e0009 */
[----:B------:R-:W-:-:S08]  /*1460*/  IMAD R6, R3, -0x1000, R6 ;  /* 0xfffff00003067824 */ /* 0x000fd000078e0206 */
[----:B------:R-:W-:Y:S05]  /*1470*/  @P0 BRA `(.L_x_191) ;  /* 0x00000000009c0947 */ /* 0x000fea0003800000 */
[----:B------:R-:W0:Y:S08]  /*1480*/  LDC R8, c[0x0][0x3a8] ;  /* 0x0000ea00ff087b82 */ /* 0x000e300000000800 */
[----:B------:R-:W1:Y:S02]  /*1490*/  LDC.64 R4, c[0x0][0x380] ;  /* 0x0000e000ff047b82 */ /* 0x000e640000000a00 */
.L_x_192:
[----:B------:R-:W2:Y:S02]  /*14a0*/  S2R R10, SR_TID.X ;  /* 0x00000000000a7919 */ /* 0x000ea40000002100 */
[----:B--2---:R-:W-:-:S04]  /*14b0*/  IMAD.IADD R11, R10, 0x1, R9 ;  /* 0x000000010a0b7824 */ /* 0x004fc800078e0209 */
[----:B-1----:R-:W-:-:S05]  /*14c0*/  IMAD.WIDE.U32 R10, R11, 0x4, R4 ;  /* 0x000000040b0a7825 */ /* 0x002fca00078e0004 */
        /* <DEDUP_REMOVED lines=10> */
[----:B------:R-:W5:Y:S01]  /*1570*/  LDG.E R21, desc[UR6][R10.64+0x2c00] ;  /* 0x002c00060a157981 */ /* 0x000f62000c1e1900 */
[----:B--2---:R-:W-:-:S03]  /*1580*/  IADD3 R20, PT, PT, R20, R18, R27 ;  /* 0x0000001214147210 */ /* 0x004fc60007ffe01b */
[----:B------:R-:W2:Y:S04]  /*1590*/  LDG.E R18, desc[UR6][R10.64+0x2800] ;  /* 0x002800060a127981 */ /* 0x000ea8000c1e1900 */
[----:B------:R-:W2:Y:S01]  /*15a0*/  LDG.E R27, desc[UR6][R10.64+0x3800] ;  /* 0x003800060a1b7981 */ /* 0x000ea2000c1e1900 */
[----:B---3--:R-:W-:-:S03]  /*15b0*/  IADD3 R24, PT, PT, R23, R22, R20 ;  /* 0x0000001617187210 */ /* 0x008fc60007ffe014 */
[----:B------:R-:W3:Y:S04]  /*15c0*/  LDG.E R23, desc[UR6][R10.64+0x3000] ;  /* 0x003000060a177981 */ /* 0x000ee8000c1e1900 */
[----:B------:R-:W3:Y:S04]  /*15d0*/  LDG.E R20, desc[UR6][R10.64+0x3400] ;  /* 0x003400060a147981 */ /* 0x000ee8000c1e1900 */
[----:B------:R-:W3:Y:S01]  /*15e0*/  LDG.E R22, desc[UR6][R10.64+0x3c00] ;  /* 0x003c00060a167981 */ /* 0x000ee2000c1e1900 */
[----:B----4-:R-:W-:-:S04]  /*15f0*/  IADD3 R14, PT, PT, R17, R14, R24 ;  /* 0x0000000e110e7210 */ /* 0x010fc80007ffe018 */
[----:B-----5:R-:W-:-:S04]  /*1600*/  IADD3 R14, PT, PT, R19, R16, R14 ;  /* 0x00000010130e7210 */ /* 0x020fc80007ffe00e */
[----:B------:R-:W-:Y:S02]  /*1610*/  IADD3 R12, PT, PT, R15, R12, R14 ;  /* 0x0000000c0f0c7210 */ /* 0x000fe40007ffe00e */
[----:B0-----:R-:W-:-:S04]  /*1620*/  IADD3 R14, PT, PT, -R9, R8, RZ ;  /* 0x00000008090e7210 */ /* 0x001fc80007ffe1ff */
[----:B------:R-:W-:Y:S02]  /*1630*/  ISETP.GE.U32.AND P0, PT, R14, R13, PT ;  /* 0x0000000d0e00720c */ /* 0x000fe40003f06070 */
[----:B--2---:R-:W-:-:S04]  /*1640*/  IADD3 R12, PT, PT, R21, R18, R12 ;  /* 0x00000012150c7210 */ /* 0x004fc80007ffe00c */
[----:B---3--:R-:W-:-:S04]  /*1650*/  IADD3 R12, PT, PT, R20, R23, R12 ;  /* 0x00000017140c7210 */ /* 0x008fc80007ffe00c */
[----:B------:R-:W-:-:S03]  /*1660*/  IADD3 R27, PT, PT, R22, R27, R12 ;  /* 0x0000001b161b7210 */ /* 0x000fc60007ffe00c */
[----:B------:R-:W-:Y:S05]  /*1670*/  @!P0 BRA `(.L_x_190) ;  /* 0x00000008009c8947 */ /* 0x000fea0003800000 */
[C---:B------:R-:W-:Y:S01]  /*1680*/  IMAD.IADD R9, R13.reuse, 0x1, R9 ;  /* 0x000000010d097824 */ /* 0x040fe200078e0209 */
[----:B------:R-:W-:Y:S01]  /*1690*/  UIADD3 UR4, UPT, UPT, UR4, 0x1, URZ ;  /* 0x0000000104047890 */ /* 0x000fe2000fffe0ff */
[----:B------:R-:W-:Y:S02]  /*16a0*/  IMAD.IADD R2, R13, 0x1, R2 ;  /* 0x000000010d027824 */ /* 0x000fe400078e0202 */
[----:B------:R-:W-:Y:S01]  /*16b0*/  IMAD.IADD R6, R6, 0x1, -R13 ;  /* 0x0000000106067824 */ /* 0x000fe200078e0a0d */
[----:B------:R-:W-:Y:S01]  /*16c0*/  ISETP.GT.U32.AND P0, PT, R9, R0, PT ;  /* 0x000000000900720c */ /* 0x000fe20003f04070 */
[----:B------:R-:W-:-:S12]  /*16d0*/  IMAD.IADD R7, R13, 0x1, R7 ;  /* 0x000000010d077824 */ /* 0x000fd800078e0207 */
[----:B------:R-:W-:Y:S05]  /*16e0*/  @!P0 BRA `(.L_x_192) ;  /* 0xfffffffc006c8947 */ /* 0x000fea000383ffff */
.L_x_191:
[----:B------:R-:W0:Y:S01]  /*16f0*/  S2R R13, SR_TID.X ;  /* 0x00000000000d7919 */ /* 0x000e220000002100 */
[----:B------:R-:W-:Y:S01]  /*1700*/  IMAD.IADD R0, R8, 0x1, -R9 ;  /* 0x0000000108007824 */ /* 0x000fe200078e0a09 */
[----:B------:R-:W-:Y:S04]  /*1710*/  BSSY.RECONVERGENT B1, `(.L_x_190) ;  /* 0x000009d000017945 */ /* 0x000fe80003800200 */
[----:B0-----:R-:W-:-:S04]  /*1720*/  ISETP.GE.AND P0, PT, R13, R0, PT ;  /* 0x000000000d00720c */ /* 0x001fc80003f06270 */
[----:B------:R-:W-:-:S13]  /*1730*/  ISETP.GE.U32.OR P0, PT, R9, R8, P0 ;  /* 0x000000080900720c */ /* 0x000fda0000706470 */
[----:B------:R-:W-:Y:S05]  /*1740*/  @P0 BRA `(.L_x_193) ;  /* 0x0000000800640947 */ /* 0x000fea0003800000 */
[----:B------:R-:W0:Y:S01]  /*1750*/  LDC R10, c[0x0][0x3ac] ;  /* 0x0000eb00ff0a7b82 */ /* 0x000e220000000800 */
[----:B------:R-:W-:Y:S01]  /*1760*/  LOP3.LUT R11, RZ, R13, RZ, 0x33, !PT ;  /* 0x0000000dff0b7212 */ /* 0x000fe200078e33ff */
[----:B------:R-:W-:Y:S06]  /*1770*/  BSSY.RECONVERGENT B2, `(.L_x_194) ;  /* 0x000004f000027945 */ /* 0x000fec0003800200 */
[----:B------:R-:W1:Y:S01]  /*1780*/  LDC R0, c[0x0][0x3ac] ;  /* 0x0000eb00ff007b82 */ /* 0x000e620000000800 */
[----:B0-----:R-:W-:-:S05]  /*1790*/  IMAD.SHL.U32 R10, R10, 0x1000, RZ ;  /* 0x000010000a0a7824 */ /* 0x001fca00078e00ff */
[----:B------:R-:W-:-:S04]  /*17a0*/  LEA R10, R3, R10, 0xc ;  /* 0x0000000a030a7211 */ /* 0x000fc800078e60ff */
[----:B------:R-:W-:Y:S01]  /*17b0*/  IADD3 R8, PT, PT, -R10, R8, R11 ;  /* 0x000000080a087210 */ /* 0x000fe20007ffe10b */
[----:B-1----:R-:W-:Y:S02]  /*17c0*/  IMAD R11, R0, UR4, RZ ;  /* 0x00000004000b7c24 */ /* 0x002fe4000f8e02ff */
[----:B------:R-:W-:Y:S02]  /*17d0*/  IMAD.MOV.U32 R0, RZ, RZ, R13 ;  /* 0x000000ffff007224 */ /* 0x000fe400078e000d */
[----:B------:R-:W-:-:S05]  /*17e0*/  IMAD R8, R11, -0x1000, R8 ;  /* 0xfffff0000b087824 */ /* 0x000fca00078e0208 */
[C---:B------:R-:W-:Y:S02]  /*17f0*/  ISETP.GE.U32.AND P0, PT, R8.reuse, 0xf00, PT ;  /* 0x00000f000800780c */ /* 0x040fe40003f06070 */
[----:B------:R-:W-:-:S04]  /*1800*/  LEA.HI R8, R8, 0x1, RZ, 0x18 ;  /* 0x0000000108087811 */ /* 0x000fc800078fc0ff */
[----:B------:R-:W-:-:S07]  /*1810*/  LOP3.LUT R10, R8, 0xf, RZ, 0xc0, !PT ;  /* 0x0000000f080a7812 */ /* 0x000fce00078ec0ff */
[----:B------:R-:W-:Y:S05]  /*1820*/  @!P0 BRA `(.L_x_195) ;  /* 0x00000004000c8947 */ /* 0x000fea0003800000 */
[----:B------:R-:W-:Y:S01]  /*1830*/  LEA.HI R0, R6, 0x1, RZ, 0x18 ;  /* 0x0000000106007811 */ /* 0x000fe200078fc0ff */
[----:B------:R-:W-:Y:S01]  /*1840*/  BSSY.RECONVERGENT B3, `(.L_x_196) ;  /* 0x0000040000037945 */ /* 0x000fe20003800200 */
[----:B------:R-:W-:Y:S02]  /*1850*/  LOP3.LUT R11, R13, 0x800, RZ, 0xfc, !PT ;  /* 0x000008000d0b7812 */ /* 0x000fe400078efcff */
[----:B------:R-:W-:-:S05]  /*1860*/  LOP3.LUT R0, R0, 0x1fffff0, RZ, 0xc0, !PT ;  /* 0x01fffff000007812 */ /* 0x000fca00078ec0ff */
[----:B------:R-:W-:-:S07]  /*1870*/  IMAD.MOV R0, RZ, RZ, -R0 ;  /* 0x000000ffff007224 */ /* 0x000fce00078e0a00 */
.L_x_197:
[C---:B------:R-:W-:Y:S02]  /*1880*/  VIADD R15, R7.reuse, 0xfffff800 ;  /* 0xfffff800070f7836 */ /* 0x040fe40000000000 */
[----:B------:R-:W-:Y:S02]  /*1890*/  VIADD R21, R7, 0xfffff900 ;  /* 0xfffff90007157836 */ /* 0x000fe40000000000 */
[----:B------:R-:W-:-:S04]  /*18a0*/  IMAD.WIDE.U32 R14, R15, 0x4, R4 ;  /* 0x000000040f0e7825 */ /* 0x000fc800078e0004 */
[--C-:B------:R-:W-:Y:S01]  /*18b0*/  IMAD.WIDE.U32 R20, R21, 0x4, R4.reuse ;  /* 0x0000000415147825 */ /* 0x100fe200078e0004 */
[----:B------:R0:W2:Y:S04]  /*18c0*/  LDG.E R28, desc[UR6][R14.64] ;  /* 0x000000060e1c7981 */ /* 0x0000a8000c1e1900 */
[----:B------:R-:W2:Y:S01]  /*18d0*/  LDG.E R29, desc[UR6][R20.64] ;  /* 0x00000006141d7981 */ /* 0x000ea2000c1e1900 */
[C---:B------:R-:W-:Y:S02]  /*18e0*/  VIADD R17, R7.reuse, 0xfffffa00 ;  /* 0xfffffa0007117836 */ /* 0x040fe40000000000 */
[----:B------:R-:W-:Y:S02]  /*18f0*/  VIADD R19, R7, 0xfffffb00 ;  /* 0xfffffb0007137836 */ /* 0x000fe40000000000 */
[----:B------:R-:W-:-:S04]  /*1900*/  IMAD.WIDE.U32 R16, R17, 0x4, R4 ;  /* 0x0000000411107825 */ /* 0x000fc800078e0004 */
[--C-:B------:R-:W-:Y:S01]  /*1910*/  IMAD.WIDE.U32 R18, R19, 0x4, R4.reuse ;  /* 0x0000000413127825 */ /* 0x100fe200078e0004 */
[----:B------:R1:W3:Y:S04]  /*1920*/  LDG.E R13, desc[UR6][R16.64] ;  /* 0x00000006100d7981 */ /* 0x0002e8000c1e1900 */
[----:B------:R4:W3:Y:S01]  /*1930*/  LDG.E R12, desc[UR6][R18.64] ;  /* 0x00000006120c7981 */ /* 0x0008e2000c1e1900 */
[C---:B------:R-:W-:Y:S01]  /*1940*/  VIADD R22, R7.reuse, 0xfffffd00 ;  /* 0xfffffd0007167836 */ /* 0x040fe20000000000 */
[C---:B------:R-:W-:Y:S01]  /*1950*/  IADD3 R23, PT, PT, R7.reuse, -0x400, RZ ;  /* 0xfffffc0007177810 */ /* 0x040fe20007ffe0ff */
[----:B------:R-:W-:Y:S02]  /*1960*/  VIADD R26, R7, 0xfffffe00 ;  /* 0xfffffe00071a7836 */ /* 0x000fe40000000000 */
[----:B0-----:R-:W-:-:S04]  /*1970*/  IMAD.WIDE.U32 R14, R22, 0x4, R4 ;  /* 0x00000004160e7825 */ /* 0x001fc800078e0004 */
[--C-:B-1----:R-:W-:Y:S02]  /*1980*/  IMAD.WIDE.U32 R16, R26, 0x4, R4.reuse ;  /* 0x000000041a107825 */ /* 0x102fe400078e0004 */
[----:B------:R0:W5:Y:S02]  /*1990*/  LDG.E R26, desc[UR6][R14.64] ;  /* 0x000000060e1a7981 */ /* 0x000164000c1e1900 */
[C-C-:B------:R-:W-:Y:S02]  /*19a0*/  IMAD.WIDE.U32 R24, R7.reuse, 0x4, R4.reuse ;  /* 0x0000000407187825 */ /* 0x140fe400078e0004 */
[----:B------:R-:W5:Y:S02]  /*19b0*/  LDG.E R16, desc[UR6][R16.64] ;  /* 0x0000000610107981 */ /* 0x000f64000c1e1900 */
[----:B----4-:R-:W-:Y:S02]  /*19c0*/  VIADD R19, R7, 0xffffff00 ;  /* 0xffffff0007137836 */ /* 0x010fe40000000000 */
[----:B------:R-:W-:Y:S01]  /*19d0*/  IMAD.WIDE.U32 R20, R23, 0x4, R4 ;  /* 0x0000000417147825 */ /* 0x000fe200078e0004 */
[----:B------:R-:W4:Y:S03]  /*19e0*/  LDG.E R24, desc[UR6][R24.64] ;  /* 0x0000000618187981 */ /* 0x000f26000c1e1900 */
[----:B0-----:R-:W-:-:S02]  /*19f0*/  VIADD R15, R7, 0x200 ;  /* 0x00000200070f7836 */ /* 0x001fc40000000000 */
[----:B------:R-:W-:Y:S02]  /*1a00*/  VIADD R23, R7, 0x100 ;  /* 0x0000010007177836 */ /* 0x000fe40000000000 */
[--C-:B------:R-:W-:Y:S01]  /*1a10*/  IMAD.WIDE.U32 R18, R19, 0x4, R4.reuse ;  /* 0x0000000413127825 */ /* 0x100fe200078e0004 */
[----:B------:R0:W5:Y:S03]  /*1a20*/  LDG.E R25, desc[UR6][R20.64] ;  /* 0x0000000614197981 */ /* 0x000166000c1e1900 */
[----:B------:R-:W-:Y:S02]  /*1a30*/  IMAD.WIDE.U32 R22, R23, 0x4, R4 ;  /* 0x0000000417167825 */ /* 0x000fe400078e0004 */
[----:B------:R-:W4:Y:S04]  /*1a40*/  LDG.E R19, desc[UR6][R18.64] ;  /* 0x0000000612137981 */ /* 0x000f28000c1e1900 */
[----:B------:R1:W4:Y:S01]  /*1a50*/  LDG.E R23, desc[UR6][R22.64] ;  /* 0x0000000616177981 */ /* 0x000322000c1e1900 */
[----:B0-----:R-:W-:-:S04]  /*1a60*/  VIADD R21, R7, 0x300 ;  /* 0x0000030007157836 */ /* 0x001fc80000000000 */
[----:B------:R-:W-:-:S04]  /*1a70*/  IMAD.WIDE.U32 R20, R21, 0x4, R4 ;  /* 0x0000000415147825 */ /* 0x000fc800078e0004 */
[----:B-1----:R-:W-:Y:S02]  /*1a80*/  VIADD R22, R7, 0x700 ;  /* 0x0000070007167836 */ /* 0x002fe40000000000 */
[----:B------:R-:W4:Y:S01]  /*1a90*/  LDG.E R21, desc[UR6][R20.64] ;  /* 0x0000000614157981 */ /* 0x000f22000c1e1900 */
[----:B--2---:R-:W-:Y:S01]  /*1aa0*/  IADD3 R27, PT, PT, R29, R28, R27 ;  /* 0x0000001c1d1b7210 */ /* 0x004fe20007ffe01b */
[----:B------:R-:W-:Y:S01]  /*1ab0*/  IMAD.WIDE.U32 R28, R15, 0x4, R4 ;  /* 0x000000040f1c7825 */ /* 0x000fe200078e0004 */
[----:B------:R-:W-:-:S05]  /*1ac0*/  IADD3 R15, PT, PT, R7, 0x400, RZ ;  /* 0x00000400070f7810 */ /* 0x000fca0007ffe0ff */
[----:B------:R0:W2:Y:S01]  /*1ad0*/  LDG.E R28, desc[UR6][R28.64] ;  /* 0x000000061c1c7981 */ /* 0x0000a2000c1e1900 */
[----:B------:R-:W-:-:S05]  /*1ae0*/  IMAD.WIDE.U32 R14, R15, 0x4, R4 ;  /* 0x000000040f0e7825 */ /* 0x000fca00078e0004 */
[----:B------:R1:W2:Y:S01]  /*1af0*/  LDG.E R17, desc[UR6][R14.64] ;  /* 0x000000060e117981 */ /* 0x0002a2000c1e1900 */
[----:B---3--:R-:W-:Y:S01]  /*1b00*/  IADD3 R27, PT, PT, R12, R13, R27 ;  /* 0x0000000d0c1b7210 */ /* 0x008fe20007ffe01b */
[----:B0-----:R-:W-:-:S04]  /*1b10*/  VIADD R29, R7, 0x500 ;  /* 0x00000500071d7836 */ /* 0x001fc80000000000 */
[----:B------:R-:W-:-:S04]  /*1b20*/  IMAD.WIDE.U32 R12, R29, 0x4, R4 ;  /* 0x000000041d0c7825 */ /* 0x000fc800078e0004 */
[----:B-1----:R-:W-:Y:S01]  /*1b30*/  VIADD R15, R7, 0x600 ;  /* 0x00000600070f7836 */ /* 0x002fe20000000000 */
[----:B------:R0:W3:Y:S03]  /*1b40*/  LDG.E R18, desc[UR6][R12.64] ;  /* 0x000000060c127981 */ /* 0x0000e6000c1e1900 */
[----:B------:R-:W-:-:S04]  /*1b50*/  IMAD.WIDE.U32 R14, R15, 0x4, R4 ;  /* 0x000000040f0e7825 */ /* 0x000fc800078e0004 */
[----:B0-----:R-:W-:Y:S02]  /*1b60*/  IMAD.WIDE.U32 R12, R22, 0x4, R4 ;  /* 0x00000004160c7825 */ /* 0x001fe400078e0004 */
[----:B------:R-:W3:Y:S04]  /*1b70*/  LDG.E R22, desc[UR6][R14.64] ;  /* 0x000000060e167981 */ /* 0x000ee8000c1e1900 */
[----:B------:R-:W3:Y:S01]  /*1b80*/  LDG.E R20, desc[UR6][R12.64] ;  /* 0x000000060c147981 */ /* 0x000ee2000c1e1900 */
[----:B------:R-:W-:Y:S01]  /*1b90*/  VIADD R0, R0, 0x10 ;  /* 0x0000001000007836 */ /* 0x000fe20000000000 */
[----:B-----5:R-:W-:-:S04]  /*1ba0*/  IADD3 R25, PT, PT, R26, R25, R27 ;  /* 0x000000191a197210 */ /* 0x020fc80007ffe01b */
[----:B----4-:R-:W-:Y:S02]  /*1bb0*/  IADD3 R16, PT, PT, R19, R16, R25 ;  /* 0x0000001013107210 */ /* 0x010fe40007ffe019 */
[----:B------:R-:W-:Y:S02]  /*1bc0*/  ISETP.NE.AND P0, PT, R0, RZ, PT ;  /* 0x000000ff0000720c */ /* 0x000fe40003f05270 */
[----:B------:R-:W-:Y:S01]  /*1bd0*/  IADD3 R16, PT, PT, R23, R24, R16 ;  /* 0x0000001817107210 */ /* 0x000fe20007ffe010 */
[----:B------:R-:W-:Y:S02]  /*1be0*/  VIADD R11, R11, 0x1000 ;  /* 0x000010000b0b7836 */ /* 0x000fe40000000000 */
[----:B------:R-:W-:Y:S01]  /*1bf0*/  VIADD R7, R7, 0x1000 ;  /* 0x0000100007077836 */ /* 0x000fe20000000000 */
[----:B--2---:R-:W-:-:S04]  /*1c00*/  IADD3 R16, PT, PT, R21, R28, R16 ;  /* 0x0000001c15107210 */ /* 0x004fc80007ffe010 */
[----:B---3--:R-:W-:-:S04]  /*1c10*/  IADD3 R17, PT, PT, R18, R17, R16 ;  /* 0x0000001112117210 */ /* 0x008fc80007ffe010 */
[----:B------:R-:W-:Y:S01]  /*1c20*/  IADD3 R27, PT, PT, R20, R22, R17 ;  /* 0x00000016141b7210 */ /* 0x000fe20007ffe011 */
[----:B------:R-:W-:Y:S06]  /*1c30*/  @P0 BRA `(.L_x_197) ;  /* 0xfffffffc00100947 */ /* 0x000fec000383ffff */
[----:B------:R-:W-:Y:S05]  /*1c40*/  BSYNC.RECONVERGENT B3 ;  /* 0x0000000000037941 */ /* 0x000fea0003800200 */
.L_x_196:
[----:B------:R-:W-:-:S07]  /*1c50*/  IADD3 R0, PT, PT, R11, -0x800, RZ ;  /* 0xfffff8000b007810 */ /* 0x000fce0007ffe0ff */
.L_x_195:
[----:B------:R-:W-:Y:S05]  /*1c60*/  BSYNC.RECONVERGENT B2 ;  /* 0x0000000000027941 */ /* 0x000fea0003800200 */
.L_x_194:
[----:B------:R-:W-:-:S13]  /*1c70*/  ISETP.NE.AND P0, PT, R10, RZ, PT ;  /* 0x000000ff0a00720c */ /* 0x000fda0003f05270 */
[----:B------:R-:W-:Y:S05]  /*1c80*/  @!P0 BRA `(.L_x_193) ;  /* 0x0000000400148947 */ /* 0x000fea0003800000 */
[----:B------:R-:W-:Y:S01]  /*1c90*/  ISETP.GE.U32.AND P0, PT, R10, 0x8, PT ;  /* 0x000000080a00780c */ /* 0x000fe20003f06070 */
[----:B------:R-:W-:Y:S01]  /*1ca0*/  BSSY.RECONVERGENT B2, `(.L_x_198) ;  /* 0x0000021000027945 */ /* 0x000fe20003800200 */
[----:B------:R-:W-:-:S04]  /*1cb0*/  LOP3.LUT R23, R8, 0x7, RZ, 0xc0, !PT ;  /* 0x0000000708177812 */ /* 0x000fc800078ec0ff */
[----:B------:R-:W-:-:S07]  /*1cc0*/  ISETP.NE.AND P1, PT, R23, RZ, PT ;  /* 0x000000ff1700720c */ /* 0x000fce0003f25270 */
[----:B------:R-:W-:Y:S06]  /*1cd0*/  @!P0 BRA `(.L_x_199) ;  /* 0x0000000000748947 */ /* 0x000fec0003800000 */
[----:B------:R-:W-:-:S04]  /*1ce0*/  IMAD.IADD R11, R0, 0x1, R9 ;  /* 0x00000001000b7824 */ /* 0x000fc800078e0209 */
[C---:B------:R-:W-:Y:S02]  /*1cf0*/  VIADD R19, R11.reuse, 0x100 ;  /* 0x000001000b137836 */ /* 0x040fe40000000000 */
[C---:B------:R-:W-:Y:S02]  /*1d00*/  VIADD R21, R11.reuse, 0x200 ;  /* 0x000002000b157836 */ /* 0x040fe40000000000 */
[C---:B------:R-:W-:Y:S02]  /*1d10*/  VIADD R13, R11.reuse, 0x300 ;  /* 0x000003000b0d7836 */ /* 0x040fe40000000000 */
[----:B------:R-:W-:-:S04]  /*1d20*/  IMAD.WIDE.U32 R16, R11, 0x4, R4 ;  /* 0x000000040b107825 */ /* 0x000fc800078e0004 */
[--C-:B------:R-:W-:Y:S01]  /*1d30*/  IMAD.WIDE.U32 R18, R19, 0x4, R4.reuse ;  /* 0x0000000413127825 */ /* 0x100fe200078e0004 */
[----:B------:R0:W2:Y:S03]  /*1d40*/  LDG.E R22, desc[UR6][R16.64] ;  /* 0x0000000610167981 */ /* 0x0000a6000c1e1900 */
[--C-:B------:R-:W-:Y:S01]  /*1d50*/  IMAD.WIDE.U32 R20, R21, 0x4, R4.reuse ;  /* 0x0000000415147825 */ /* 0x100fe200078e0004 */
[----:B------:R1:W2:Y:S03]  /*1d60*/  LDG.E R7, desc[UR6][R18.64] ;  /* 0x0000000612077981 */ /* 0x0002a6000c1e1900 */
[C---:B------:R-:W-:Y:S02]  /*1d70*/  VIADD R15, R11.reuse, 0x400 ;  /* 0x000004000b0f7836 */ /* 0x040fe40000000000 */
[C---:B------:R-:W-:Y:S01]  /*1d80*/  VIADD R25, R11.reuse, 0x500 ;  /* 0x000005000b197836 */ /* 0x040fe20000000000 */
[----:B------:R-:W-:Y:S01]  /*1d90*/  IADD3 R29, PT, PT, R11, 0x600, RZ ;  /* 0x000006000b1d7810 */ /* 0x000fe20007ffe0ff */
[----:B------:R-:W-:Y:S01]  /*1da0*/  IMAD.WIDE.U32 R12, R13, 0x4, R4 ;  /* 0x000000040d0c7825 */ /* 0x000fe200078e0004 */
[----:B------:R-:W3:Y:S03]  /*1db0*/  LDG.E R20, desc[UR6][R20.64] ;  /* 0x0000000614147981 */ /* 0x000ee6000c1e1900 */
[----:B------:R-:W-:-:S02]  /*1dc0*/  VIADD R24, R11, 0x700 ;  /* 0x000007000b187836 */ /* 0x000fc40000000000 */
[--C-:B------:R-:W-:Y:S01]  /*1dd0*/  IMAD.WIDE.U32 R14, R15, 0x4, R4.reuse ;  /* 0x000000040f0e7825 */ /* 0x100fe200078e0004 */
[----:B------:R-:W3:Y:S03]  /*1de0*/  LDG.E R12, desc[UR6][R12.64] ;  /* 0x000000060c0c7981 */ /* 0x000ee6000c1e1900 */
[--C-:B------:R-:W-:Y:S02]  /*1df0*/  IMAD.WIDE.U32 R10, R25, 0x4, R4.reuse ;  /* 0x00000004190a7825 */ /* 0x100fe400078e0004 */
[----:B------:R-:W4:Y:S02]  /*1e00*/  LDG.E R14, desc[UR6][R14.64] ;  /* 0x000000060e0e7981 */ /* 0x000f24000c1e1900 */
[--C-:B0-----:R-:W-:Y:S02]  /*1e10*/  IMAD.WIDE.U32 R16, R29, 0x4, R4.reuse ;  /* 0x000000041d107825 */ /* 0x101fe400078e0004 */
[----:B------:R-:W4:Y:S02]  /*1e20*/  LDG.E R10, desc[UR6][R10.64] ;  /* 0x000000060a0a7981 */ /* 0x000f24000c1e1900 */
[----:B-1----:R-:W-:-:S02]  /*1e30*/  IMAD.WIDE.U32 R18, R24, 0x4, R4 ;  /* 0x0000000418127825 */ /* 0x002fc400078e0004 */
[----:B------:R-:W5:Y:S04]  /*1e40*/  LDG.E R16, desc[UR6][R16.64] ;  /* 0x0000000610107981 */ /* 0x000f68000c1e1900 */
[----:B------:R-:W5:Y:S01]  /*1e50*/  LDG.E R18, desc[UR6][R18.64] ;  /* 0x0000000612127981 */ /* 0x000f62000c1e1900 */
[----:B------:R-:W-:Y:S01]  /*1e60*/  VIADD R0, R0, 0x800 ;  /* 0x0000080000007836 */ /* 0x000fe20000000000 */
[----:B--2---:R-:W-:-:S04]  /*1e70*/  IADD3 R7, PT, PT, R7, R22, R27 ;  /* 0x0000001607077210 */ /* 0x004fc80007ffe01b */
[----:B---3--:R-:W-:-:S04]  /*1e80*/  IADD3 R7, PT, PT, R12, R20, R7 ;  /* 0x000000140c077210 */ /* 0x008fc80007ffe007 */
[----:B----4-:R-:W-:-:S04]  /*1e90*/  IADD3 R7, PT, PT, R10, R14, R7 ;  /* 0x0000000e0a077210 */ /* 0x010fc80007ffe007 */
[----:B-----5:R-:W-:-:S07]  /*1ea0*/  IADD3 R27, PT, PT, R18, R16, R7 ;  /* 0x00000010121b7210 */ /* 0x020fce0007ffe007 */
.L_x_199:
[----:B------:R-:W-:Y:S05]  /*1eb0*/  BSYNC.RECONVERGENT B2 ;  /* 0x0000000000027941 */ /* 0x000fea0003800200 */
.L_x_198:
[----:B------:R-:W-:Y:S05]  /*1ec0*/  @!P1 BRA `(.L_x_193) ;  /* 0x0000000000849947 */ /* 0x000fea0003800000 */
[----:B------:R-:W-:Y:S01]  /*1ed0*/  ISETP.GE.U32.AND P0, PT, R23, 0x4, PT ;  /* 0x000000041700780c */ /* 0x000fe20003f06070 */
[----:B------:R-:W-:Y:S01]  /*1ee0*/  BSSY.RECONVERGENT B2, `(.L_x_200) ;  /* 0x0000012000027945 */ /* 0x000fe20003800200 */
[----:B------:R-:W-:-:S11]  /*1ef0*/  LOP3.LUT P1, RZ, R8, 0x3, RZ, 0xc0, !PT ;  /* 0x0000000308ff7812 */ /* 0x000fd6000782c0ff */
[----:B------:R-:W-:Y:S05]  /*1f00*/  @!P0 BRA `(.L_x_201) ;  /* 0x00000000003c8947 */ /* 0x000fea0003800000 */
[----:B------:R-:W-:-:S04]  /*1f10*/  IMAD.IADD R7, R0, 0x1, R9 ;  /* 0x0000000100077824 */ /* 0x000fc800078e0209 */
[C---:B------:R-:W-:Y:S02]  /*1f20*/  VIADD R11, R7.reuse, 0x100 ;  /* 0x00000100070b7836 */ /* 0x040fe40000000000 */
[----:B------:R-:W-:-:S04]  /*1f30*/  IMAD.WIDE.U32 R8, R7, 0x4, R4 ;  /* 0x0000000407087825 */ /* 0x000fc800078e0004 */
[C---:B------:R-:W-:Y:S02]  /*1f40*/  VIADD R13, R7.reuse, 0x200 ;  /* 0x00000200070d7836 */ /* 0x040fe40000000000 */
[----:B------:R-:W-:Y:S01]  /*1f50*/  VIADD R15, R7, 0x300 ;  /* 0x00000300070f7836 */ /* 0x000fe20000000000 */
[----:B------:R-:W2:Y:S01]  /*1f60*/  LDG.E R8, desc[UR6][R8.64] ;  /* 0x0000000608087981 */ /* 0x000ea2000c1e1900 */
[----:B------:R-:W-:-:S04]  /*1f70*/  IMAD.WIDE.U32 R10, R11, 0x4, R4 ;  /* 0x000000040b0a7825 */ /* 0x000fc800078e0004 */
[--C-:B------:R-:W-:Y:S02]  /*1f80*/  IMAD.WIDE.U32 R12, R13, 0x4, R4.reuse ;  /* 0x000000040d0c7825 */ /* 0x100fe400078e0004 */
[----:B------:R-:W2:Y:S02]  /*1f90*/  LDG.E R10, desc[UR6][R10.64] ;  /* 0x000000060a0a7981 */ /* 0x000ea4000c1e1900 */
[----:B------:R-:W-:Y:S02]  /*1fa0*/  IMAD.WIDE.U32 R14, R15, 0x4, R4 ;  /* 0x000000040f0e7825 */ /* 0x000fe400078e0004 */
[----:B------:R-:W3:Y:S04]  /*1fb0*/  LDG.E R12, desc[UR6][R12.64] ;  /* 0x000000060c0c7981 */ /* 0x000ee8000c1e1900 */
[----:B------:R-:W3:Y:S01]  /*1fc0*/  LDG.E R14, desc[UR6][R14.64] ;  /* 0x000000060e0e7981 */ /* 0x000ee2000c1e1900 */
[----:B------:R-:W-:-:S02]  /*1fd0*/  IADD3 R0, PT, PT, R0, 0x400, RZ ;  /* 0x0000040000007810 */ /* 0x000fc40007ffe0ff */
[----:B--2---:R-:W-:-:S04]  /*1fe0*/  IADD3 R27, PT, PT, R10, R8, R27 ;  /* 0x000000080a1b7210 */ /* 0x004fc80007ffe01b */
[----:B---3--:R-:W-:-:S07]  /*1ff0*/  IADD3 R27, PT, PT, R14, R12, R27 ;  /* 0x0000000c0e1b7210 */ /* 0x008fce0007ffe01b */
.L_x_201:
[----:B------:R-:W-:Y:S05]  /*2000*/  BSYNC.RECONVERGENT B2 ;  /* 0x0000000000027941 */ /* 0x000fea0003800200 */
.L_x_200:
[----:B------:R-:W-:Y:S05]  /*2010*/  @!P1 BRA `(.L_x_193) ;  /* 0x0000000000309947 */ /* 0x000fea0003800000 */
[----:B------:R-:W-:Y:S01]  /*2020*/  LOP3.LUT R6, R6, 0xffff, RZ, 0xc0, !PT ;  /* 0x0000ffff06067812 */ /* 0x000fe200078ec0ff */
[----:B------:R-:W-:-:S03]  /*2030*/  IMAD.IADD R9, R0, 0x1, R2 ;  /* 0x0000000100097824 */ /* 0x000fc600078e0202 */
[----:B------:R-:W-:-:S04]  /*2040*/  LEA.HI R6, R6, 0x1, RZ, 0x18 ;  /* 0x0000000106067811 */ /* 0x000fc800078fc0ff */
[----:B------:R-:W-:-:S05]  /*2050*/  LOP3.LUT R6, R6, 0x3, RZ, 0xc0, !PT ;  /* 0x0000000306067812 */ /* 0x000fca00078ec0ff */
[----:B------:R-:W-:-:S07]  /*2060*/  IMAD.MOV R0, RZ, RZ, -R6 ;  /* 0x000000ffff007224 */ /* 0x000fce00078e0a06 */
.L_x_202:
[----:B------:R-:W-:-:S06]  /*2070*/  IMAD.WIDE.U32 R6, R9, 0x4, R4 ;  /* 0x0000000409067825 */ /* 0x000fcc00078e0004 */
[----:B------:R-:W2:Y:S01]  /*2080*/  LDG.E R6, desc[UR6][R6.64] ;  /* 0x0000000606067981 */ /* 0x000ea2000c1e1900 */
[----:B------:R-:W-:Y:S02]  /*2090*/  VIADD R0, R0, 0x1 ;  /* 0x0000000100007836 */ /* 0x000fe40000000000 */
[----:B------:R-:W-:-:S03]  /*20a0*/  VIADD R9, R9, 0x100 ;  /* 0x0000010009097836 */ /* 0x000fc60000000000 */
[----:B------:R-:W-:Y:S01]  /*20b0*/  ISETP.NE.AND P0, PT, R0, RZ, PT ;  /* 0x000000ff0000720c */ /* 0x000fe20003f05270 */
[----:B--2---:R-:W-:-:S12]  /*20c0*/  IMAD.IADD R27, R6, 0x1, R27 ;  /* 0x00000001061b7824 */ /* 0x004fd800078e021b */
[----:B------:R-:W-:Y:S05]  /*20d0*/  @P0 BRA `(.L_x_202) ;  /* 0xfffffffc00e40947 */ /* 0x000fea000383ffff */
.L_x_193:
[----:B------:R-:W-:Y:S05]  /*20e0*/  BSYNC.RECONVERGENT B1 ;  /* 0x0000000000017941 */ /* 0x000fea0003800200 */
.L_x_190:
[----:B------:R-:W0:Y:S01]  /*20f0*/  S2R R9, SR_LANEID ;  /* 0x0000000000097919 */ /* 0x000e220000000000 */
[----:B------:R-:W1:Y:S01]  /*2100*/  SHFL.DOWN PT, R0, R27, 0x1, 0x1f ;  /* 0x08201f001b007f89 */ /* 0x000e6200000e0000 */
[----:B------:R-:W2:Y:S01]  /*2110*/  S2R R8, SR_TID.X ;  /* 0x0000000000087919 */ /* 0x000ea20000002100 */
[C---:B0-----:R-:W-:Y:S02]  /*2120*/  ISETP.GT.AND P0, PT, R9.reuse, 0x1e, PT ;  /* 0x0000001e0900780c */ /* 0x041fe40003f04270 */
[C---:B------:R-:W-:Y:S02]  /*2130*/  ISETP.NE.AND P1, PT, R9.reuse, RZ, PT ;  /* 0x000000ff0900720c */ /* 0x040fe40003f25270 */
[----:B-1----:R-:W-:Y:S02]  /*2140*/  SEL R0, R0, RZ, !P0 ;  /* 0x000000ff00007207 */ /* 0x002fe40004000000 */
[----:B------:R-:W-:-:S03]  /*2150*/  ISETP.GT.AND P0, PT, R9, 0x1d, PT ;  /* 0x0000001d0900780c */ /* 0x000fc60003f04270 */
[----:B------:R-:W-:-:S05]  /*2160*/  IMAD.IADD R0, R0, 0x1, R27 ;  /* 0x0000000100007824 */ /* 0x000fca00078e021b */
[----:B------:R-:W0:Y:S01]  /*2170*/  SHFL.DOWN PT, R2, R0, 0x2, 0x1f ;  /* 0x08401f0000027f89 */ /* 0x000e2200000e0000 */
[----:B------:R-:W1:Y:S01]  /*2180*/  @!P1 S2R R6, SR_CgaCtaId ;  /* 0x0000000000069919 */ /* 0x000e620000008800 */
[----:B0-----:R-:W-:Y:S02]  /*2190*/  SEL R5, R2, RZ, !P0 ;  /* 0x000000ff02057207 */ /* 0x001fe40004000000 */
[----:B------:R-:W-:Y:S02]  /*21a0*/  ISETP.GT.AND P0, PT, R9, 0x1b, PT ;  /* 0x0000001b0900780c */ /* 0x000fe40003f04270 */
[----:B------:R-:W-:-:S05]  /*21b0*/  IADD3 R5, PT, PT, R0, R5, RZ ;  /* 0x0000000500057210 */ /* 0x000fca0007ffe0ff */
[----:B------:R-:W0:Y:S02]  /*21c0*/  SHFL.DOWN PT, R2, R5, 0x4, 0x1f ;  /* 0x08801f0005027f89 */ /* 0x000e2400000e0000 */
[----:B0-----:R-:W-:Y:S02]  /*21d0*/  SEL R2, R2, RZ, !P0 ;  /* 0x000000ff02027207 */ /* 0x001fe40004000000 */
[----:B------:R-:W-:-:S03]  /*21e0*/  ISETP.GT.AND P0, PT, R9, 0x17, PT ;  /* 0x000000170900780c */ /* 0x000fc60003f04270 */
[----:B------:R-:W-:Y:S01]  /*21f0*/  IMAD.IADD R2, R5, 0x1, R2 ;  /* 0x0000000105027824 */ /* 0x000fe200078e0202 */
[----:B------:R-:W-:-:S04]  /*2200*/  @!P1 MOV R5, 0x400 ;  /* 0x0000040000059802 */ /* 0x000fc80000000f00 */
[----:B------:R-:W0:Y:S01]  /*2210*/  SHFL.DOWN PT, R4, R2, 0x8, 0x1f ;  /* 0x09001f0002047f89 */ /* 0x000e2200000e0000 */
[----:B-1----:R-:W-:Y:S02]  /*2220*/  @!P1 LEA R5, R6, R5, 0x18 ;  /* 0x0000000506059211 */ /* 0x002fe400078ec0ff */
[----:B0-----:R-:W-:Y:S02]  /*2230*/  SEL R7, R4, RZ, !P0 ;  /* 0x000000ff04077207 */ /* 0x001fe40004000000 */
[----:B------:R-:W-:Y:S02]  /*2240*/  ISETP.GT.AND P0, PT, R9, 0xf, PT ;  /* 0x0000000f0900780c */ /* 0x000fe40003f04270 */
[----:B--2---:R-:W-:Y:S01]  /*2250*/  @!P1 SHF.R.U32.HI R4, RZ, 0x3, R8 ;  /* 0x00000003ff049819 */ /* 0x004fe20000011608 */
[----:B------:R-:W-:-:S03]  /*2260*/  IMAD.IADD R7, R2, 0x1, R7 ;  /* 0x0000000102077824 */ /* 0x000fc600078e0207 */
[----:B------:R-:W-:Y:S02]  /*2270*/  @!P1 LOP3.LUT R4, R4, 0x7c, RZ, 0xc0, !PT ;  /* 0x0000007c04049812 */ /* 0x000fe400078ec0ff */
[----:B------:R-:W0:Y:S03]  /*2280*/  SHFL.DOWN PT, R0, R7, 0x10, 0x1f ;  /* 0x0a001f0007007f89 */ /* 0x000e2600000e0000 */
[----:B------:R-:W-:Y:S01]  /*2290*/  @!P1 IMAD.IADD R4, R4, 0x1, R5 ;  /* 0x0000000104049824 */ /* 0x000fe200078e0205 */
        /* <DEDUP_REMOVED lines=15> */
[----:B------:R-:W-:-:S07]  /*2390*/  IMAD.IADD R11, R0, 0x1, R9 ;  /* 0x00000001000b7824 */ /* 0x000fce00078e0209 */
.L_x_189:
[----:B------:R-:W-:Y:S05]  /*23a0*/  BSYNC.RECONVERGENT B0 ;  /* 0x0000000000007941 */ /* 0x000fea0003800200 */
.L_x_173:
[----:B------:R-:W-:Y:S05]  /*23b0*/  @P0 EXIT ;  /* 0x000000000000094d */ /* 0x000fea0003800000 */
[----:B---3--:R-:W3:Y:S02]  /*23c0*/  LDC.64 R4, c[0x0][0x388] ;  /* 0x0000e200ff047b82 */ /* 0x008ee40000000a00 */
[----:B---3--:R-:W-:-:S05]  /*23d0*/  IMAD.WIDE.U32 R2, R3, 0x4, R4 ;  /* 0x0000000403027825 */ /* 0x008fca00078e0004 */
[----:B------:R-:W-:Y:S01]  /*23e0*/  STG.E desc[UR6][R2.64], R11 ;  /* 0x0000000b02007986 */ /* 0x000fe2000c101906 */
[----:B------:R-:W-:Y:S05]  /*23f0*/  EXIT ;  /* 0x000000000000794d */ /* 0x000fea0003800000 */
.L_x_203:
        /* <DEDUP_REMOVED lines=16> */
.L_x_458:


//--------------------- .text._ZN3cub18CUB_300001_SM_10006detail6reduce28DeviceReduceSingleTileKernelINS2_10policy_hubIijN4cuda3std3__44plusIiEEE10Policy1000EN6thrust24THRUST_300001_SM_1000_NS10device_ptrIiEEPijS9_iiNS7_10__identityEEEvT0_T1_T2_T3_T4_T6_ --------------------------
	.section	.text._ZN3cub18CUB_300001_SM_10006detail6reduce28DeviceReduceSingleTileKernelINS2_10policy_hubIijN4cuda3std3__44plusIiEEE10Policy1000EN6thrust24THRUST_300001_SM_1000_NS10device_ptrIiEEPijS9_iiNS7_10__identityEEEvT0_T1_T2_T3_T4_T6_,"ax",@progbits
	.align	128
        .global         _ZN3cub18CUB_300001_SM_10006detail6reduce28DeviceReduceSingleTileKernelINS2_10policy_hubIijN4cuda3std3__44plusIiEEE10Policy1000EN6thrust24THRUST_300001_SM_1000_NS10device_ptrIiEEPijS9_iiNS7_10__identityEEEvT0_T1_T2_T3_T4_T6_
        .type           _ZN3cub18CUB_300001_SM_10006detail6reduce28DeviceReduceSingleTileKernelINS2_10policy_hubIijN4cuda3std3__44plusIiEEE10Policy1000EN6thrust24THRUST_300001_SM_1000_NS10device_ptrIiEEPijS9_iiNS7_10__identityEEEvT0_T1_T2_T3_T4_T6_,@function
        .size           _ZN3cub18CUB_300001_SM_10006detail6reduce28DeviceReduceSingleTileKernelINS2_10policy_hubIijN4cuda3std3__44plusIiEEE10Policy1000EN6thrust24THRUST_300001_SM_1000_NS10device_ptrIiEEPijS9_iiNS7_10__identityEEEvT0_T1_T2_T3_T4_T6_,(.L_x_459 - _ZN3cub18CUB_300001_SM_10006detail6reduce28DeviceReduceSingleTileKernelINS2_10policy_hubIijN4cuda3std3__44plusIiEEE10Policy1000EN6thrust24THRUST_300001_SM_1000_NS10device_ptrIiEEPijS9_iiNS7_10__identityEEEvT0_T1_T2_T3_T4_T6_)
        .other          _ZN3cub18CUB_300001_SM_10006detail6reduce28DeviceReduceSingleTileKernelINS2_10policy_hubIijN4cuda3std3__44plusIiEEE10Policy1000EN6thrust24THRUST_300001_SM_1000_NS10device_ptrIiEEPijS9_iiNS7_10__identityEEEvT0_T1_T2_T3_T4_T6_,@"STO_CUDA_ENTRY STV_DEFAULT"
_ZN3cub18CUB_300001_SM_10006detail6reduce28DeviceReduceSingleTileKernelINS2_10policy_hubIijN4cuda3std3__44plusIiEEE10Policy1000EN6thrust24THRUST_300001_SM_1000_NS10device_ptrIiEEPijS9_iiNS7_10__identityEEEvT0_T1_T2_T3_T4_T6_:
.text._ZN3cub18CUB_300001_SM_10006detail6reduce28DeviceReduceSingleTileKernelINS2_10policy_hubIijN4cuda3std3__44plusIiEEE10Policy1000EN6thrust24THRUST_300001_SM_1000_NS10device_ptrIiEEPijS9_iiNS7_10__identityEEEvT0_T1_T2_T3_T4_T6_:
        /* <DEDUP_REMOVED lines=13> */
.L_x_204:
[----:B------:R-:W-:Y:S01]  /*00d0*/  ISETP.GT.U32.AND P0, PT, R2, 0xfff, PT ;  /* 0x00000fff0200780c */ /* 0x000fe20003f04070 */
[----:B------:R-:W-:-:S12]  /*00e0*/  BSSY.RECONVERGENT B0, `(.L_x_205) ;  /* 0x00001e7000007945 */ /* 0x000fd80003800200 */
        /* <DEDUP_REMOVED lines=11> */
.L_x_208:
[----:B------:R-:W-:Y:S05]  /*01a0*/  BSYNC.RECONVERGENT B1 ;  /* 0x0000000000017941 */ /* 0x000fea0003800200 */
.L_x_207:
        /* <DEDUP_REMOVED lines=17> */
.L_x_213:
        /* <DEDUP_REMOVED lines=31> */
.L_x_212:
[----:B------:R-:W-:Y:S05]  /*04b0*/  BSYNC.RECONVERGENT B2 ;  /* 0x0000000000027941 */ /* 0x000fea0003800200 */
.L_x_211:
[----:B------:R-:W-:Y:S05]  /*04c0*/  @!P0 BRA `(.L_x_210) ;  /* 0x0000000000c88947 */ /* 0x000fea0003800000 */
[----:B------:R-:W-:Y:S01]  /*04d0*/  ISETP.GE.U32.AND P0, PT, R21, 0x8, PT ;  /* 0x000000081500780c */ /* 0x000fe20003f06070 */
[----:B------:R-:W-:Y:S01]  /*04e0*/  BSSY.RECONVERGENT B2, `(.L_x_214) ;  /* 0x0000013000027945 */ /* 0x000fe20003800200 */
[----:B------:R-:W-:-:S04]  /*04f0*/  LOP3.LUT R16, R4, 0x7, RZ, 0xc0, !PT ;  /* 0x0000000704107812 */ /* 0x000fc800078ec0ff */
[----:B------:R-:W-:-:S07]  /*0500*/  ISETP.NE.AND P1, PT, R16, RZ, PT ;  /* 0x000000ff1000720c */ /* 0x000fce0003f25270 */
[----:B------:R-:W-:Y:S06]  /*0510*/  @!P0 BRA `(.L_x_215) ;  /* 0x00000000003c8947 */ /* 0x000fec0003800000 */
[----:B------:R-:W0:Y:S02]  /*0520*/  LDC.64 R6, c[0x0][0x380] ;  /* 0x0000e000ff067b82 */ /* 0x000e240000000a00 */
[----:B0-----:R-:W-:-:S05]  /*0530*/  IMAD.WIDE.U32 R6, R5, 0x4, R6 ;  /* 0x0000000405067825 */ /* 0x001fca00078e0006 */
        /* <DEDUP_REMOVED lines=13> */
.L_x_215:
[----:B------:R-:W-:Y:S05]  /*0610*/  BSYNC.RECONVERGENT B2 ;  /* 0x0000000000027941 */ /* 0x000fea0003800200 */
.L_x_214:
        /* <DEDUP_REMOVED lines=11> */
[----:B------:R-:W3:Y:S01]  /*06d0*/  LDG.E R10, desc[UR6][R6.64+0xc00] ;  /* 0x000c0006060a7981 */ /* 0x000ee2000c1e1900 */
[----:B------:R-:W-:Y:S01]  /*06e0*/  VIADD R5, R5, 0x400 ;  /* 0x0000040005057836 */ /* 0x000fe20000000000 */
[----:B--2--5:R-:W-:-:S04]  /*06f0*/  IADD3 R0, PT, PT, R4, R9, R0 ;  /* 0x0000000904007210 */ /* 0x024fc80007ffe000 */
[----:B---3--:R-:W-:-:S07]  /*0700*/  IADD3 R0, PT, PT, R10, R11, R0 ;  /* 0x0000000b0a007210 */ /* 0x008fce0007ffe000 */
.L_x_217:
[----:B------:R-:W-:Y:S05]  /*0710*/  BSYNC.RECONVERGENT B2 ;  /* 0x0000000000027941 */ /* 0x000fea0003800200 */
.L_x_216:
[----:B------:R-:W-:Y:S05]  /*0720*/  @!P1 BRA `(.L_x_210) ;  /* 0x0000000000309947 */ /* 0x000fea0003800000 */
[----:B------:R-:W0:Y:S02]  /*0730*/  LDC.64 R6, c[0x0][0x380] ;  /* 0x0000e000ff067b82 */ /* 0x000e240000000a00 */
[----:B0-----:R-:W-:-:S04]  /*0740*/  IMAD.WIDE.U32 R4, R5, 0x4, R6 ;  /* 0x0000000405047825 */ /* 0x001fc800078e0006 */
[----:B------:R-:W-:Y:S02]  /*0750*/  IMAD.MOV R6, RZ, RZ, -R8 ;  /* 0x000000ffff067224 */ /* 0x000fe400078e0a08 */
[----:B------:R-:W-:-:S07]  /*0760*/  IMAD.MOV.U32 R7, RZ, RZ, R5 ;  /* 0x000000ffff077224 */ /* 0x000fce00078e0005 */
.L_x_218:
[----:B------:R-:W-:-:S06]  /*0770*/  IMAD.MOV.U32 R5, RZ, RZ, R7 ;  /* 0x000000ffff057224 */ /* 0x000fcc00078e0007 */
[----:B------:R0:W2:Y:S01]  /*0780*/  LDG.E R5, desc[UR6][R4.64] ;  /* 0x0000000604057981 */ /* 0x0000a2000c1e1900 */
[----:B------:R-:W-:-:S05]  /*0790*/  VIADD R6, R6, 0x1 ;  /* 0x0000000106067836 */ /* 0x000fca0000000000 */
[----:B------:R-:W-:Y:S02]  /*07a0*/  ISETP.NE.AND P0, PT, R6, RZ, PT ;  /* 0x000000ff0600720c */ /* 0x000fe40003f05270 */
[----:B0-----:R-:W-:-:S05]  /*07b0*/  IADD3 R4, P1, PT, R4, 0x400, RZ ;  /* 0x0000040004047810 */ /* 0x001fca0007f3e0ff */
[----:B------:R-:W-:Y:S02]  /*07c0*/  IMAD.X R7, RZ, RZ, R7, P1 ;  /* 0x000000ffff077224 */ /* 0x000fe400008e0607 */
[----:B--2--5:R-:W-:-:S04]  /*07d0*/  IMAD.IADD R0, R5, 0x1, R0 ;  /* 0x0000000105007824 */ /* 0x024fc800078e0200 */
[----:B------:R-:W-:Y:S05]  /*07e0*/  @P0 BRA `(.L_x_218) ;  /* 0xfffffffc00e00947 */ /* 0x000fea000383ffff */
.L_x_210:
[----:B------:R-:W-:Y:S05]  /*07f0*/  BSYNC.RECONVERGENT B1 ;  /* 0x0000000000017941 */ /* 0x000fea0003800200 */
.L_x_209:
[----:B------:R-:W-:-:S13]  /*0800*/  ISETP.GE.U32.AND P0, PT, R2, 0x100, PT ;  /* 0x000001000200780c */ /* 0x000fda0003f06070 */
        /* <DEDUP_REMOVED lines=38> */
[----:B-1----:R-:W1:Y:S01]  /*0a70*/  LDS.64 R2, [UR4+0x20] ;  /* 0x00002004ff027984 */ /* 0x002e620008000a00 */
[----:B0-----:R-:W-:-:S04]  /*0a80*/  IADD3 R0, PT, PT, R4, R0, R9 ;  /* 0x0000000004007210 */ /* 0x001fc80007ffe009 */
[----:B------:R-:W-:-:S04]  /*0a90*/  IADD3 R0, PT, PT, R6, R0, R5 ;  /* 0x0000000006007210 */ /* 0x000fc80007ffe005 */
[----:B-1----:R-:W-:-:S05]  /*0aa0*/  IADD3 R0, PT, PT, R2, R0, R7 ;  /* 0x0000000002007210 */ /* 0x002fca0007ffe007 */
[----:B------:R-:W-:Y:S01]  /*0ab0*/  IMAD.IADD R9, R0, 0x1, R3 ;  /* 0x0000000100097824 */ /* 0x000fe200078e0203 */
[----:B------:R-:W-:Y:S06]  /*0ac0*/  BRA `(.L_x_220) ;  /* 0x0000001400207947 */ /* 0x000fec0003800000 */
.L_x_219:
[----:B------:R-:W-:Y:S01]  /*0ad0*/  LOP3.LUT R4, R3, 0x3e0, RZ, 0xc0, !PT ;  /* 0x000003e003047812 */ /* 0x000fe200078ec0ff */
[----:B------:R-:W1:Y:S03]  /*0ae0*/  S2R R10, SR_LANEID ;  /* 0x00000000000a7919 */ /* 0x000e660000000000 */
[----:B0-----:R-:W-:Y:S01]  /*0af0*/  LOP3.LUT R7, RZ, R4, RZ, 0x33, !PT ;  /* 0x00000004ff077212 */ /* 0x001fe200078e33ff */
[----:B------:R-:W-:-:S04]  /*0b00*/  VIADD R5, R4, 0x20 ;  /* 0x0000002004057836 */ /* 0x000fc80000000000 */
[----:B------:R-:W-:Y:S01]  /*0b10*/  IMAD.IADD R7, R7, 0x1, R2 ;  /* 0x0000000107077824 */ /* 0x000fe200078e0202 */
[----:B------:R-:W-:-:S04]  /*0b20*/  ISETP.GT.U32.AND P0, PT, R5, R2, PT ;  /* 0x000000020500720c */ /* 0x000fc80003f04070 */
        /* <DEDUP_REMOVED lines=40> */
[----:B------:R-:W-:Y:S01]  /*0db0*/  ISETP.GT.U32.AND P3, PT, R2, 0x80, PT ;  /* 0x000000800200780c */ /* 0x000fe20003f64070 */
[----:B-1----:R-:W-:-:S09]  /*0dc0*/  ULEA UR4, UR5, UR4, 0x18 ;  /* 0x0000000405047291 */ /* 0x002fd2000f8ec0ff */
[----:B------:R-:W1:Y:S04]  /*0dd0*/  LDS.128 R4, [UR4+0x10] ;  /* 0x00001004ff047984 */ /* 0x000e680008000c00 */
[----:B------:R-:W2:Y:S04]  /*0de0*/  LDS R0, [UR4+0xc] ;  /* 0x00000c04ff007984 */ /* 0x000ea80008000800 */
[----:B------:R-:W3:Y:S01]  /*0df0*/  LDS.64 R10, [UR4+0x20] ;  /* 0x00002004ff0a7984 */ /* 0x000ee20008000a00 */
[----:B-1----:R-:W-:Y:S02]  /*0e00*/  SEL R4, R4, RZ, P2 ;  /* 0x000000ff04047207 */ /* 0x002fe40001000000 */
[----:B------:R-:W-:-:S02]  /*0e10*/  ISETP.GT.U32.AND P2, PT, R2, 0x60, PT ;  /* 0x000000600200780c */ /* 0x000fc40003f44070 */
[----:B--2---:R-:W-:Y:S02]  /*0e20*/  SEL R0, R0, RZ, P1 ;  /* 0x000000ff00007207 */ /* 0x004fe40000800000 */
        /* <DEDUP_REMOVED lines=8> */
[----:B---3--:R-:W-:Y:S02]  /*0eb0*/  SEL R10, R10, RZ, P2 ;  /* 0x000000ff0a0a7207 */ /* 0x008fe40001000000 */
[----:B------:R-:W-:Y:S02]  /*0ec0*/  SEL R11, R11, RZ, P3 ;  /* 0x000000ff0b0b7207 */ /* 0x000fe40001800000 */
[----:B------:R-:W-:-:S05]  /*0ed0*/  IADD3 R0, PT, PT, R10, R0, R7 ;  /* 0x000000000a007210 */ /* 0x000fca0007ffe007 */
[----:B0-----:R-:W-:Y:S01]  /*0ee0*/  IMAD.IADD R9, R0, 0x1, R11 ;  /* 0x0000000100097824 */ /* 0x001fe200078e020b */
[----:B------:R-:W-:Y:S06]  /*0ef0*/  BRA `(.L_x_220) ;  /* 0x0000001000147947 */ /* 0x000fec0003800000 */
.L_x_206:
[----:B------:R-:W0:Y:S01]  /*0f00*/  S2R R0, SR_TID.X ;  /* 0x0000000000007919 */ /* 0x000e220000002100 */
[----:B------:R-:W1:Y:S02]  /*0f10*/  LDCU.64 UR4, c[0x0][0x380] ;  /* 0x00007000ff0477ac */ /* 0x000e640008000a00 */
[----:B-1----:R-:W-:Y:S02]  /*0f20*/  IMAD.U32 R12, RZ, RZ, UR4 ;  /* 0x00000004ff0c7e24 */ /* 0x002fe4000f8e00ff */
[----:B------:R-:W-:Y:S02]  /*0f30*/  IMAD.U32 R13, RZ, RZ, UR5 ;  /* 0x00000005ff0d7e24 */ /* 0x000fe4000f8e00ff */
        /* <DEDUP_REMOVED lines=17> */
[----:B------:R-:W-:Y:S01]  /*1050*/  UMOV UR4, 0x1000 ;  /* 0x0000100000047882 */ /* 0x000fe20000000000 */
[----:B--2---:R-:W-:-:S04]  /*1060*/  IADD3 R3, PT, PT, R7, R6, R3 ;  /* 0x0000000607037210 */ /* 0x004fc80007ffe003 */
[----:B---3--:R-:W-:-:S04]  /*1070*/  IADD3 R3, PT, PT, R9, R8, R3 ;  /* 0x0000000809037210 */ /* 0x008fc80007ffe003 */
[----:B----4-:R-:W-:-:S04]  /*1080*/  IADD3 R3, PT, PT, R11, R10, R3 ;  /* 0x0000000a0b037210 */ /* 0x010fc80007ffe003 */
[----:B-----5:R-:W-:-:S04]  /*1090*/  IADD3 R3, PT, PT, R15, R14, R3 ;  /* 0x0000000e0f037210 */ /* 0x020fc80007ffe003 */
[----:B------:R-:W-:Y:S01]  /*10a0*/  IADD3 R16, PT, PT, R17, R16, R3 ;  /* 0x0000001011107210 */ /* 0x000fe20007ffe003 */
[----:B------:R-:W-:-:S05]  /*10b0*/  VIADD R3, R2, 0xfffff000 ;  /* 0xfffff00002037836 */ /* 0x000fca0000000000 */
[----:B------:R-:W-:Y:S02]  /*10c0*/  ISETP.GE.U32.AND P0, PT, R3, 0x1000, PT ;  /* 0x000010000300780c */ /* 0x000fe40003f06070 */
[----:B------:R-:W-:-:S04]  /*10d0*/  IADD3 R16, PT, PT, R19, R18, R16 ;  /* 0x0000001213107210 */ /* 0x000fc80007ffe010 */
[----:B------:R-:W-:-:S05]  /*10e0*/  IADD3 R21, PT, PT, R21, R20, R16 ;  /* 0x0000001415157210 */ /* 0x000fca0007ffe010 */
[----:B------:R-:W-:Y:S02]  /*10f0*/  IMAD.IADD R7, R22, 0x1, R21 ;  /* 0x0000000116077824 */ /* 0x000fe400078e0215 */
[----:B------:R-:W-:Y:S05]  /*1100*/  @!P0 BRA `(.L_x_221) ;  /* 0x00000000008c8947 */ /* 0x000fea0003800000 */
[----:B------:R-:W0:Y:S01]  /*1110*/  LDC R2, c[0x0][0x390] ;  /* 0x0000e400ff027b82 */ /* 0x000e220000000800 */
[----:B------:R-:W-:-:S07]  /*1120*/  UMOV UR4, 0x1000 ;  /* 0x0000100000047882 */ /* 0x000fce0000000000 */
[----:B------:R-:W1:Y:S02]  /*1130*/  LDC.64 R12, c[0x0][0x380] ;  /* 0x0000e000ff0c7b82 */ /* 0x000e640000000a00 */
.L_x_223:
[----:B------:R-:W-:-:S04]  /*1140*/  VIADD R5, R0, UR4 ;  /* 0x0000000400057c36 */ /* 0x000fc80008000000 */
        /* <DEDUP_REMOVED lines=17> */
[----:B--2---:R-:W-:Y:S01]  /*1260*/  IADD3 R16, PT, PT, R18, R16, R7 ;  /* 0x0000001012107210 */ /* 0x004fe20007ffe007 */
[----:B0-----:R-:W-:-:S05]  /*1270*/  VIADD R7, R2, -UR4 ;  /* 0x8000000402077c36 */ /* 0x001fca0008000000 */
[----:B------:R-:W-:Y:S02]  /*1280*/  ISETP.GE.U32.AND P0, PT, R7, 0x1000, PT ;  /* 0x000010000700780c */ /* 0x000fe40003f06070 */
        /* <DEDUP_REMOVED lines=8> */
[----:B------:R-:W-:-:S06]  /*1310*/  UIADD3 UR4, UPT, UPT, UR4, 0x1000, URZ ;  /* 0x0000100004047890 */ /* 0x000fcc000fffe0ff */
[----:B------:R-:W-:-:S13]  /*1320*/  ISETP.LT.U32.AND P0, PT, R3, UR4, PT ;  /* 0x0000000403007c0c */ /* 0x000fda000bf01070 */
[----:B------:R-:W-:Y:S05]  /*1330*/  @!P0 BRA `(.L_x_223) ;  /* 0xfffffffc00808947 */ /* 0x000fea000383ffff */
.L_x_221:
[----:B------:R-:W-:Y:S01]  /*1340*/  VIADD R3, R2, -UR4 ;  /* 0x8000000402037c36 */ /* 0x000fe20008000000 */
[----:B------:R-:W-:Y:S04]  /*1350*/  BSSY.RECONVERGENT B1, `(.L_x_222) ;  /* 0x0000095000017945 */ /* 0x000fe80003800200 */
[----:B------:R-:W-:-:S04]  /*1360*/  ISETP.GE.AND P0, PT, R0, R3, PT ;  /* 0x000000030000720c */ /* 0x000fc80003f06270 */
[----:B------:R-:W-:-:S13]  /*1370*/  ISETP.LE.U32.OR P0, PT, R2, UR4, P0 ;  /* 0x0000000402007c0c */ /* 0x000fda0008703470 */
[----:B------:R-:W-:Y:S05]  /*1380*/  @P0 BRA `(.L_x_224) ;  /* 0x0000000800440947 */ /* 0x000fea0003800000 */
[----:B------:R-:W-:Y:S01]  /*1390*/  LOP3.LUT R3, RZ, R0, RZ, 0x33, !PT ;  /* 0x00000000ff037212 */ /* 0x000fe200078e33ff */
[----:B------:R-:W-:Y:S01]  /*13a0*/  BSSY.RECONVERGENT B2, `(.L_x_225) ;  /* 0x000004a000027945 */ /* 0x000fe20003800200 */
[----:B------:R-:W-:Y:S02]  /*13b0*/  IMAD.MOV.U32 R5, RZ, RZ, R0 ;  /* 0x000000ffff057224 */ /* 0x000fe400078e0000 */
[----:B------:R-:W-:-:S04]  /*13c0*/  IADD3 R3, PT, PT, R2, -UR4, R3 ;  /* 0x8000000402037c10 */ /* 0x000fc8000fffe003 */
[C---:B------:R-:W-:Y:S02]  /*13d0*/  ISETP.GE.U32.AND P0, PT, R3.reuse, 0xf00, PT ;  /* 0x00000f000300780c */ /* 0x040fe40003f06070 */
[----:B------:R-:W-:-:S04]  /*13e0*/  LEA.HI R3, R3, 0x1, RZ, 0x18 ;  /* 0x0000000103037811 */ /* 0x000fc800078fc0ff */
[----:B------:R-:W-:-:S07]  /*13f0*/  LOP3.LUT R4, R3, 0xf, RZ, 0xc0, !PT ;  /* 0x0000000f03047812 */ /* 0x000fce00078ec0ff */
[----:B------:R-:W-:Y:S05]  /*1400*/  @!P0 BRA `(.L_x_226) ;  /* 0x00000004000c8947 */ /* 0x000fea0003800000 */
[----:B------:R-:W-:Y:S01]  /*1410*/  LOP3.LUT R6, R3, 0x1fffff0, RZ, 0xc0, !PT ;  /* 0x01fffff003067812 */ /* 0x000fe200078ec0ff */
[----:B------:R-:W-:Y:S01]  /*1420*/  BSSY.RECONVERGENT B3, `(.L_x_227) ;  /* 0x0000040000037945 */ /* 0x000fe20003800200 */
[C---:B------:R-:W-:Y:S01]  /*1430*/  LOP3.LUT R5, R0.reuse, 0x800, RZ, 0xfc, !PT ;  /* 0x0000080000057812 */ /* 0x040fe200078efcff */
[----:B------:R-:W-:Y:S02]  /*1440*/  VIADD R2, R0, UR4 ;  /* 0x0000000400027c36 */ /* 0x000fe40008000000 */
[----:B------:R-:W-:-:S07]  /*1450*/  IMAD.MOV R6, RZ, RZ, -R6 ;  /* 0x000000ffff067224 */ /* 0x000fce00078e0a06 */
.L_x_228:
[----:B------:R-:W-:-:S04]  /*1460*/  IMAD.WIDE.U32 R26, R2, 0x4, R12 ;  /* 0x00000004021a7825 */ /* 0x000fc800078e000c */
[C---:B------:R-:W-:Y:S02]  /*1470*/  VIADD R9, R2.reuse, 0x100 ;  /* 0x0000010002097836 */ /* 0x040fe40000000000 */
[----:B------:R-:W-:Y:S01]  /*1480*/  VIADD R15, R2, 0x400 ;  /* 0x00000400020f7836 */ /* 0x000fe20000000000 */
[----:B------:R0:W2:Y:S01]  /*1490*/  LDG.E R26, desc[UR6][R26.64] ;  /* 0x000000061a1a7981 */ /* 0x0000a2000c1e1900 */
[----:B------:R-:W-:-:S04]  /*14a0*/  IMAD.WIDE.U32 R8, R9, 0x4, R12 ;  /* 0x0000000409087825 */ /* 0x000fc800078e000c */
[C---:B------:R-:W-:Y:S01]  /*14b0*/  VIADD R17, R2.reuse, 0x200 ;  /* 0x0000020002117836 */ /* 0x040fe20000000000 */
[----:B------:R1:W2:Y:S01]  /*14c0*/  LDG.E R25, desc[UR6][R8.64] ;  /* 0x0000000608197981 */ /* 0x0002a2000c1e1900 */
[C---:B------:R-:W-:Y:S02]  /*14d0*/  VIADD R11, R2.reuse, 0x300 ;  /* 0x00000300020b7836 */ /* 0x040fe40000000000 */
[----:B0-----:R-:W-:Y:S02]  /*14e0*/  VIADD R27, R2, 0x700 ;  /* 0x00000700021b7836 */ /* 0x001fe40000000000 */
[----:B------:R-:W-:-:S04]  /*14f0*/  IMAD.WIDE.U32 R14, R15, 0x4, R12 ;  /* 0x000000040f0e7825 */ /* 0x000fc800078e000c */
[--C-:B------:R-:W-:Y:S01]  /*1500*/  IMAD.WIDE.U32 R16, R17, 0x4, R12.reuse ;  /* 0x0000000411107825 */ /* 0x100fe200078e000c */
[----:B------:R0:W3:Y:S03]  /*1510*/  LDG.E R22, desc[UR6][R14.64] ;  /* 0x000000060e167981 */ /* 0x0000e6000c1e1900 */
[----:B------:R-:W-:Y:S01]  /*1520*/  VIADD R29, R2, 0x500 ;  /* 0x00000500021d7836 */ /* 0x000fe20000000000 */
[----:B------:R-:W4:Y:S01]  /*1530*/  LDG.E R24, desc[UR6][R16.64] ;  /* 0x0000000610187981 */ /* 0x000f22000c1e1900 */
[----:B------:R-:W-:-:S04]  /*1540*/  IMAD.WIDE.U32 R10, R11, 0x4, R12 ;  /* 0x000000040b0a7825 */ /* 0x000fc800078e000c */
[--C-:B-1----:R-:W-:Y:S01]  /*1550*/  IMAD.WIDE.U32 R8, R27, 0x4, R12.reuse ;  /* 0x000000041b087825 */ /* 0x102fe200078e000c */
[----:B------:R-:W4:Y:S03]  /*1560*/  LDG.E R23, desc[UR6][R10.64] ;  /* 0x000000060a177981 */ /* 0x000f26000c1e1900 */
[----:B------:R-:W-:Y:S02]  /*1570*/  VIADD R27, R2, 0x900 ;  /* 0x00000900021b7836 */ /* 0x000fe40000000000 */
[----:B------:R-:W-:-:S04]  /*1580*/  IMAD.WIDE.U32 R28, R29, 0x4, R12 ;  /* 0x000000041d1c7825 */ /* 0x000fc800078e000c */
[C---:B------:R-:W-:Y:S01]  /*1590*/  VIADD R19, R2.reuse, 0x600 ;  /* 0x0000060002137836 */ /* 0x040fe20000000000 */
[----:B------:R1:W5:Y:S01]  /*15a0*/  LDG.E R11, desc[UR6][R8.64] ;  /* 0x00000006080b7981 */ /* 0x000362000c1e1900 */
[C---:B0-----:R-:W-:Y:S02]  /*15b0*/  VIADD R15, R2.reuse, 0xa00 ;  /* 0x00000a00020f7836 */ /* 0x041fe40000000000 */
[----:B------:R-:W-:Y:S01]  /*15c0*/  VIADD R20, R2, 0x800 ;  /* 0x0000080002147836 */ /* 0x000fe20000000000 */
[----:B------:R0:W3:Y:S01]  /*15d0*/  LDG.E R21, desc[UR6][R28.64] ;  /* 0x000000061c157981 */ /* 0x0000e2000c1e1900 */
[----:B------:R-:W-:-:S04]  /*15e0*/  IMAD.WIDE.U32 R18, R19, 0x4, R12 ;  /* 0x0000000413127825 */ /* 0x000fc800078e000c */
[----:B-1----:R-:W-:-:S04]  /*15f0*/  IMAD.WIDE.U32 R8, R27, 0x4, R12 ;  /* 0x000000041b087825 */ /* 0x002fc800078e000c */
[--C-:B------:R-:W-:Y:S02]  /*1600*/  IMAD.WIDE.U32 R14, R15, 0x4, R12.reuse ;  /* 0x000000040f0e7825 */ /* 0x100fe400078e000c */
[----:B------:R-:W5:Y:S02]  /*1610*/  LDG.E R9, desc[UR6][R8.64] ;  /* 0x0000000608097981 */ /* 0x000f64000c1e1900 */
[--C-:B------:R-:W-:Y:S02]  /*1620*/  IMAD.WIDE.U32 R16, R20, 0x4, R12.reuse ;  /* 0x0000000414107825 */ /* 0x100fe400078e000c */
[----:B------:R1:W5:Y:S02]  /*1630*/  LDG.E R20, desc[UR6][R18.64] ;  /* 0x0000000612147981 */ /* 0x000364000c1e1900 */
[C---:B0-----:R-:W-:Y:S02]  /*1640*/  VIADD R29, R2.reuse, 0xb00 ;  /* 0x00000b00021d7836 */ /* 0x041fe40000000000 */
[----:B------:R-:W-:Y:S01]  /*1650*/  VIADD R27, R2, 0xc00 ;  /* 0x00000c00021b7836 */ /* 0x000fe20000000000 */
[----:B------:R0:W5:Y:S01]  /*1660*/  LDG.E R10, desc[UR6][R16.64] ;  /* 0x00000006100a7981 */ /* 0x000162000c1e1900 */
[----:B------:R-:W-:-:S03]  /*1670*/  IMAD.WIDE.U32 R28, R29, 0x4, R12 ;  /* 0x000000041d1c7825 */ /* 0x000fc600078e000c */
[----:B------:R0:W5:Y:S01]  /*1680*/  LDG.E R8, desc[UR6][R14.64] ;  /* 0x000000060e087981 */ /* 0x000162000c1e1900 */
[C---:B-1----:R-:W-:Y:S02]  /*1690*/  VIADD R19, R2.reuse, 0xe00 ;  /* 0x00000e0002137836 */ /* 0x042fe40000000000 */
[C---:B------:R-:W-:Y:S02]  /*16a0*/  VIADD R18, R2.reuse, 0xf00 ;  /* 0x00000f0002127836 */ /* 0x040fe40000000000 */
[----:B0-----:R-:W-:Y:S02]  /*16b0*/  IMAD.WIDE.U32 R16, R27, 0x4, R12 ;  /* 0x000000041b107825 */ /* 0x001fe400078e000c */
[----:B------:R-:W5:Y:S02]  /*16c0*/  LDG.E R27, desc[UR6][R28.64] ;  /* 0x000000061c1b7981 */ /* 0x000f64000c1e1900 */
[----:B------:R-:W-:-:S04]  /*16d0*/  VIADD R15, R2, 0xd00 ;  /* 0x00000d00020f7836 */ /* 0x000fc80000000000 */
[--C-:B------:R-:W-:Y:S01]  /*16e0*/  IMAD.WIDE.U32 R14, R15, 0x4, R12.reuse ;  /* 0x000000040f0e7825 */ /* 0x100fe200078e000c */
[----:B------:R0:W5:Y:S05]  /*16f0*/  LDG.E R28, desc[UR6][R16.64] ;  /* 0x00000006101c7981 */ /* 0x00016a000c1e1900 */
[----:B------:R-:W5:Y:S01]  /*1700*/  LDG.E R15, desc[UR6][R14.64] ;  /* 0x000000060e0f7981 */ /* 0x000f62000c1e1900 */
[----:B0-----:R-:W-:-:S04]  /*1710*/  IMAD.WIDE.U32 R16, R19, 0x4, R12 ;  /* 0x0000000413107825 */ /* 0x001fc800078e000c */
[----:B------:R-:W-:Y:S02]  /*1720*/  IMAD.WIDE.U32 R18, R18, 0x4, R12 ;  /* 0x0000000412127825 */ /* 0x000fe400078e000c */
[----:B------:R-:W5:Y:S04]  /*1730*/  LDG.E R16, desc[UR6][R16.64] ;  /* 0x0000000610107981 */ /* 0x000f68000c1e1900 */
[----:B------:R-:W5:Y:S01]  /*1740*/  LDG.E R19, desc[UR6][R18.64] ;  /* 0x0000000612137981 */ /* 0x000f62000c1e1900 */
[----:B------:R-:W-:-:S05]  /*1750*/  VIADD R6, R6, 0x10 ;  /* 0x0000001006067836 */ /* 0x000fca0000000000 */
[----:B------:R-:W-:Y:S01]  /*1760*/  ISETP.NE.AND P0, PT, R6, RZ, PT ;  /* 0x000000ff0600720c */ /* 0x000fe20003f05270 */
[----:B------:R-:W-:Y:S02]  /*1770*/  VIADD R5, R5, 0x1000 ;  /* 0x0000100005057836 */ /* 0x000fe40000000000 */
[----:B------:R-:W-:Y:S01]  /*1780*/  VIADD R2, R2, 0x1000 ;  /* 0x0000100002027836 */ /* 0x000fe20000000000 */
[----:B--2---:R-:W-:-:S04]  /*1790*/  IADD3 R25, PT, PT, R25, R26, R7 ;  /* 0x0000001a19197210 */ /* 0x004fc80007ffe007 */
[----:B----4-:R-:W-:-:S04]  /*17a0*/  IADD3 R23, PT, PT, R23, R24, R25 ;  /* 0x0000001817177210 */ /* 0x010fc80007ffe019 */
[----:B---3--:R-:W-:-:S04]  /*17b0*/  IADD3 R21, PT, PT, R21, R22, R23 ;  /* 0x0000001615157210 */ /* 0x008fc80007ffe017 */
[----:B-----5:R-:W-:-:S04]  /*17c0*/  IADD3 R11, PT, PT, R11, R20, R21 ;  /* 0x000000140b0b7210 */ /* 0x020fc80007ffe015 */
[----:B------:R-:W-:-:S04]  /*17d0*/  IADD3 R9, PT, PT, R9, R10, R11 ;  /* 0x0000000a09097210 */ /* 0x000fc80007ffe00b */
[----:B------:R-:W-:-:S04]  /*17e0*/  IADD3 R8, PT, PT, R27, R8, R9 ;  /* 0x000000081b087210 */ /* 0x000fc80007ffe009 */
[----:B------:R-:W-:-:S04]  /*17f0*/  IADD3 R8, PT, PT, R15, R28, R8 ;  /* 0x0000001c0f087210 */ /* 0x000fc80007ffe008 */
[----:B------:R-:W-:Y:S01]  /*1800*/  IADD3 R7, PT, PT, R19, R16, R8 ;  /* 0x0000001013077210 */ /* 0x000fe20007ffe008 */
[----:B------:R-:W-:Y:S06]  /*1810*/  @P0 BRA `(.L_x_228) ;  /* 0xfffffffc00100947 */ /* 0x000fec000383ffff */
[----:B------:R-:W-:Y:S05]  /*1820*/  BSYNC.RECONVERGENT B3 ;  /* 0x0000000000037941 */ /* 0x000fea0003800200 */
.L_x_227:
[----:B------:R-:W-:-:S07]  /*1830*/  VIADD R5, R5, 0xfffff800 ;  /* 0xfffff80005057836 */ /* 0x000fce0000000000 */
.L_x_226:
[----:B------:R-:W-:Y:S05]  /*1840*/  BSYNC.RECONVERGENT B2 ;  /* 0x0000000000027941 */ /* 0x000fea0003800200 */
.L_x_225:
[----:B------:R-:W-:-:S13]  /*1850*/  ISETP.NE.AND P0, PT, R4, RZ, PT ;  /* 0x000000ff0400720c */ /* 0x000fda0003f05270 */
[----:B------:R-:W-:Y:S05]  /*1860*/  @!P0 BRA `(.L_x_224) ;  /* 0x00000004000c8947 */ /* 0x000fea0003800000 */
[----:B------:R-:W-:Y:S01]  /*1870*/  ISETP.GE.U32.AND P0, PT, R4, 0x8, PT ;  /* 0x000000080400780c */ /* 0x000fe20003f06070 */
[----:B------:R-:W-:Y:S01]  /*1880*/  BSSY.RECONVERGENT B2, `(.L_x_229) ;  /* 0x0000021000027945 */ /* 0x000fe20003800200 */
[----:B------:R-:W-:-:S04]  /*1890*/  LOP3.LUT R24, R3, 0x7, RZ, 0xc0, !PT ;  /* 0x0000000703187812 */ /* 0x000fc800078ec0ff */
[----:B------:R-:W-:-:S07]  /*18a0*/  ISETP.NE.AND P1, PT, R24, RZ, PT ;  /* 0x000000ff1800720c */ /* 0x000fce0003f25270 */
[----:B------:R-:W-:Y:S06]  /*18b0*/  @!P0 BRA `(.L_x_230) ;  /* 0x0000000000748947 */ /* 0x000fec0003800000 */
[----:B------:R-:W-:-:S04]  /*18c0*/  VIADD R9, R5, UR4 ;  /* 0x0000000405097c36 */ /* 0x000fc80008000000 */
[C---:B------:R-:W-:Y:S02]  /*18d0*/  VIADD R21, R9.reuse, 0x100 ;  /* 0x0000010009157836 */ /* 0x040fe40000000000 */
[C---:B------:R-:W-:Y:S02]  /*18e0*/  VIADD R11, R9.reuse, 0x300 ;  /* 0x00000300090b7836 */ /* 0x040fe40000000000 */
[C---:B------:R-:W-:Y:S02]  /*18f0*/  VIADD R23, R9.reuse, 0x200 ;  /* 0x0000020009177836 */ /* 0x040fe40000000000 */
[----:B------:R-:W-:-:S04]  /*1900*/  IMAD.WIDE.U32 R16, R9, 0x4, R12 ;  /* 0x0000000409107825 */ /* 0x000fc800078e000c */
[--C-:B------:R-:W-:Y:S01]  /*1910*/  IMAD.WIDE.U32 R20, R21, 0x4, R12.reuse ;  /* 0x0000000415147825 */ /* 0x100fe200078e000c */
[----:B------:R0:W2:Y:S03]  /*1920*/  LDG.E R2, desc[UR6][R16.64] ;  /* 0x0000000610027981 */ /* 0x0000a6000c1e1900 */
[C---:B------:R-:W-:Y:S01]  /*1930*/  VIADD R15, R9.reuse, 0x400 ;  /* 0x00000400090f7836 */ /* 0x040fe20000000000 */
[----:B------:R-:W2:Y:S01]  /*1940*/  LDG.E R4, desc[UR6][R20.64] ;  /* 0x0000000614047981 */ /* 0x000ea2000c1e1900 */
[----:B------:R-:W-:Y:S02]  /*1950*/  VIADD R19, R9, 0x500 ;  /* 0x0000050009137836 */ /* 0x000fe40000000000 */
[----:B------:R-:W-:-:S04]  /*1960*/  IMAD.WIDE.U32 R10, R11, 0x4, R12 ;  /* 0x000000040b0a7825 */ /* 0x000fc800078e000c */
[--C-:B------:R-:W-:Y:S02]  /*1970*/  IMAD.WIDE.U32 R22, R23, 0x4, R12.reuse ;  /* 0x0000000417167825 */ /* 0x100fe400078e000c */
[----:B------:R-:W3:Y:S02]  /*1980*/  LDG.E R10, desc[UR6][R10.64] ;  /* 0x000000060a0a7981 */ /* 0x000ee4000c1e1900 */
[C---:B------:R-:W-:Y:S02]  /*1990*/  VIADD R25, R9.reuse, 0x600 ;  /* 0x0000060009197836 */ /* 0x040fe40000000000 */
[----:B------:R-:W-:Y:S01]  /*19a0*/  VIADD R27, R9, 0x700 ;  /* 0x00000700091b7836 */ /* 0x000fe20000000000 */
[----:B------:R-:W3:Y:S01]  /*19b0*/  LDG.E R6, desc[UR6][R22.64] ;  /* 0x0000000616067981 */ /* 0x000ee2000c1e1900 */
[----:B------:R-:W-:-:S04]  /*19c0*/  IMAD.WIDE.U32 R14, R15, 0x4, R12 ;  /* 0x000000040f0e7825 */ /* 0x000fc800078e000c */
[--C-:B------:R-:W-:Y:S02]  /*19d0*/  IMAD.WIDE.U32 R8, R19, 0x4, R12.reuse ;  /* 0x0000000413087825 */ /* 0x100fe400078e000c */
[----:B------:R-:W4:Y:S02]  /*19e0*/  LDG.E R15, desc[UR6][R14.64] ;  /* 0x000000060e0f7981 */ /* 0x000f24000c1e1900 */
[--C-:B------:R-:W-:Y:S02]  /*19f0*/  IMAD.WIDE.U32 R18, R25, 0x4, R12.reuse ;  /* 0x0000000419127825 */ /* 0x100fe400078e000c */
[----:B------:R-:W4:Y:S02]  /*1a00*/  LDG.E R8, desc[UR6][R8.64] ;  /* 0x0000000608087981 */ /* 0x000f24000c1e1900 */
[----:B0-----:R-:W-:Y:S02]  /*1a10*/  IMAD.WIDE.U32 R16, R27, 0x4, R12 ;  /* 0x000000041b107825 */ /* 0x001fe400078e000c */
[----:B------:R-:W5:Y:S04]  /*1a20*/  LDG.E R19, desc[UR6][R18.64] ;  /* 0x0000000612137981 */ /* 0x000f68000c1e1900 */
[----:B------:R-:W5:Y:S01]  /*1a30*/  LDG.E R16, desc[UR6][R16.64] ;  /* 0x0000000610107981 */ /* 0x000f62000c1e1900 */
[----:B------:R-:W-:Y:S01]  /*1a40*/  VIADD R5, R5, 0x800 ;  /* 0x0000080005057836 */ /* 0x000fe20000000000 */
[----:B--2---:R-:W-:-:S04]  /*1a50*/  IADD3 R7, PT, PT, R4, R2, R7 ;  /* 0x0000000204077210 */ /* 0x004fc80007ffe007 */
[----:B---3--:R-:W-:-:S04]  /*1a60*/  IADD3 R6, PT, PT, R10, R6, R7 ;  /* 0x000000060a067210 */ /* 0x008fc80007ffe007 */
[----:B----4-:R-:W-:-:S04]  /*1a70*/  IADD3 R6, PT, PT, R8, R15, R6 ;  /* 0x0000000f08067210 */ /* 0x010fc80007ffe006 */
[----:B-----5:R-:W-:-:S07]  /*1a80*/  IADD3 R7, PT, PT, R16, R19, R6 ;  /* 0x0000001310077210 */ /* 0x020fce0007ffe006 */
.L_x_230:
[----:B------:R-:W-:Y:S05]  /*1a90*/  BSYNC.RECONVERGENT B2 ;  /* 0x0000000000027941 */ /* 0x000fea0003800200 */
.L_x_229:
        /* <DEDUP_REMOVED lines=18> */
[----:B------:R-:W-:Y:S01]  /*1bc0*/  VIADD R5, R5, 0x400 ;  /* 0x0000040005057836 */ /* 0x000fe20000000000 */
[----:B--2---:R-:W-:-:S04]  /*1bd0*/  IADD3 R7, PT, PT, R8, R2, R7 ;  /* 0x0000000208077210 */ /* 0x004fc80007ffe007 */
[----:B---3--:R-:W-:-:S07]  /*1be0*/  IADD3 R7, PT, PT, R14, R10, R7 ;  /* 0x0000000a0e077210 */ /* 0x008fce0007ffe007 */
.L_x_232:
[----:B------:R-:W-:Y:S05]  /*1bf0*/  BSYNC.RECONVERGENT B2 ;  /* 0x0000000000027941 */ /* 0x000fea0003800200 */
.L_x_231:
[----:B------:R-:W-:Y:S05]  /*1c00*/  @!P1 BRA `(.L_x_224) ;  /* 0x0000000000249947 */ /* 0x000fea0003800000 */
[----:B------:R-:W-:Y:S02]  /*1c10*/  VIADD R5, R5, UR4 ;  /* 0x0000000405057c36 */ /* 0x000fe40008000000 */
[----:B------:R-:W-:-:S07]  /*1c20*/  IMAD.MOV R4, RZ, RZ, -R4 ;  /* 0x000000ffff047224 */ /* 0x000fce00078e0a04 */
.L_x_233:
[----:B------:R-:W-:-:S06]  /*1c30*/  IMAD.WIDE.U32 R2, R5, 0x4, R12 ;  /* 0x0000000405027825 */ /* 0x000fcc00078e000c */
[----:B------:R-:W2:Y:S01]  /*1c40*/  LDG.E R2, desc[UR6][R2.64] ;  /* 0x0000000602027981 */ /* 0x000ea2000c1e1900 */
[----:B------:R-:W-:Y:S02]  /*1c50*/  VIADD R4, R4, 0x1 ;  /* 0x0000000104047836 */ /* 0x000fe40000000000 */
[----:B------:R-:W-:-:S03]  /*1c60*/  VIADD R5, R5, 0x100 ;  /* 0x0000010005057836 */ /* 0x000fc60000000000 */
[----:B------:R-:W-:Y:S01]  /*1c70*/  ISETP.NE.AND P0, PT, R4, RZ, PT ;  /* 0x000000ff0400720c */ /* 0x000fe20003f05270 */
[----:B--2---:R-:W-:-:S12]  /*1c80*/  IMAD.IADD R7, R2, 0x1, R7 ;  /* 0x0000000102077824 */ /* 0x004fd800078e0207 */
[----:B------:R-:W-:Y:S05]  /*1c90*/  @P0 BRA `(.L_x_233) ;  /* 0xfffffffc00e40947 */ /* 0x000fea000383ffff */
.L_x_224:
[----:B------:R-:W-:Y:S05]  /*1ca0*/  BSYNC.RECONVERGENT B1 ;  /* 0x0000000000017941 */ /* 0x000fea0003800200 */
.L_x_222:
        /* <DEDUP_REMOVED lines=36> */
[----:B--2---:R-:W0:Y:S04]  /*1ef0*/  LDS.128 R4, [UR4+0x10] ;  /* 0x00001004ff047984 */ /* 0x004e280008000c00 */
[----:B------:R-:W1:Y:S01]  /*1f00*/  LDS.64 R2, [UR4+0x20] ;  /* 0x00002004ff027984 */ /* 0x000e620008000a00 */
[----:B0-----:R-:W-:-:S04]  /*1f10*/  IADD3 R0, PT, PT, R4, R0, R9 ;  /* 0x0000000004007210 */ /* 0x001fc80007ffe009 */
[----:B------:R-:W-:-:S04]  /*1f20*/  IADD3 R0, PT, PT, R6, R0, R5 ;  /* 0x0000000006007210 */ /* 0x000fc80007ffe005 */
[----:B-1----:R-:W-:-:S05]  /*1f30*/  IADD3 R0, PT, PT, R2, R0, R7 ;  /* 0x0000000002007210 */ /* 0x002fca0007ffe007 */
[----:B------:R-:W-:-:S07]  /*1f40*/  IMAD.IADD R9, R0, 0x1, R3 ;  /* 0x0000000100097824 */ /* 0x000fce00078e0203 */
.L_x_220:
[----:B------:R-:W-:Y:S05]  /*1f50*/  BSYNC.RECONVERGENT B0 ;  /* 0x0000000000007941 */ /* 0x000fea0003800200 */
.L_x_205:
[----:B------:R-:W-:Y:S05]  /*1f60*/  @P0 EXIT ;  /* 0x000000000000094d */ /* 0x000fea0003800000 */
[----:B-1----:R-:W1:Y:S01]  /*1f70*/  LDC.64 R2, c[0x0][0x388] ;  /* 0x0000e200ff027b82 */ /* 0x002e620000000a00 */
[----:B------:R-:W0:Y:S02]  /*1f80*/  LDCU UR4, c[0x0][0x398] ;  /* 0x00007300ff0477ac */ /* 0x000e240008000800 */
[----:B0-2---:R-:W-:-:S05]  /*1f90*/  VIADD R9, R9, UR4 ;  /* 0x0000000409097c36 */ /* 0x005fca0008000000 */
[----:B-1----:R-:W-:Y:S01]  /*1fa0*/  STG.E desc[UR6][R2.64], R9 ;  /* 0x0000000902007986 */ /* 0x002fe2000c101906 */
[----:B------:R-:W-:Y:S05]  /*1fb0*/  EXIT ;  /* 0x000000000000794d */ /* 0x000fea0003800000 */
.L_x_234:
        /* <DEDUP_REMOVED lines=12> */
.L_x_459:


//--------------------- .text._ZN3cub18CUB_300001_SM_10006detail4scan16DeviceScanKernelINS2_10policy_hubIiiimN4cuda3std3__44plusIvEEE10Policy1000EN6thrust24THRUST_300001_SM_1000_NS10device_ptrIiEEPiNS0_13ScanTileStateIiLb1EEES9_NS1_10InputValueIiSG_EEmiLb0EiEEvT0_T1_T2_iT3_T4_T5_ --------------------------
	.section	.text._ZN3cub18CUB_300001_SM_10006detail4scan16DeviceScanKernelINS2_10policy_hubIiiimN4cuda3std3__44plusIvEEE10Policy1000EN6thrust24THRUST_300001_SM_1000_NS10device_ptrIiEEPiNS0_13ScanTileStateIiLb1EEES9_NS1_10InputValueIiSG_EEmiLb0EiEEvT0_T1_T2_iT3_T4_T5_,"ax",@progbits
	.align	128
        .global         _ZN3cub18CUB_300001_SM_10006detail4scan16DeviceScanKernelINS2_10policy_hubIiiimN4cuda3std3__44plusIvEEE10Policy1000EN6thrust24THRUST_300001_SM_1000_NS10device_ptrIiEEPiNS0_13ScanTileStateIiLb1EEES9_NS1_10InputValueIiSG_EEmiLb0EiEEvT0_T1_T2_iT3_T4_T5_
        .type           _ZN3cub18CUB_300001_SM_10006detail4scan16DeviceScanKernelINS2_10policy_hubIiiimN4cuda3std3__44plusIvEEE10Policy1000EN6thrust24THRUST_300001_SM_1000_NS10device_ptrIiEEPiNS0_13ScanTileStateIiLb1EEES9_NS1_10InputValueIiSG_EEmiLb0EiEEvT0_T1_T2_iT3_T4_T5_,@function
        .size           _ZN3cub18CUB_300001_SM_10006detail4scan16DeviceScanKernelINS2_10policy_hubIiiimN4cuda3std3__44plusIvEEE10Policy1000EN6thrust24THRUST_300001_SM_1000_NS10device_ptrIiEEPiNS0_13ScanTileStateIiLb1EEES9_NS1_10InputValueIiSG_EEmiLb0EiEEvT0_T1_T2_iT3_T4_T5_,(.L_x_460 - _ZN3cub18CUB_300001_SM_10006detail4scan16DeviceScanKernelINS2_10policy_hubIiiimN4cuda3std3__44plusIvEEE10Policy1000EN6thrust24THRUST_300001_SM_1000_NS10device_ptrIiEEPiNS0_13ScanTileStateIiLb1EEES9_NS1_10InputValueIiSG_EEmiLb0EiEEvT0_T1_T2_iT3_T4_T5_)
        .other          _ZN3cub18CUB_300001_SM_10006detail4scan16DeviceScanKernelINS2_10policy_hubIiiimN4cuda3std3__44plusIvEEE10Policy1000EN6thrust24THRUST_300001_SM_1000_NS10device_ptrIiEEPiNS0_13ScanTileStateIiLb1EEES9_NS1_10InputValueIiSG_EEmiLb0EiEEvT0_T1_T2_iT3_T4_T5_,@"STO_CUDA_ENTRY STV_DEFAULT"
_ZN3cub18CUB_300001_SM_10006detail4scan16DeviceScanKernelINS2_10policy_hubIiiimN4cuda3std3__44plusIvEEE10Policy1000EN6thrust24THRUST_300001_SM_1000_NS10device_ptrIiEEPiNS0_13ScanTileStateIiLb1EEES9_NS1_10InputValueIiSG_EEmiLb0EiEEvT0_T1_T2_iT3_T4_T5_:
.text._ZN3cub18CUB_300001_SM_10006detail4scan16DeviceScanKernelINS2_10policy_hubIiiimN4cuda3std3__44plusIvEEE10Policy1000EN6thrust24THRUST_300001_SM_1000_NS10device_ptrIiEEPiNS0_13ScanTileStateIiLb1EEES9_NS1_10InputValueIiSG_EEmiLb0EiEEvT0_T1_T2_iT3_T4_T5_:
[----:B------:R-:W-:Y:S01]  /*0000*/  LDC R1, c[0x0][0x37c] ;  /* 0x0000df00ff017b82 */ /* 0x000fe20000000800 */
[----:B------:R-:W0:Y:S01]  /*0010*/  LDCU UR4, c[0x0][0x3a0] ;  /* 0x00007400ff0477ac */ /* 0x000e220008000800 */
[----:B------:R-:W1:Y:S06]  /*0020*/  LDCU.64 UR12, c[0x0][0x358] ;  /* 0x00006b00ff0c77ac */ /* 0x000e6c0008000a00 */
[----:B------:R-:W2:Y:S01]  /*0030*/  S2UR UR6, SR_CTAID.X ;  /* 0x00000000000679c3 */ /* 0x000ea20000002500 */
[----:B------:R-:W3:Y:S01]  /*0040*/  LDCU.64 UR8, c[0x0][0x3b0] ;  /* 0x00007600ff0877ac */ /* 0x000ee20008000a00 */
[----:B0-----:R-:W-:-:S06]  /*0050*/  UPRMT UR4, UR4, 0x7770, URZ ;  /* 0x0000777004047896 */ /* 0x001fcc00080000ff */
[----:B------:R-:W-:-:S05]  /*0060*/  ISETP.NE.AND P0, PT, RZ, UR4, PT ;  /* 0x00000004ff007c0c */ /* 0x000fca000bf05270 */
[----:B------:R-:W2:Y:S08]  /*0070*/  LDCU UR4, c[0x0][0x398] ;  /* 0x00007300ff0477ac */ /* 0x000eb00008000800 */
[----:B------:R-:W1:Y:S02]  /*0080*/  @P0 LDC.64 R2, c[0x0][0x3a8] ;  /* 0x0000ea00ff020b82 */ /* 0x000e640000000a00 */
[----:B-1----:R0:W5:Y:S01]  /*0090*/  @P0 LDG.E R38, desc[UR12][R2.64] ;  /* 0x0000000c02260981 */ /* 0x002162000c1e1900 */
[----:B--2---:R-:W-:-:S04]  /*00a0*/  UIADD3 UR6, UPT, UPT, UR6, UR4, URZ ;  /* 0x0000000406067290 */ /* 0x004fc8000fffe0ff */
[----:B------:R-:W-:-:S04]  /*00b0*/  UIMAD.WIDE UR10, UR6, 0x1ee0, URZ ;  /* 0x00001ee0060a78a5 */ /* 0x000fc8000f8e02ff */
[----:B---3--:R-:W-:-:S04]  /*00c0*/  UIADD3 UR7, UP0, UPT, -UR10, UR8, URZ ;  /* 0x000000080a077290 */ /* 0x008fc8000ff1e1ff */
[----:B------:R-:W-:Y:S02]  /*00d0*/  UIADD3.X UR4, UPT, UPT, ~UR11, UR9, URZ, UP0, !UPT ;  /* 0x000000090b047290 */ /* 0x000fe400087fe5ff */
[----:B------:R-:W-:-:S04]  /*00e0*/  UISETP.GE.U32.AND UP0, UPT, UR7, 0x1ee1, UPT ;  /* 0x00001ee10700788c */ /* 0x000fc8000bf06070 */
[----:B------:R-:W-:Y:S01]  /*00f0*/  UISETP.GE.U32.AND.EX UP0, UPT, UR4, URZ, UPT, UP0 ;  /* 0x000000ff0400728c */ /* 0x000fe2000bf06100 */
[----:B------:R-:W1:Y:S08]  /*0100*/  @!P0 LDC R38, c[0x0][0x3a8] ;  /* 0x0000ea00ff268b82 */ /* 0x000e700000000800 */
[----:B0-----:R-:W-:Y:S05]  /*0110*/  BRA.U !UP0, `(.L_x_235) ;  /* 0x0000001908f47547 */ /* 0x001fea000b800000 */
[----:B------:R-:W0:Y:S01]  /*0120*/  S2R R35, SR_TID.X ;  /* 0x0000000000237919 */ /* 0x000e220000002100 */
[----:B------:R-:W2:Y:S01]  /*0130*/  LDCU.64 UR4, c[0x0][0x380] ;  /* 0x00007000ff0477ac */ /* 0x000ea20008000a00 */
[C---:B0-----:R-:W-:Y:S02]  /*0140*/  LOP3.LUT R0, R35.reuse, 0x1f, RZ, 0xc0, !PT ;  /* 0x0000001f23007812 */ /* 0x041fe400078ec0ff */
[----:B------:R-:W-:-:S05]  /*0150*/  LOP3.LUT R3, R35, 0x3e0, RZ, 0xc0, !PT ;  /* 0x000003e023037812 */ /* 0x000fca00078ec0ff */
[----:B------:R-:W-:-:S05]  /*0160*/  IMAD R0, R3, 0x13, R0 ;  /* 0x0000001303007824 */ /* 0x000fca00078e0200 */
[----:B------:R-:W-:-:S05]  /*0170*/  IADD3 R0, P0, PT, R0, UR10, RZ ;  /* 0x0000000a00007c10 */ /* 0x000fca000ff1e0ff */
[----:B------:R-:W-:Y:S02]  /*0180*/  IMAD.X R3, RZ, RZ, UR11, P0 ;  /* 0x0000000bff037e24 */ /* 0x000fe400080e06ff */
[----:B------:R-:W-:-:S03]  /*0190*/  IMAD.SHL.U32 R31, R0, 0x4, RZ ;  /* 0x00000004001f7824 */ /* 0x000fc600078e00ff */
[----:B------:R-:W-:Y:S02]  /*01a0*/  SHF.L.U64.HI R30, R0, 0x2, R3 ;  /* 0x00000002001e7819 */ /* 0x000fe40000010203 */
[----:B--2---:R-:W-:-:S04]  /*01b0*/  IADD3 R2, P0, PT, R31, UR4, RZ ;  /* 0x000000041f027c10 */ /* 0x004fc8000ff1e0ff */
[----:B------:R-:W-:-:S05]  /*01c0*/  IADD3.X R3, PT, PT, R30, UR5, RZ, P0, !PT ;  /* 0x000000051e037c10 */ /* 0x000fca00087fe4ff */
[----:B------:R-:W2:Y:S04]  /*01d0*/  LDG.E R5, desc[UR12][R2.64] ;  /* 0x0000000c02057981 */ /* 0x000ea8000c1e1900 */
        /* <DEDUP_REMOVED lines=17> */
[----:B------:R-:W4:Y:S01]  /*02f0*/  LDG.E R6, desc[UR12][R2.64+0x900] ;  /* 0x0009000c02067981 */ /* 0x000f22000c1e1900 */
[----:B------:R-:W0:Y:S01]  /*0300*/  S2UR UR5, SR_CgaCtaId ;  /* 0x00000000000579c3 */ /* 0x000e220000008800 */
[----:B------:R-:W-:Y:S01]  /*0310*/  SHF.R.U32.HI R36, RZ, 0x5, R35 ;  /* 0x00000005ff247819 */ /* 0x000fe20000011623 */
[----:B------:R-:W-:Y:S01]  /*0320*/  UMOV UR4, 0x400 ;  /* 0x0000040000047882 */ /* 0x000fe20000000000 */
[----:B------:R-:W1:Y:S01]  /*0330*/  S2R R37, SR_LANEID ;  /* 0x0000000000257919 */ /* 0x000e620000000000 */
[----:B------:R-:W-:Y:S01]  /*0340*/  UISETP.NE.AND UP0, UPT, UR6, URZ, UPT ;  /* 0x000000ff0600728c */ /* 0x000fe2000bf05270 */
[----:B------:R-:W-:Y:S01]  /*0350*/  BSSY.RECONVERGENT B0, `(.L_x_236) ;  /* 0x0000148000007945 */ /* 0x000fe20003800200 */
[----:B0-----:R-:W-:Y:S01]  /*0360*/  ULEA UR4, UR5, UR4, 0x18 ;  /* 0x0000000405047291 */ /* 0x001fe2000f8ec0ff */
[----:B-1----:R-:W-:-:S05]  /*0370*/  IMAD R34, R36, 0x260, R37 ;  /* 0x0000026024227824 */ /* 0x002fca00078e0225 */
[----:B------:R-:W-:-:S05]  /*0380*/  LEA R34, R34, UR4, 0x2 ;  /* 0x0000000422227c11 */ /* 0x000fca000f8e10ff */
[----:B------:R-:W-:Y:S01]  /*0390*/  IMAD R33, R37, 0x48, R34 ;  /* 0x0000004825217824 */ /* 0x000fe200078e0222 */
[----:B--2---:R0:W-:Y:S04]  /*03a0*/  STS [R34], R5 ;  /* 0x0000000522007388 */ /* 0x0041e80000000800 */
[----:B---3--:R0:W-:Y:S04]  /*03b0*/  STS [R34+0x80], R7 ;  /* 0x0000800722007388 */ /* 0x0081e80000000800 */
[----:B----4-:R0:W-:Y:S04]  /*03c0*/  STS [R34+0x100], R9 ;  /* 0x0001000922007388 */ /* 0x0101e80000000800 */
[----:B------:R0:W-:Y:S04]  /*03d0*/  STS [R34+0x180], R11 ;  /* 0x0001800b22007388 */ /* 0x0001e80000000800 */
        /* <DEDUP_REMOVED lines=14> */
[----:B------:R0:W-:Y:S01]  /*04c0*/  STS [R34+0x900], R6 ;  /* 0x0009000622007388 */ /* 0x0001e20000000800 */
[----:B------:R-:W-:-:S03]  /*04d0*/  NOP ;  /* 0x0000000000007918 */ /* 0x000fc60000000000 */
[----:B------:R0:W1:Y:S04]  /*04e0*/  LDS R32, [R33] ;  /* 0x0000000021207984 */ /* 0x0000680000000800 */
[----:B------:R0:W2:Y:S04]  /*04f0*/  LDS R29, [R33+0x4] ;  /* 0x00000400211d7984 */ /* 0x0000a80000000800 */
[----:B------:R0:W3:Y:S04]  /*0500*/  LDS R28, [R33+0x8] ;  /* 0x00000800211c7984 */ /* 0x0000e80000000800 */
[----:B------:R0:W4:Y:S04]  /*0510*/  LDS R27, [R33+0xc] ;  /* 0x00000c00211b7984 */ /* 0x0001280000000800 */
[----:B------:R0:W0:Y:S04]  /*0520*/  LDS R26, [R33+0x10] ;  /* 0x00001000211a7984 */ /* 0x0000280000000800 */
        /* <DEDUP_REMOVED lines=13> */
[----:B------:R0:W0:Y:S01]  /*0600*/  LDS R39, [R33+0x48] ;  /* 0x0000480021277984 */ /* 0x0000220000000800 */
[----:B------:R-:W-:Y:S06]  /*0610*/  BAR.SYNC.DEFER_BLOCKING 0x0 ;  /* 0x0000000000007b1d */ /* 0x000fec0000010000 */
[----:B-1234-:R-:W-:Y:S05]  /*0620*/  BRA.U UP0, `(.L_x_237) ;  /* 0x0000000500247547 */ /* 0x01efea000b800000 */
[----:B------:R-:W-:Y:S02]  /*0630*/  IADD3 R8, PT, PT, R28, R29, R32 ;  /* 0x0000001d1c087210 */ /* 0x000fe40007ffe020 */
[C---:B------:R-:W-:Y:S02]  /*0640*/  ISETP.NE.AND P1, PT, R37.reuse, 0x1f, PT ;  /* 0x0000001f2500780c */ /* 0x040fe40003f25270 */
[----:B0-----:R-:W-:Y:S02]  /*0650*/  IADD3 R8, PT, PT, R26, R27, R8 ;  /* 0x0000001b1a087210 */ /* 0x001fe40007ffe008 */
[----:B------:R-:W-:Y:S02]  /*0660*/  ISETP.NE.AND P2, PT, R37, RZ, PT ;  /* 0x000000ff2500720c */ /* 0x000fe40003f45270 */
[----:B------:R-:W-:-:S04]  /*0670*/  IADD3 R8, PT, PT, R24, R25, R8 ;  /* 0x0000001918087210 */ /* 0x000fc80007ffe008 */
[----:B------:R-:W-:-:S03]  /*0680*/  IADD3 R8, PT, PT, R22, R23, R8 ;  /* 0x0000001716087210 */ /* 0x000fc60007ffe008 */
[----:B------:R-:W-:Y:S02]  /*0690*/  @!P1 LEA R43, R36, UR4, 0x2 ;  /* 0x00000004242b9c11 */ /* 0x000fe4000f8e10ff */
[----:B------:R-:W-:-:S04]  /*06a0*/  IADD3 R8, PT, PT, R20, R21, R8 ;  /* 0x0000001514087210 */ /* 0x000fc80007ffe008 */
[----:B------:R-:W-:-:S04]  /*06b0*/  IADD3 R8, PT, PT, R6, R7, R8 ;  /* 0x0000000706087210 */ /* 0x000fc80007ffe008 */
[----:B------:R-:W-:-:S04]  /*06c0*/  IADD3 R8, PT, PT, R4, R5, R8 ;  /* 0x0000000504087210 */ /* 0x000fc80007ffe008 */
[----:B------:R-:W-:-:S04]  /*06d0*/  IADD3 R8, PT, PT, R2, R3, R8 ;  /* 0x0000000302087210 */ /* 0x000fc80007ffe008 */
[----:B------:R-:W-:-:S05]  /*06e0*/  IADD3 R39, PT, PT, R39, R0, R8 ;  /* 0x0000000027277210 */ /* 0x000fca0007ffe008 */
[----:B------:R-:W0:Y:S02]  /*06f0*/  SHFL.UP P0, R8, R39, 0x1, RZ ;  /* 0x0420000027087989 */ /* 0x000e2400000000ff */
[----:B0-----:R-:W-:-:S05]  /*0700*/  @P0 IMAD.IADD R8, R39, 0x1, R8 ;  /* 0x0000000127080824 */ /* 0x001fca00078e0208 */
[----:B------:R-:W0:Y:S02]  /*0710*/  SHFL.UP P0, R13, R8, 0x2, RZ ;  /* 0x04400000080d7989 */ /* 0x000e2400000000ff */
[----:B0-----:R-:W-:-:S05]  /*0720*/  @P0 IMAD.IADD R13, R8, 0x1, R13 ;  /* 0x00000001080d0824 */ /* 0x001fca00078e020d */
[----:B------:R-:W0:Y:S02]  /*0730*/  SHFL.UP P0, R16, R13, 0x4, RZ ;  /* 0x048000000d107989 */ /* 0x000e2400000000ff */
[----:B0-----:R-:W-:-:S05]  /*0740*/  @P0 IMAD.IADD R16, R13, 0x1, R16 ;  /* 0x000000010d100824 */ /* 0x001fca00078e0210 */
[----:B------:R-:W0:Y:S02]  /*0750*/  SHFL.UP P0, R41, R16, 0x8, RZ ;  /* 0x0500000010297989 */ /* 0x000e2400000000ff */
[----:B0-----:R-:W-:-:S05]  /*0760*/  @P0 IMAD.IADD R41, R16, 0x1, R41 ;  /* 0x0000000110290824 */ /* 0x001fca00078e0229 */
[----:B------:R-:W0:Y:S02]  /*0770*/  SHFL.UP P0, R40, R41, 0x10, RZ ;  /* 0x0600000029287989 */ /* 0x000e2400000000ff */
[----:B0-----:R-:W-:Y:S01]  /*0780*/  @P0 IMAD.IADD R40, R41, 0x1, R40 ;  /* 0x0000000129280824 */ /* 0x001fe200078e0228 */
[----:B------:R-:W-:-:S03]  /*0790*/  ISETP.NE.AND P0, PT, R36, 0x2, PT ;  /* 0x000000022400780c */ /* 0x000fc60003f05270 */
[----:B------:R-:W-:Y:S01]  /*07a0*/  IMAD.IADD R39, R40, 0x1, -R39 ;  /* 0x0000000128277824 */ /* 0x000fe200078e0a27 */
[----:B------:R-:W-:Y:S01]  /*07b0*/  @!P1 STS [R43+0x10], R40 ;  /* 0x000010282b009388 */ /* 0x000fe20000000800 */
[----:B------:R-:W-:Y:S01]  /*07c0*/  BAR.SYNC.DEFER_BLOCKING 0x0 ;  /* 0x0000000000007b1d */ /* 0x000fe20000010000 */
[----:B------:R-:W-:Y:S02]  /*07d0*/  ISETP.NE.AND P1, PT, R36, 0xc, PT ;  /* 0x0000000c2400780c */ /* 0x000fe40003f25270 */
[----:B------:R-:W-:-:S03]  /*07e0*/  SEL R39, R39, RZ, P2 ;  /* 0x000000ff27277207 */ /* 0x000fc60001000000 */
[----:B------:R-:W0:Y:S04]  /*07f0*/  LDS.128 R8, [UR4+0x10] ;  /* 0x00001004ff087984 */ /* 0x000e280008000c00 */
[----:B------:R-:W1:Y:S04]  /*0800*/  LDS.128 R12, [UR4+0x20] ;  /* 0x00002004ff0c7984 */ /* 0x000e680008000c00 */
[----:B------:R-:W2:Y:S01]  /*0810*/  LDS.128 R16, [UR4+0x30] ;  /* 0x00003004ff107984 */ /* 0x000ea20008000c00 */
[----:B0-----:R-:W-:-:S04]  /*0820*/  IMAD.IADD R9, R8, 0x1, R9 ;  /* 0x0000000108097824 */ /* 0x001fc800078e0209 */
[----:B------:R-:W-:Y:S01]  /*0830*/  IMAD.IADD R10, R10, 0x1, R9 ;  /* 0x000000010a0a7824 */ /* 0x000fe200078e0209 */
[----:B------:R-:W-:Y:S02]  /*0840*/  SEL R8, R9, R8, !P0 ;  /* 0x0000000809087207 */ /* 0x000fe40004000000 */
[----:B------:R-:W-:Y:S01]  /*0850*/  ISETP.NE.AND P0, PT, R36, 0x3, PT ;  /* 0x000000032400780c */ /* 0x000fe20003f05270 */
[----:B------:R-:W-:Y:S01]  /*0860*/  IMAD.IADD R11, R11, 0x1, R10 ;  /* 0x000000010b0b7824 */ /* 0x000fe200078e020a */
[----:B------:R-:W0:Y:S02]  /*0870*/  LDS R9, [UR4+0x40] ;  /* 0x00004004ff097984 */ /* 0x000e240008000800 */
[----:B------:R-:W-:Y:S01]  /*0880*/  SEL R8, R10, R8, !P0 ;  /* 0x000000080a087207 */ /* 0x000fe20004000000 */
[----:B-1----:R-:W-:Y:S01]  /*0890*/  IMAD.IADD R12, R11, 0x1, R12 ;  /* 0x000000010b0c7824 */ /* 0x002fe200078e020c */
[----:B------:R-:W-:-:S03]  /*08a0*/  ISETP.NE.AND P0, PT, R36, 0x4, PT ;  /* 0x000000042400780c */ /* 0x000fc60003f05270 */
[----:B------:R-:W-:Y:S01]  /*08b0*/  IMAD.IADD R13, R13, 0x1, R12 ;  /* 0x000000010d0d7824 */ /* 0x000fe200078e020c */
[----:B------:R-:W-:Y:S02]  /*08c0*/  SEL R8, R11, R8, !P0 ;  /* 0x000000080b087207 */ /* 0x000fe40004000000 */
[----:B------:R-:W-:Y:S01]  /*08d0*/  ISETP.NE.AND P0, PT, R36, 0x5, PT ;  /* 0x000000052400780c */ /* 0x000fe20003f05270 */
[----:B------:R-:W-:-:S03]  /*08e0*/  IMAD.IADD R14, R14, 0x1, R13 ;  /* 0x000000010e0e7824 */ /* 0x000fc600078e020d */
[----:B------:R-:W-:Y:S01]  /*08f0*/  SEL R8, R12, R8, !P0 ;  /* 0x000000080c087207 */ /* 0x000fe20004000000 */
[----:B------:R-:W-:Y:S01]  /*0900*/  IMAD.IADD R15, R15, 0x1, R14 ;  /* 0x000000010f0f7824 */ /* 0x000fe200078e020e */
[----:B------:R-:W-:-:S03]  /*0910*/  ISETP.NE.AND P0, PT, R36, 0x6, PT ;  /* 0x000000062400780c */ /* 0x000fc60003f05270 */
[----:B--2---:R-:W-:Y:S01]  /*0920*/  IMAD.IADD R16, R15, 0x1, R16 ;  /* 0x000000010f107824 */ /* 0x004fe200078e0210 */
[----:B------:R-:W-:Y:S02]  /*0930*/  SEL R8, R13, R8, !P0 ;  /* 0x000000080d087207 */ /* 0x000fe40004000000 */
[----:B------:R-:W-:Y:S01]  /*0940*/  ISETP.NE.AND P0, PT, R36, 0x7, PT ;  /* 0x000000072400780c */ /* 0x000fe20003f05270 */
[----:B------:R-:W-:-:S03]  /*0950*/  IMAD.IADD R17, R17, 0x1, R16 ;  /* 0x0000000111117824 */ /* 0x000fc600078e0210 */
[----:B------:R-:W-:Y:S01]  /*0960*/  SEL R8, R14, R8, !P0 ;  /* 0x000000080e087207 */ /* 0x000fe20004000000 */
[----:B------:R-:W-:Y:S01]  /*0970*/  IMAD.IADD R18, R18, 0x1, R17 ;  /* 0x0000000112127824 */ /* 0x000fe200078e0211 */
[----:B------:R-:W-:-:S03]  /*0980*/  ISETP.NE.AND P0, PT, R36, 0x8, PT ;  /* 0x000000082400780c */ /* 0x000fc60003f05270 */
[----:B------:R-:W-:Y:S01]  /*0990*/  IMAD.IADD R19, R19, 0x1, R18 ;  /* 0x0000000113137824 */ /* 0x000fe200078e0212 */
[----:B------:R-:W-:Y:S02]  /*09a0*/  SEL R8, R15, R8, !P0 ;  /* 0x000000080f087207 */ /* 0x000fe40004000000 */
[----:B------:R-:W-:-:S04]  /*09b0*/  ISETP.NE.AND P0, PT, R36, 0x9, PT ;  /* 0x000000092400780c */ /* 0x000fc80003f05270 */
[----:B------:R-:W-:Y:S02]  /*09c0*/  SEL R8, R16, R8, !P0 ;  /* 0x0000000810087207 */ /* 0x000fe40004000000 */
[C---:B------:R-:W-:Y:S02]  /*09d0*/  ISETP.NE.AND P0, PT, R36.reuse, 0xa, PT ;  /* 0x0000000a2400780c */ /* 0x040fe40003f05270 */
[----:B0----5:R-:W-:Y:S02]  /*09e0*/  IADD3 R9, PT, PT, R19, R9, R38 ;  /* 0x0000000913097210 */ /* 0x021fe40007ffe026 */
[----:B------:R-:W-:Y:S02]  /*09f0*/  SEL R8, R17, R8, !P0 ;  /* 0x0000000811087207 */ /* 0x000fe40004000000 */
[----:B------:R-:W-:-:S04]  /*0a00*/  ISETP.NE.AND P0, PT, R36, 0xb, PT ;  /* 0x0000000b2400780c */ /* 0x000fc80003f05270 */
[----:B------:R-:W-:Y:S02]  /*0a10*/  SEL R8, R18, R8, !P0 ;  /* 0x0000000812087207 */ /* 0x000fe40004000000 */
[----:B------:R-:W-:Y:S02]  /*0a20*/  ISETP.GE.U32.AND P0, PT, R35, 0x20, PT ;  /* 0x000000202300780c */ /* 0x000fe40003f06070 */
[----:B------:R-:W-:Y:S02]  /*0a30*/  SEL R8, R19, R8, !P1 ;  /* 0x0000000813087207 */ /* 0x000fe40004800000 */
[----:B------:R-:W-:Y:S02]  /*0a40*/  ISETP.NE.AND P1, PT, R35, RZ, PT ;  /* 0x000000ff2300720c */ /* 0x000fe40003f25270 */
[----:B------:R-:W-:-:S04]  /*0a50*/  SEL R11, R8, RZ, P0 ;  /* 0x000000ff080b7207 */ /* 0x000fc80000000000 */
[----:B------:R-:W-:-:S07]  /*0a60*/  IADD3 R38, PT, PT, R11, R39, R38 ;  /* 0x000000270b267210 */ /* 0x000fce0007ffe026 */
[----:B------:R-:W-:Y:S05]  /*0a70*/  @P1 BRA `(.L_x_238) ;  /* 0x0000000c00541947 */ /* 0x000fea0003800000 */
[----:B------:R-:W0:Y:S01]  /*0a80*/  LDC.64 R10, c[0x0][0x390] ;  /* 0x0000e400ff0a7b82 */ /* 0x000e220000000a00 */
[----:B------:R-:W-:-:S05]  /*0a90*/  IMAD.MOV.U32 R8, RZ, RZ, 0x65 ;  /* 0x00000065ff087424 */ /* 0x000fca00078e00ff */
[----:B0-----:R0:W-:Y:S01]  /*0aa0*/  ST.E.64.STRONG.GPU desc[UR12][R10.64+0x100], R8 ;  /* 0x000100080a007985 */ /* 0x0011e2000c10fb0c */
[----:B------:R-:W-:Y:S05]  /*0ab0*/  BRA `(.L_x_238) ;  /* 0x0000000c00447947 */ /* 0x000fea0003800000 */
.L_x_237:
        /* <DEDUP_REMOVED lines=11> */
[----:B-----5:R-:W-:-:S05]  /*0b70*/  IADD3 R38, PT, PT, R39, R0, R8 ;  /* 0x0000000027267210 */ /* 0x020fca0007ffe008 */
        /* <DEDUP_REMOVED lines=10> */
[----:B------:R-:W-:-:S04]  /*0c20*/  ISETP.NE.AND P0, PT, R36, 0x2, PT ;  /* 0x000000022400780c */ /* 0x000fc80003f05270 */
[----:B------:R-:W-:Y:S01]  /*0c30*/  @!P1 STS [R42+0x10], R39 ;  /* 0x000010272a009388 */ /* 0x000fe20000000800 */
[----:B------:R-:W-:Y:S01]  /*0c40*/  BAR.SYNC.DEFER_BLOCKING 0x0 ;  /* 0x0000000000007b1d */ /* 0x000fe20000010000 */
[----:B------:R-:W-:-:S05]  /*0c50*/  ISETP.NE.AND P1, PT, R36, 0xc, PT ;  /* 0x0000000c2400780c */ /* 0x000fca0003f25270 */
        /* <DEDUP_REMOVED lines=30> */
[----:B------:R-:W-:Y:S01]  /*0e40*/  ISETP.NE.AND P0, PT, R36, 0xa, PT ;  /* 0x0000000a2400780c */ /* 0x000fe20003f05270 */
[----:B0-----:R-:W-:-:S03]  /*0e50*/  IMAD.IADD R9, R19, 0x1, R9 ;  /* 0x0000000113097824 */ /* 0x001fc600078e0209 */
[----:B------:R-:W-:Y:S01]  /*0e60*/  SEL R8, R17, R8, !P0 ;  /* 0x0000000811087207 */ /* 0x000fe20004000000 */
[----:B------:R-:W-:Y:S01]  /*0e70*/  IMAD.IADD R17, R39, 0x1, -R38 ;  /* 0x0000000127117824 */ /* 0x000fe200078e0a26 */
[----:B------:R-:W-:-:S04]  /*0e80*/  ISETP.NE.AND P0, PT, R36, 0xb, PT ;  /* 0x0000000b2400780c */ /* 0x000fc80003f05270 */
[----:B------:R-:W-:Y:S02]  /*0e90*/  SEL R8, R18, R8, !P0 ;  /* 0x0000000812087207 */ /* 0x000fe40004000000 */
[----:B------:R-:W-:Y:S02]  /*0ea0*/  ISETP.GT.U32.AND P0, PT, R35, 0x1f, PT ;  /* 0x0000001f2300780c */ /* 0x000fe40003f04070 */
[----:B------:R-:W-:Y:S02]  /*0eb0*/  SEL R11, R17, RZ, P2 ;  /* 0x000000ff110b7207 */ /* 0x000fe40001000000 */
[----:B------:R-:W-:Y:S02]  /*0ec0*/  SEL R8, R19, R8, !P1 ;  /* 0x0000000813087207 */ /* 0x000fe40004800000 */
[----:B------:R-:W-:-:S03]  /*0ed0*/  ISETP.GE.U32.AND P1, PT, R35, 0x20, PT ;  /* 0x000000202300780c */ /* 0x000fc60003f26070 */
[----:B------:R-:W-:-:S05]  /*0ee0*/  IMAD.IADD R38, R8, 0x1, R11 ;  /* 0x0000000108267824 */ /* 0x000fca00078e020b */
[----:B------:R-:W-:Y:S01]  /*0ef0*/  SEL R17, R17, R38, !P1 ;  /* 0x0000002611117207 */ /* 0x000fe20004800000 */
[----:B------:R-:W-:Y:S06]  /*0f00*/  @P0 BRA `(.L_x_239) ;  /* 0x00000008000c0947 */ /* 0x000fec0003800000 */
[----:B------:R-:W0:Y:S01]  /*0f10*/  LDC.64 R14, c[0x0][0x390] ;  /* 0x0000e400ff0e7b82 */ /* 0x000e220000000a00 */
[----:B------:R-:W-:Y:S01]  /*0f20*/  ISETP.NE.AND P1, PT, R35, RZ, PT ;  /* 0x000000ff2300720c */ /* 0x000fe20003f25270 */
[----:B------:R-:W-:Y:S01]  /*0f30*/  IMAD.U32 R45, RZ, RZ, UR6 ;  /* 0x00000006ff2d7e24 */ /* 0x000fe2000f8e00ff */
[----:B------:R-:W-:-:S05]  /*0f40*/  LOP3.LUT R18, RZ, R35, RZ, 0x33, !PT ;  /* 0x00000023ff127212 */ /* 0x000fca00078e33ff */
[----:B------:R-:W-:-:S06]  /*0f50*/  VIADD R18, R18, UR6 ;  /* 0x0000000612127c36 */ /* 0x000fcc0008000000 */
[----:B------:R-:W-:Y:S01]  /*0f60*/  @!P1 IMAD.MOV.U32 R8, RZ, RZ, 0x64 ;  /* 0x00000064ff089424 */ /* 0x000fe200078e00ff */
[----:B------:R1:W-:Y:S01]  /*0f70*/  @!P1 STS [UR4+0xc], R9 ;  /* 0x00000c09ff009988 */ /* 0x0003e20008000804 */
[----:B0-----:R-:W-:-:S04]  /*0f80*/  IMAD.WIDE R44, R45, 0x8, R14 ;  /* 0x000000082d2c7825 */ /* 0x001fc800078e020e */
[----:B------:R-:W-:Y:S01]  /*0f90*/  IMAD.WIDE R14, R18, 0x8, R14 ;  /* 0x00000008120e7825 */ /* 0x000fe200078e020e */
[----:B------:R1:W-:Y:S01]  /*0fa0*/  @!P1 ST.E.64.STRONG.GPU desc[UR12][R44.64+0x100], R8 ;  /* 0x000100082c009985 */ /* 0x0003e2000c10fb0c */
[----:B------:R-:W-:Y:S05]  /*0fb0*/  NANOSLEEP 0x226 ;  /* 0x000002260000795d */ /* 0x000fea0003800000 */
[----:B------:R-:W2:Y:S01]  /*0fc0*/  LD.E.64.STRONG.GPU R12, desc[UR12][R14.64+0x100] ;  /* 0x0001000c0e0c7980 */ /* 0x000ea2000c10fb00 */
[----:B------:R-:W-:Y:S01]  /*0fd0*/  UMOV UR5, 0xffffffff ;  /* 0xffffffff00057882 */ /* 0x000fe20000000000 */
[----:B--2---:R-:W-:Y:S02]  /*0fe0*/  ISETP.NE.AND P0, PT, R12, 0x63, PT ;  /* 0x000000630c00780c */ /* 0x004fe40003f05270 */
[----:B-1----:R-:W-:Y:S11]  /*0ff0*/  BRA.DIV UR5, `(.L_x_240) ;  /* 0x0000002e05d07947 */ /* 0x002ff6000b800000 */
[----:B------:R-:W-:-:S13]  /*1000*/  VOTE.ANY P0, !P0 ;  /* 0x0000000000ff7806 */ /* 0x000fda0004000100 */
.L_x_269:
[----:B------:R-:W-:Y:S05]  /*1010*/  @!P0 BRA `(.L_x_241) ;  /* 0x0000000000248947 */ /* 0x000fea0003800000 */
[----:B------:R-:W-:-:S07]  /*1020*/  IMAD.MOV.U32 R8, RZ, RZ, 0x1de ;  /* 0x000001deff087424 */ /* 0x000fce00078e00ff */
.L_x_243:
[----:B------:R-:W-:Y:S05]  /*1030*/  NANOSLEEP R8 ;  /* 0x000000080000735d */ /* 0x000fea0003800000 */
[----:B------:R-:W2:Y:S01]  /*1040*/  LD.E.64.STRONG.GPU R12, desc[UR12][R14.64+0x100] ;  /* 0x0001000c0e0c7980 */ /* 0x000ea2000c10fb00 */
[----:B------:R-:W-:Y:S01]  /*1050*/  UMOV UR5, 0xffffffff ;  /* 0xffffffff00057882 */ /* 0x000fe20000000000 */
[----:B------:R-:W-:Y:S02]  /*1060*/  SHF.R.U32.HI R8, RZ, 0x1, R8 ;  /* 0x00000001ff087819 */ /* 0x000fe40000011608 */
[----:B--2---:R-:W-:Y:S01]  /*1070*/  ISETP.NE.AND P0, PT, R12, 0x63, PT ;  /* 0x000000630c00780c */ /* 0x004fe20003f05270 */
[----:B------:R-:W-:-:S12]  /*1080*/  BRA.DIV UR5, `(.L_x_242) ;  /* 0x0000002e05cc7947 */ /* 0x000fd8000b800000 */
[----:B------:R-:W-:-:S13]  /*1090*/  VOTE.ANY P0, !P0 ;  /* 0x0000000000ff7806 */ /* 0x000fda0004000100 */
.L_x_272:
[----:B------:R-:W-:Y:S05]  /*10a0*/  @P0 BRA `(.L_x_243) ;  /* 0xfffffffc00e00947 */ /* 0x000fea000383ffff */
.L_x_241:
[----:B------:R-:W-:Y:S01]  /*10b0*/  UMOV UR5, 0xffffffff ;  /* 0xffffffff00057882 */ /* 0x000fe20000000000 */
[----:B------:R-:W-:Y:S02]  /*10c0*/  ISETP.NE.AND P0, PT, R12, 0x65, PT ;  /* 0x000000650c00780c */ /* 0x000fe40003f05270 */
[----:B------:R-:W-:Y:S11]  /*10d0*/  BRA.DIV UR5, `(.L_x_244) ;  /* 0x0000002e05d87947 */ /* 0x000ff6000b800000 */
[----:B------:R-:W0:Y:S01]  /*10e0*/  S2R R8, SR_GEMASK ;  /* 0x0000000000087919 */ /* 0x000e220000003c00 */
[----:B------:R-:W-:Y:S01]  /*10f0*/  VOTE.ANY R10, PT, !P0 ;  /* 0x00000000000a7806 */ /* 0x000fe200040e0100 */
[C---:B------:R-:W-:Y:S02]  /*1100*/  VIADD R38, R37.reuse, 0x2 ;  /* 0x0000000225267836 */ /* 0x040fe40000000000 */
[----:B------:R-:W-:Y:S01]  /*1110*/  VIADD R39, R37, 0x10 ;  /* 0x0000001025277836 */ /* 0x000fe20000000000 */
[----:B0-----:R-:W-:-:S05]  /*1120*/  LOP3.LUT R10, R10, 0x80000000, R8, 0xec, !PT ;  /* 0x800000000a0a7812 */ /* 0x001fca00078eec08 */
[----:B------:R-:W-:-:S05]  /*1130*/  VIADD R11, R10, 0xffffffff ;  /* 0xffffffff0a0b7836 */ /* 0x000fca0000000000 */
[----:B------:R-:W-:-:S04]  /*1140*/  LOP3.LUT R11, R10, R11, RZ, 0xc, !PT ;  /* 0x0000000b0a0b7212 */ /* 0x000fc800078e0cff */
[----:B------:R-:W0:Y:S02]  /*1150*/  POPC R15, R11 ;  /* 0x0000000b000f7309 */ /* 0x000e240000000000 */
[----:B0-----:R-:W0:Y:S01]  /*1160*/  SHFL.DOWN PT, R16, R13, 0x1, R15 ;  /* 0x082000000d107989 */ /* 0x001e2200000e000f */
[-C--:B------:R-:W-:Y:S02]  /*1170*/  ISETP.GE.AND P0, PT, R37, R15.reuse, PT ;  /* 0x0000000f2500720c */ /* 0x080fe40003f06270 */
[-C--:B------:R-:W-:Y:S02]  /*1180*/  ISETP.GT.AND P2, PT, R39, R15.reuse, PT ;  /* 0x0000000f2700720c */ /* 0x080fe40003f44270 */
[----:B0-----:R-:W-:Y:S02]  /*1190*/  SEL R16, R16, RZ, !P0 ;  /* 0x000000ff10107207 */ /* 0x001fe40004000000 */
[----:B------:R-:W-:-:S03]  /*11a0*/  ISETP.GT.AND P0, PT, R38, R15, PT ;  /* 0x0000000f2600720c */ /* 0x000fc60003f04270 */
[----:B------:R-:W-:-:S05]  /*11b0*/  IMAD.IADD R36, R16, 0x1, R13 ;  /* 0x0000000110247824 */ /* 0x000fca00078e020d */
[----:B------:R-:W0:Y:S02]  /*11c0*/  SHFL.DOWN PT, R16, R36, 0x2, R15 ;  /* 0x0840000024107989 */ /* 0x000e2400000e000f */
[----:B0-----:R-:W-:-:S05]  /*11d0*/  SEL R19, R16, RZ, !P0 ;  /* 0x000000ff10137207 */ /* 0x001fca0004000000 */
[----:B------:R-:W-:Y:S02]  /*11e0*/  IMAD.IADD R40, R36, 0x1, R19 ;  /* 0x0000000124287824 */ /* 0x000fe400078e0213 */
[C---:B------:R-:W-:Y:S02]  /*11f0*/  VIADD R19, R37.reuse, 0x4 ;  /* 0x0000000425137836 */ /* 0x040fe40000000000 */
[----:B------:R-:W-:Y:S01]  /*1200*/  VIADD R36, R37, 0x8 ;  /* 0x0000000825247836 */ /* 0x000fe20000000000 */
[----:B------:R-:W0:Y:S02]  /*1210*/  SHFL.DOWN PT, R16, R40, 0x4, R15 ;  /* 0x0880000028107989 */ /* 0x000e2400000e000f */
[----:B------:R-:W-:-:S04]  /*1220*/  ISETP.GT.AND P0, PT, R19, R15, PT ;  /* 0x0000000f1300720c */ /* 0x000fc80003f04270 */
[----:B0-----:R-:W-:Y:S02]  /*1230*/  SEL R11, R16, RZ, !P0 ;  /* 0x000000ff100b7207 */ /* 0x001fe40004000000 */
[----:B------:R-:W-:-:S03]  /*1240*/  ISETP.GT.AND P0, PT, R36, R15, PT ;  /* 0x0000000f2400720c */ /* 0x000fc60003f04270 */
[----:B------:R-:W-:Y:S02]  /*1250*/  IMAD.IADD R42, R40, 0x1, R11 ;  /* 0x00000001282a7824 */ /* 0x000fe400078e020b */
[----:B------:R-:W0:Y:S03]  /*1260*/  LDC.64 R10, c[0x0][0x390] ;  /* 0x0000e400ff0a7b82 */ /* 0x000e260000000a00 */
[----:B------:R-:W1:Y:S02]  /*1270*/  SHFL.DOWN PT, R16, R42, 0x8, R15 ;  /* 0x090000002a107989 */ /* 0x000e6400000e000f */
[----:B-1----:R-:W-:Y:S02]  /*1280*/  SEL R41, R16, RZ, !P0 ;  /* 0x000000ff10297207 */ /* 0x002fe40004000000 */
[----:B------:R-:W-:-:S03]  /*1290*/  ISETP.NE.AND P0, PT, R12, 0x65, PT ;  /* 0x000000650c00780c */ /* 0x000fc60003f05270 */
[----:B------:R-:W-:Y:S01]  /*12a0*/  IMAD.IADD R41, R42, 0x1, R41 ;  /* 0x000000012a297824 */ /* 0x000fe200078e0229 */
[----:B0-----:R-:W-:-:S04]  /*12b0*/  IADD3 R42, P3, PT, R10, 0x100, RZ ;  /* 0x000001000a2a7810 */ /* 0x001fc80007f7e0ff */
[----:B------:R-:W0:Y:S01]  /*12c0*/  SHFL.DOWN PT, R16, R41, 0x10, R15 ;  /* 0x0a00000029107989 */ /* 0x000e2200000e000f */
[----:B------:R-:W-:-:S04]  /*12d0*/  IMAD.X R43, RZ, RZ, R11, P3 ;  /* 0x000000ffff2b7224 */ /* 0x000fc800018e060b */
[----:B------:R-:W-:Y:S02]  /*12e0*/  VOTE.ALL P0, P0 ;  /* 0x0000000000ff7806 */ /* 0x000fe40000000000 */
[----:B0-----:R-:W-:-:S05]  /*12f0*/  SEL R16, R16, RZ, !P2 ;  /* 0x000000ff10107207 */ /* 0x001fca0005000000 */
[----:B------:R-:W-:-:S07]  /*1300*/  IMAD.IADD R40, R41, 0x1, R16 ;  /* 0x0000000129287824 */ /* 0x000fce00078e0210 */
.L_x_281:
[----:B------:R-:W-:Y:S05]  /*1310*/  @!P0 BRA `(.L_x_245) ;  /* 0x0000000000cc8947 */ /* 0x000fea0003800000 */
[----:B------:R-:W-:-:S07]  /*1320*/  IMAD.MOV.U32 R11, RZ, RZ, 0x1de ;  /* 0x000001deff0b7424 */ /* 0x000fce00078e00ff */
.L_x_251:
[----:B------:R-:W-:-:S05]  /*1330*/  IMAD.WIDE R14, R18, 0x8, R42 ;  /* 0x00000008120e7825 */ /* 0x000fca00078e022a */
[----:B------:R-:W2:Y:S01]  /*1340*/  LD.E.64.STRONG.GPU R12, desc[UR12][R14.64+-0x100] ;  /* 0xffff000c0e0c7980 */ /* 0x000ea2000c10fb00 */
[----:B------:R-:W-:Y:S05]  /*1350*/  YIELD ;  /* 0x0000000000007946 */ /* 0x000fea0003800000 */
[----:B------:R-:W-:Y:S01]  /*1360*/  UMOV UR5, 0xffffffff ;  /* 0xffffffff00057882 */ /* 0x000fe20000000000 */
[----:B------:R-:W-:Y:S02]  /*1370*/  SHF.R.U32.HI R11, RZ, 0x1, R11 ;  /* 0x00000001ff0b7819 */ /* 0x000fe4000001160b */
[----:B--2---:R-:W-:Y:S01]  /*1380*/  ISETP.NE.AND P0, PT, R12, 0x63, PT ;  /* 0x000000630c00780c */ /* 0x004fe20003f05270 */
[----:B------:R-:W-:-:S12]  /*1390*/  BRA.DIV UR5, `(.L_x_246) ;  /* 0x0000003205287947 */ /* 0x000fd8000b800000 */
[----:B------:R-:W-:-:S13]  /*13a0*/  VOTE.ANY P0, !P0 ;  /* 0x0000000000ff7806 */ /* 0x000fda0004000100 */
.L_x_284:
[----:B------:R-:W-:Y:S05]  /*13b0*/  @!P0 BRA `(.L_x_247) ;  /* 0x0000000000248947 */ /* 0x000fea0003800000 */
[----:B------:R-:W-:-:S07]  /*13c0*/  IMAD.MOV.U32 R16, RZ, RZ, R11 ;  /* 0x000000ffff107224 */ /* 0x000fce00078e000b */
.L_x_249:
[----:B------:R-:W-:Y:S05]  /*13d0*/  NANOSLEEP R16 ;  /* 0x000000100000735d */ /* 0x000fea0003800000 */
[----:B------:R-:W2:Y:S01]  /*13e0*/  LD.E.64.STRONG.GPU R12, desc[UR12][R14.64+-0x100] ;  /* 0xffff000c0e0c7980 */ /* 0x000ea2000c10fb00 */
[----:B------:R-:W-:Y:S01]  /*13f0*/  UMOV UR5, 0xffffffff ;  /* 0xffffffff00057882 */ /* 0x000fe20000000000 */
[----:B------:R-:W-:Y:S02]  /*1400*/  SHF.R.U32.HI R16, RZ, 0x1, R16 ;  /* 0x00000001ff107819 */ /* 0x000fe40000011610 */
[----:B--2---:R-:W-:Y:S01]  /*1410*/  ISETP.NE.AND P0, PT, R12, 0x63, PT ;  /* 0x000000630c00780c */ /* 0x004fe20003f05270 */
[----:B------:R-:W-:-:S12]  /*1420*/  BRA.DIV UR5, `(.L_x_248) ;  /* 0x0000003205247947 */ /* 0x000fd8000b800000 */
[----:B------:R-:W-:-:S13]  /*1430*/  VOTE.ANY P0, !P0 ;  /* 0x0000000000ff7806 */ /* 0x000fda0004000100 */
.L_x_287:
[----:B------:R-:W-:Y:S05]  /*1440*/  @P0 BRA `(.L_x_249) ;  /* 0xfffffffc00e00947 */ /* 0x000fea000383ffff */
.L_x_247:
[----:B------:R-:W-:Y:S01]  /*1450*/  UMOV UR5, 0xffffffff ;  /* 0xffffffff00057882 */ /* 0x000fe20000000000 */
[----:B------:R-:W-:Y:S02]  /*1460*/  ISETP.NE.AND P0, PT, R12, 0x65, PT ;  /* 0x000000650c00780c */ /* 0x000fe40003f05270 */
[----:B------:R-:W-:Y:S11]  /*1470*/  BRA.DIV UR5, `(.L_x_250) ;  /* 0x0000003205307947 */ /* 0x000ff6000b800000 */
[----:B------:R-:W-:Y:S01]  /*1480*/  VOTE.ANY R10, PT, !P0 ;  /* 0x00000000000a7806 */ /* 0x000fe200040e0100 */
[----:B------:R-:W-:-:S03]  /*1490*/  VIADD R18, R18, 0xffffffe0 ;  /* 0xffffffe012127836 */ /* 0x000fc60000000000 */
[----:B------:R-:W-:-:S05]  /*14a0*/  LOP3.LUT R10, R10, 0x80000000, R8, 0xec, !PT ;  /* 0x800000000a0a7812 */ /* 0x000fca00078eec08 */
[----:B------:R-:W-:-:S05]  /*14b0*/  VIADD R15, R10, 0xffffffff ;  /* 0xffffffff0a0f7836 */ /* 0x000fca0000000000 */
[----:B------:R-:W-:-:S06]  /*14c0*/  LOP3.LUT R15, R10, R15, RZ, 0xc, !PT ;  /* 0x0000000f0a0f7212 */ /* 0x000fcc00078e0cff */
        /* <DEDUP_REMOVED lines=17> */
[----:B------:R-:W-:-:S03]  /*15e0*/  ISETP.NE.AND P0, PT, R12, 0x65, PT ;  /* 0x000000650c00780c */ /* 0x000fc60003f05270 */
[----:B------:R-:W-:-:S05]  /*15f0*/  IMAD.IADD R41, R13, 0x1, R16 ;  /* 0x000000010d297824 */ /* 0x000fca00078e0210 */
[----:B------:R-:W0:Y:S05]  /*1600*/  SHFL.DOWN PT, R16, R41, 0x10, R15 ;  /* 0x0a00000029107989 */ /* 0x000e2a00000e000f */
[----:B------:R-:W-:Y:S02]  /*1610*/  VOTE.ALL P0, P0 ;  /* 0x0000000000ff7806 */ /* 0x000fe40000000000 */
[----:B0-----:R-:W-:-:S04]  /*1620*/  SEL R16, R16, RZ, !P2 ;  /* 0x000000ff10107207 */ /* 0x001fc80005000000 */
[----:B------:R-:W-:-:S07]  /*1630*/  IADD3 R40, PT, PT, R41, R16, R40 ;  /* 0x0000001029287210 */ /* 0x000fce0007ffe028 */
.L_x_296:
[----:B------:R-:W-:Y:S05]  /*1640*/  @P0 BRA `(.L_x_251) ;  /* 0xfffffffc00380947 */ /* 0x000fea000383ffff */
.L_x_245:
[----:B------:R-:W-:Y:S01]  /*1650*/  ISETP.NE.AND P0, PT, R37, RZ, PT ;  /* 0x000000ff2500720c */ /* 0x000fe20003f05270 */
[----:B------:R-:W0:Y:S01]  /*1660*/  @!P1 S2R R11, SR_CgaCtaId ;  /* 0x00000000000b9919 */ /* 0x000e220000008800 */
[----:B------:R-:W-:Y:S01]  /*1670*/  @!P1 MOV R10, 0x400 ;  /* 0x00000400000a9802 */ /* 0x000fe20000000f00 */
[----:B------:R-:W-:Y:S02]  /*1680*/  @!P1 IMAD.IADD R9, R9, 0x1, R40 ;  /* 0x0000000109099824 */ /* 0x000fe400078e0228 */
[----:B------:R-:W-:Y:S02]  /*1690*/  @!P1 IMAD.MOV.U32 R8, RZ, RZ, 0x65 ;  /* 0x00000065ff089424 */ /* 0x000fe400078e00ff */
[----:B------:R-:W-:-:S03]  /*16a0*/  IMAD.MOV.U32 R38, RZ, RZ, R17 ;  /* 0x000000ffff267224 */ /* 0x000fc600078e0011 */
[----:B------:R1:W-:Y:S03]  /*16b0*/  @!P1 ST.E.64.STRONG.GPU desc[UR12][R44.64+0x100], R8 ;  /* 0x000100082c009985 */ /* 0x0003e6000c10fb0c */
[----:B------:R-:W-:Y:S01]  /*16c0*/  @!P0 MOV R12, 0x400 ;  /* 0x00000400000c8802 */ /* 0x000fe20000000f00 */
[----:B------:R-:W2:Y:S01]  /*16d0*/  @!P0 S2R R13, SR_CgaCtaId ;  /* 0x00000000000d8919 */ /* 0x000ea20000008800 */
[----:B------:R-:W-:Y:S01]  /*16e0*/  @!P0 IMAD.MOV.U32 R38, RZ, RZ, R40 ;  /* 0x000000ffff268224 */ /* 0x000fe200078e0028 */
[----:B0-----:R-:W-:-:S05]  /*16f0*/  @!P1 LEA R10, R11, R10, 0x18 ;  /* 0x0000000a0b0a9211 */ /* 0x001fca00078ec0ff */
[----:B------:R1:W-:Y:S04]  /*1700*/  @!P1 STS [R10+0x8], R9 ;  /* 0x000008090a009388 */ /* 0x0003e80000000800 */
[----:B------:R1:W-:Y:S01]  /*1710*/  @!P1 STS [R10+0x4], R40 ;  /* 0x000004280a009388 */ /* 0x0003e20000000800 */
[----:B--2---:R-:W-:-:S05]  /*1720*/  @!P0 LEA R13, R13, R12, 0x18 ;  /* 0x0000000c0d0d8211 */ /* 0x004fca00078ec0ff */
[----:B------:R1:W-:Y:S02]  /*1730*/  @!P0 STS [R13+0x54], R40 ;  /* 0x000054280d008388 */ /* 0x0003e40000000800 */
.L_x_239:
[----:B------:R-:W-:Y:S05]  /*1740*/  WARPSYNC.ALL ;  /* 0x0000000000007948 */ /* 0x000fea0003800000 */
[----:B------:R-:W0:Y:S08]  /*1750*/  S2UR UR7, SR_CgaCtaId ;  /* 0x00000000000779c3 */ /* 0x000e300000008800 */
[----:B------:R-:W-:Y:S01]  /*1760*/  BAR.SYNC.DEFER_BLOCKING 0x0 ;  /* 0x0000000000007b1d */ /* 0x000fe20000010000 */
[----:B------:R-:W-:-:S05]  /*1770*/  ISETP.NE.AND P0, PT, R35, RZ, PT ;  /* 0x000000ff2300720c */ /* 0x000fca0003f05270 */
[----:B------:R-:W-:Y:S02]  /*1780*/  UMOV UR5, 0x400 ;  /* 0x0000040000057882 */ /* 0x000fe40000000000 */
[----:B0-----:R-:W-:-:S09]  /*1790*/  ULEA UR5, UR7, UR5, 0x18 ;  /* 0x0000000507057291 */ /* 0x001fd2000f8ec0ff */
[----:B-1----:R-:W0:Y:S02]  /*17a0*/  LDS R8, [UR5+0x54] ;  /* 0x00005405ff087984 */ /* 0x002e240008000800 */
[----:B0-----:R-:W-:-:S05]  /*17b0*/  SEL R9, R8, RZ, P0 ;  /* 0x000000ff08097207 */ /* 0x001fca0000000000 */
[----:B------:R-:W-:-:S07]  /*17c0*/  IMAD.IADD R38, R9, 0x1, R38 ;  /* 0x0000000109267824 */ /* 0x000fce00078e0226 */
.L_x_238:
[----:B------:R-:W-:Y:S05]  /*17d0*/  BSYNC.RECONVERGENT B0 ;  /* 0x0000000000007941 */ /* 0x000fea0003800200 */
.L_x_236:
[----:B------:R-:W-:Y:S01]  /*17e0*/  IMAD.IADD R32, R32, 0x1, R38 ;  /* 0x0000000120207824 */ /* 0x000fe200078e0226 */
[----:B------:R-:W-:Y:S03]  /*17f0*/  BAR.SYNC.DEFER_BLOCKING 0x0 ;  /* 0x0000000000007b1d */ /* 0x000fe60000010000 */
[----:B------:R-:W-:-:S03]  /*1800*/  IMAD.IADD R29, R29, 0x1, R32 ;  /* 0x000000011d1d7824 */ /* 0x000fc600078e0220 */
[----:B------:R-:W1:Y:S01]  /*1810*/  LDCU.64 UR8, c[0x0][0x388] ;  /* 0x00007100ff0877ac */ /* 0x000e620008000a00 */
[----:B------:R-:W-:-:S04]  /*1820*/  IMAD.IADD R28, R28, 0x1, R29 ;  /* 0x000000011c1c7824 */ /* 0x000fc800078e021d */
[----:B------:R-:W-:-:S04]  /*1830*/  IMAD.IADD R27, R27, 0x1, R28 ;  /* 0x000000011b1b7824 */ /* 0x000fc800078e021c */
[----:B------:R-:W-:-:S04]  /*1840*/  IMAD.IADD R26, R26, 0x1, R27 ;  /* 0x000000011a1a7824 */ /* 0x000fc800078e021b */
[----:B------:R-:W-:-:S04]  /*1850*/  IMAD.IADD R25, R25, 0x1, R26 ;  /* 0x0000000119197824 */ /* 0x000fc800078e021a */
[----:B------:R-:W-:Y:S01]  /*1860*/  IMAD.IADD R24, R24, 0x1, R25 ;  /* 0x0000000118187824 */ /* 0x000fe200078e0219 */
[----:B------:R-:W-:Y:S03]  /*1870*/  STS [R33], R38 ;  /* 0x0000002621007388 */ /* 0x000fe60000000800 */
[----:B------:R-:W-:Y:S01]  /*1880*/  IMAD.IADD R23, R23, 0x1, R24 ;  /* 0x0000000117177824 */ /* 0x000fe200078e0218 */
[----:B------:R-:W-:Y:S03]  /*1890*/  STS [R33+0x4], R32 ;  /* 0x0000042021007388 */ /* 0x000fe60000000800 */
        /* <DEDUP_REMOVED lines=19> */
[----:B------:R-:W-:Y:S04]  /*19d0*/  STS [R33+0x2c], R20 ;  /* 0x00002c1421007388 */ /* 0x000fe80000000800 */
[----:B------:R-:W-:Y:S04]  /*19e0*/  STS [R33+0x30], R7 ;  /* 0x0000300721007388 */ /* 0x000fe80000000800 */
[----:B------:R-:W-:Y:S04]  /*19f0*/  STS [R33+0x34], R6 ;  /* 0x0000340621007388 */ /* 0x000fe80000000800 */
[----:B------:R-:W-:Y:S04]  /*1a00*/  STS [R33+0x38], R5 ;  /* 0x0000380521007388 */ /* 0x000fe80000000800 */
[----:B------:R-:W-:Y:S04]  /*1a10*/  STS [R33+0x3c], R4 ;  /* 0x00003c0421007388 */ /* 0x000fe80000000800 */
[----:B------:R-:W-:Y:S04]  /*1a20*/  STS [R33+0x40], R3 ;  /* 0x0000400321007388 */ /* 0x000fe80000000800 */
[----:B------:R1:W-:Y:S04]  /*1a30*/  STS [R33+0x44], R2 ;  /* 0x0000440221007388 */ /* 0x0003e80000000800 */
[----:B------:R-:W-:Y:S01]  /*1a40*/  STS [R33+0x48], R0 ;  /* 0x0000480021007388 */ /* 0x000fe20000000800 */
[----:B------:R-:W-:-:S03]  /*1a50*/  NOP ;  /* 0x0000000000007918 */ /* 0x000fc60000000000 */
[----:B0-----:R-:W0:Y:S01]  /*1a60*/  LDS R9, [R34] ;  /* 0x0000000022097984 */ /* 0x001e220000000800 */
[----:B-1----:R-:W-:-:S03]  /*1a70*/  IADD3 R2, P0, PT, R31, UR8, RZ ;  /* 0x000000081f027c10 */ /* 0x002fc6000ff1e0ff */
[----:B------:R-:W1:Y:S01]  /*1a80*/  LDS R7, [R34+0x80] ;  /* 0x0000800022077984 */ /* 0x000e620000000800 */
[----:B------:R-:W-:-:S03]  /*1a90*/  IADD3.X R3, PT, PT, R30, UR9, RZ, P0, !PT ;  /* 0x000000091e037c10 */ /* 0x000fc600087fe4ff */
[----:B------:R-:W2:Y:S04]  /*1aa0*/  LDS R11, [R34+0x100] ;  /* 0x00010000220b7984 */ /* 0x000ea80000000800 */
[----:B------:R-:W3:Y:S04]  /*1ab0*/  LDS R13, [R34+0x180] ;  /* 0x00018000220d7984 */ /* 0x000ee80000000800 */
[----:B------:R-:W4:Y:S04]  /*1ac0*/  LDS R5, [R34+0x200] ;  /* 0x0002000022057984 */ /* 0x000f280000000800 */
[----:B------:R-:W5:Y:S04]  /*1ad0*/  LDS R15, [R34+0x280] ;  /* 0x00028000220f7984 */ /* 0x000f680000000800 */
        /* <DEDUP_REMOVED lines=13> */
[----:B0-----:R-:W-:Y:S04]  /*1bb0*/  STG.E desc[UR12][R2.64], R9 ;  /* 0x0000000902007986 */ /* 0x001fe8000c10190c */
[----:B-1----:R-:W-:Y:S04]  /*1bc0*/  STG.E desc[UR12][R2.64+0x80], R7 ;  /* 0x0000800702007986 */ /* 0x002fe8000c10190c */
[----:B--2---:R-:W-:Y:S04]  /*1bd0*/  STG.E desc[UR12][R2.64+0x100], R11 ;  /* 0x0001000b02007986 */ /* 0x004fe8000c10190c */
[----:B---3--:R-:W-:Y:S04]  /*1be0*/  STG.E desc[UR12][R2.64+0x180], R13 ;  /* 0x0001800d02007986 */ /* 0x008fe8000c10190c */
[----:B----4-:R-:W-:Y:S04]  /*1bf0*/  STG.E desc[UR12][R2.64+0x200], R5 ;  /* 0x0002000502007986 */ /* 0x010fe8000c10190c */
[----:B-----5:R-:W-:Y:S04]  /*1c00*/  STG.E desc[UR12][R2.64+0x280], R15 ;  /* 0x0002800f02007986 */ /* 0x020fe8000c10190c */
[----:B------:R-:W-:Y:S04]  /*1c10*/  STG.E desc[UR12][R2.64+0x300], R17 ;  /* 0x0003001102007986 */ /* 0x000fe8000c10190c */
        /* <DEDUP_REMOVED lines=11> */
[----:B------:R-:W-:Y:S01]  /*1cd0*/  STG.E desc[UR12][R2.64+0x900], R43 ;  /* 0x0009002b02007986 */ /* 0x000fe2000c10190c */
[----:B------:R-:W-:Y:S05]  /*1ce0*/  EXIT ;  /* 0x000000000000794d */ /* 0x000fea0003800000 */
.L_x_235:
[----:B------:R-:W-:-:S04]  /*1cf0*/  ISETP.NE.U32.AND P0, PT, RZ, UR7, PT ;  /* 0x00000007ff007c0c */ /* 0x000fc8000bf05070 */
[----:B------:R-:W-:-:S13]  /*1d00*/  ISETP.NE.AND.EX P0, PT, RZ, UR4, PT, P0 ;  /* 0x00000004ff007c0c */ /* 0x000fda000bf05300 */
[----:B------:R-:W-:Y:S05]  /*1d10*/  @!P0 EXIT ;  /* 0x000000000000894d */ /* 0x000fea0003800000 */
[----:B------:R-:W0:Y:S02]  /*1d20*/  LDCU.64 UR4, c[0x0][0x380] ;  /* 0x00007000ff0477ac */ /* 0x000e240008000a00 */
[----:B0-----:R-:W-:-:S06]  /*1d30*/  UIMAD.WIDE UR4, UR6, 0x7b80, UR4 ;  /* 0x00007b80060478a5 */ /* 0x001fcc000f8e0204 */
[----:B------:R-:W-:Y:S02]  /*1d40*/  IMAD.U32 R2, RZ, RZ, UR4 ;  /* 0x00000004ff027e24 */ /* 0x000fe4000f8e00ff */
[----:B------:R-:W-:-:S05]  /*1d50*/  IMAD.U32 R3, RZ, RZ, UR5 ;  /* 0x00000005ff037e24 */ /* 0x000fca000f8e00ff */
[----:B------:R0:W2:Y:S01]  /*1d60*/  LDG.E R5, desc[UR12][R2.64] ;  /* 0x0000000c02057981 */ /* 0x0000a2000c1e1900 */
[----:B------:R-:W3:Y:S02]  /*1d70*/  S2R R31, SR_TID.X ;  /* 0x00000000001f7919 */ /* 0x000ee40000002100 */
[C---:B---3--:R-:W-:Y:S02]  /*1d80*/  LOP3.LUT R0, R31.reuse, 0x1f, RZ, 0xc0, !PT ;  /* 0x0000001f1f007812 */ /* 0x048fe400078ec0ff */
[----:B------:R-:W-:-:S05]  /*1d90*/  LOP3.LUT R7, R31, 0x3e0, RZ, 0xc0, !PT ;  /* 0x000003e01f077812 */ /* 0x000fca00078ec0ff */
[----:B------:R-:W-:-:S04]  /*1da0*/  IMAD R33, R7, 0x13, R0 ;  /* 0x0000001307217824 */ /* 0x000fc800078e0200 */
[C---:B------:R-:W-:Y:S01]  /*1db0*/  VIADD R0, R33.reuse, 0x20 ;  /* 0x0000002021007836 */ /* 0x040fe20000000000 */
[C---:B------:R-:W-:Y:S01]  /*1dc0*/  ISETP.GE.U32.AND P1, PT, R33.reuse, UR7, PT ;  /* 0x0000000721007c0c */ /* 0x040fe2000bf26070 */
[C---:B------:R-:W-:Y:S01]  /*1dd0*/  VIADD R6, R33.reuse, 0x60 ;  /* 0x0000006021067836 */ /* 0x040fe20000000000 */
[C---:B0-----:R-:W-:Y:S01]  /*1de0*/  LEA R2, P0, R33.reuse, UR4, 0x2 ;  /* 0x0000000421027c11 */ /* 0x041fe2000f8010ff */
[C---:B------:R-:W-:Y:S01]  /*1df0*/  VIADD R4, R33.reuse, 0x40 ;  /* 0x0000004021047836 */ /* 0x040fe20000000000 */
[----:B------:R-:W-:Y:S01]  /*1e00*/  ISETP.GE.U32.AND P2, PT, R0, UR7, PT ;  /* 0x0000000700007c0c */ /* 0x000fe2000bf46070 */
[C---:B------:R-:W-:Y:S01]  /*1e10*/  VIADD R0, R33.reuse, 0x80 ;  /* 0x0000008021007836 */ /* 0x040fe20000000000 */
[----:B------:R-:W-:Y:S01]  /*1e20*/  ISETP.GE.U32.AND P4, PT, R6, UR7, PT ;  /* 0x0000000706007c0c */ /* 0x000fe2000bf86070 */
[----:B------:R-:W-:Y:S01]  /*1e30*/  IMAD.X R3, RZ, RZ, UR5, P0 ;  /* 0x00000005ff037e24 */ /* 0x000fe200080e06ff */
[----:B------:R-:W-:Y:S01]  /*1e40*/  ISETP.GE.U32.AND P3, PT, R4, UR7, PT ;  /* 0x0000000704007c0c */ /* 0x000fe2000bf66070 */
[C---:B------:R-:W-:Y:S01]  /*1e50*/  VIADD R4, R33.reuse, 0xa0 ;  /* 0x000000a021047836 */ /* 0x040fe20000000000 */
[----:B------:R-:W-:Y:S01]  /*1e60*/  ISETP.GE.U32.AND P5, PT, R0, UR7, PT ;  /* 0x0000000700007c0c */ /* 0x000fe2000bfa6070 */
[----:B------:R-:W-:-:S02]  /*1e70*/  VIADD R0, R33, 0xe0 ;  /* 0x000000e021007836 */ /* 0x000fc40000000000 */
[C---:B------:R-:W-:Y:S01]  /*1e80*/  VIADD R6, R33.reuse, 0xc0 ;  /* 0x000000c021067836 */ /* 0x040fe20000000000 */
[----:B------:R-:W-:Y:S01]  /*1e90*/  ISETP.GE.U32.AND P6, PT, R4, UR7, PT ;  /* 0x0000000704007c0c */ /* 0x000fe2000bfc6070 */
[----:B------:R-:W-:-:S03]  /*1ea0*/  VIADD R4, R33, 0x160 ;  /* 0x0000016021047836 */ /* 0x000fc60000000000 */
[----:B------:R-:W-:Y:S01]  /*1eb0*/  ISETP.GE.U32.AND P0, PT, R6, UR7, PT ;  /* 0x0000000706007c0c */ /* 0x000fe2000bf06070 */
[C---:B------:R-:W-:Y:S02]  /*1ec0*/  VIADD R37, R33.reuse, 0x100 ;  /* 0x0000010021257836 */ /* 0x040fe40000000000 */
[C---:B------:R-:W-:Y:S02]  /*1ed0*/  VIADD R36, R33.reuse, 0x120 ;  /* 0x0000012021247836 */ /* 0x040fe40000000000 */
[C---:B------:R-:W-:Y:S02]  /*1ee0*/  VIADD R35, R33.reuse, 0x1c0 ;  /* 0x000001c021237836 */ /* 0x040fe40000000000 */
[----:B------:R-:W-:Y:S02]  /*1ef0*/  VIADD R34, R33, 0x220 ;  /* 0x0000022021227836 */ /* 0x000fe40000000000 */
[----:B--2---:R-:W-:Y:S02]  /*1f00*/  IMAD.MOV.U32 R7, RZ, RZ, R5 ;  /* 0x000000ffff077224 */ /* 0x004fe400078e0005 */
[----:B------:R-:W2:Y:S01]  /*1f10*/  @!P1 LDG.E R5, desc[UR12][R2.64] ;  /* 0x0000000c02059981 */ /* 0x000ea2000c1e1900 */
[----:B------:R-:W-:Y:S01]  /*1f20*/  ISETP.GE.U32.AND P1, PT, R0, UR7, PT ;  /* 0x0000000700007c0c */ /* 0x000fe2000bf26070 */
[----:B------:R-:W-:-:S02]  /*1f30*/  IMAD.MOV.U32 R9, RZ, RZ, R7 ;  /* 0x000000ffff097224 */ /* 0x000fc400078e0007 */
[C---:B------:R-:W-:Y:S02]  /*1f40*/  VIADD R0, R33.reuse, 0x140 ;  /* 0x0000014021007836 */ /* 0x040fe40000000000 */
[--C-:B------:R-:W-:Y:S02]  /*1f50*/  IMAD.MOV.U32 R13, RZ, RZ, R7.reuse ;  /* 0x000000ffff0d7224 */ /* 0x100fe400078e0007 */
[----:B------:R-:W3:Y:S01]  /*1f60*/  @!P2 LDG.E R9, desc[UR12][R2.64+0x80] ;  /* 0x0000800c0209a981 */ /* 0x000ee2000c1e1900 */
[----:B------:R-:W-:Y:S01]  /*1f70*/  ISETP.GE.U32.AND P2, PT, R0, UR7, PT ;  /* 0x0000000700007c0c */ /* 0x000fe2000bf46070 */
[C---:B------:R-:W-:Y:S02]  /*1f80*/  VIADD R0, R33.reuse, 0x180 ;  /* 0x0000018021007836 */ /* 0x040fe40000000000 */
[--C-:B------:R-:W-:Y:S01]  /*1f90*/  IMAD.MOV.U32 R11, RZ, RZ, R7.reuse ;  /* 0x000000ffff0b7224 */ /* 0x100fe200078e0007 */
[----:B------:R-:W4:Y:S01]  /*1fa0*/  @!P4 LDG.E R13, desc[UR12][R2.64+0x180] ;  /* 0x0001800c020dc981 */ /* 0x000f22000c1e1900 */
[----:B------:R-:W-:Y:S01]  /*1fb0*/  IMAD.MOV.U32 R15, RZ, RZ, R7 ;  /* 0x000000ffff0f7224 */ /* 0x000fe200078e0007 */
[----:B------:R-:W-:Y:S01]  /*1fc0*/  ISETP.GE.U32.AND P4, PT, R0, UR7, PT ;  /* 0x0000000700007c0c */ /* 0x000fe2000bf86070 */
[----:B------:R-:W-:-:S02]  /*1fd0*/  VIADD R0, R33, 0x1a0 ;  /* 0x000001a021007836 */ /* 0x000fc40000000000 */
[----:B------:R-:W4:Y:S01]  /*1fe0*/  @!P3 LDG.E R11, desc[UR12][R2.64+0x100] ;  /* 0x0001000c020bb981 */ /* 0x000f22000c1e1900 */
[----:B------:R-:W-:-:S03]  /*1ff0*/  ISETP.GE.U32.AND P3, PT, R4, UR7, PT ;  /* 0x0000000704007c0c */ /* 0x000fc6000bf66070 */
[----:B------:R-:W4:Y:S01]  /*2000*/  @!P5 LDG.E R15, desc[UR12][R2.64+0x200] ;  /* 0x0002000c020fd981 */ /* 0x000f22000c1e1900 */
[----:B------:R-:W-:Y:S01]  /*2010*/  ISETP.GE.U32.AND P5, PT, R0, UR7, PT ;  /* 0x0000000700007c0c */ /* 0x000fe2000bfa6070 */
[--C-:B------:R-:W-:Y:S02]  /*2020*/  IMAD.MOV.U32 R17, RZ, RZ, R7.reuse ;  /* 0x000000ffff117224 */ /* 0x100fe400078e0007 */
[--C-:B------:R-:W-:Y:S02]  /*2030*/  IMAD.MOV.U32 R19, RZ, RZ, R7.reuse ;  /* 0x000000ffff137224 */ /* 0x100fe400078e0007 */
[--C-:B------:R-:W-:Y:S02]  /*2040*/  IMAD.MOV.U32 R21, RZ, RZ, R7.reuse ;  /* 0x000000ffff157224 */ /* 0x100fe400078e0007 */
[--C-:B------:R-:W-:Y:S01]  /*2050*/  IMAD.MOV.U32 R27, RZ, RZ, R7.reuse ;  /* 0x000000ffff1b7224 */ /* 0x100fe200078e0007 */
[----:B------:R-:W4:Y:S01]  /*2060*/  @!P6 LDG.E R17, desc[UR12][R2.64+0x280] ;  /* 0x0002800c0211e981 */ /* 0x000f22000c1e1900 */
[----:B------:R-:W-:-:S02]  /*2070*/  IMAD.MOV.U32 R29, RZ, RZ, R7 ;  /* 0x000000ffff1d7224 */ /* 0x000fc400078e0007 */
[--C-:B------:R-:W-:Y:S01]  /*2080*/  IMAD.MOV.U32 R41, RZ, RZ, R7.reuse ;  /* 0x000000ffff297224 */ /* 0x100fe200078e0007 */
[----:B------:R-:W4:Y:S01]  /*2090*/  @!P0 LDG.E R19, desc[UR12][R2.64+0x300] ;  /* 0x0003000c02138981 */ /* 0x000f22000c1e1900 */
[----:B------:R-:W-:Y:S02]  /*20a0*/  IMAD.MOV.U32 R43, RZ, RZ, R7 ;  /* 0x000000ffff2b7224 */ /* 0x000fe400078e0007 */
[C---:B------:R-:W-:Y:S01]  /*20b0*/  VIADD R4, R33.reuse, 0x1e0 ;  /* 0x000001e021047836 */ /* 0x040fe20000000000 */
[----:B------:R-:W4:Y:S01]  /*20c0*/  @!P1 LDG.E R21, desc[UR12][R2.64+0x380] ;  /* 0x0003800c02159981 */ /* 0x000f22000c1e1900 */
[C---:B------:R-:W-:Y:S02]  /*20d0*/  VIADD R0, R33.reuse, 0x200 ;  /* 0x0000020021007836 */ /* 0x040fe40000000000 */
[----:B------:R-:W-:Y:S01]  /*20e0*/  VIADD R33, R33, 0x240 ;  /* 0x0000024021217836 */ /* 0x000fe20000000000 */
[----:B------:R-:W4:Y:S01]  /*20f0*/  @!P2 LDG.E R27, desc[UR12][R2.64+0x500] ;  /* 0x0005000c021ba981 */ /* 0x000f22000c1e1900 */
[----:B------:R-:W-:-:S02]  /*2100*/  ISETP.GE.U32.AND P6, PT, R4, UR7, PT ;  /* 0x0000000704007c0c */ /* 0x000fc4000bfc6070 */
[----:B------:R-:W-:Y:S01]  /*2110*/  ISETP.GE.U32.AND P0, PT, R0, UR7, PT ;  /* 0x0000000700007c0c */ /* 0x000fe2000bf06070 */
[----:B------:R-:W4:Y:S01]  /*2120*/  @!P3 LDG.E R29, desc[UR12][R2.64+0x580] ;  /* 0x0005800c021db981 */ /* 0x000f22000c1e1900 */
[----:B------:R-:W-:Y:S02]  /*2130*/  ISETP.GE.U32.AND P1, PT, R37, UR7, PT ;  /* 0x0000000725007c0c */ /* 0x000fe4000bf26070 */
[----:B------:R-:W-:Y:S01]  /*2140*/  ISETP.GE.U32.AND P2, PT, R36, UR7, PT ;  /* 0x0000000724007c0c */ /* 0x000fe2000bf46070 */
[----:B------:R-:W4:Y:S01]  /*2150*/  @!P4 LDG.E R41, desc[UR12][R2.64+0x600] ;  /* 0x0006000c0229c981 */ /* 0x000f22000c1e1900 */
[----:B------:R-:W-:Y:S02]  /*2160*/  ISETP.GE.U32.AND P3, PT, R35, UR7, PT ;  /* 0x0000000723007c0c */ /* 0x000fe4000bf66070 */
[----:B------:R-:W-:Y:S01]  /*2170*/  ISETP.GE.U32.AND P4, PT, R34, UR7, PT ;  /* 0x0000000722007c0c */ /* 0x000fe2000bf86070 */
[----:B------:R-:W4:Y:S01]  /*2180*/  @!P5 LDG.E R43, desc[UR12][R2.64+0x680] ;  /* 0x0006800c022bd981 */ /* 0x000f22000c1e1900 */
[----:B------:R-:W-:Y:S01]  /*2190*/  ISETP.GE.U32.AND P5, PT, R33, UR7, PT ;  /* 0x0000000721007c0c */ /* 0x000fe2000bfa6070 */
[----:B------:R-:W-:-:S02]  /*21a0*/  IMAD.MOV.U32 R0, RZ, RZ, R7 ;  /* 0x000000ffff007224 */ /* 0x000fc400078e0007 */
[--C-:B------:R-:W-:Y:S02]  /*21b0*/  IMAD.MOV.U32 R4, RZ, RZ, R7.reuse ;  /* 0x000000ffff047224 */ /* 0x100fe400078e0007 */
[--C-:B------:R-:W-:Y:S02]  /*21c0*/  IMAD.MOV.U32 R23, RZ, RZ, R7.reuse ;  /* 0x000000ffff177224 */ /* 0x100fe400078e0007 */
[--C-:B------:R-:W-:Y:S01]  /*21d0*/  IMAD.MOV.U32 R25, RZ, RZ, R7.reuse ;  /* 0x000000ffff197224 */ /* 0x100fe200078e0007 */
[----:B------:R-:W4:Y:S01]  /*21e0*/  @!P6 LDG.E R0, desc[UR12][R2.64+0x780] ;  /* 0x0007800c0200e981 */ /* 0x000f22000c1e1900 */
[--C-:B------:R-:W-:Y:S02]  /*21f0*/  IMAD.MOV.U32 R45, RZ, RZ, R7.reuse ;  /* 0x000000ffff2d7224 */ /* 0x100fe400078e0007 */
[----:B------:R-:W-:Y:S01]  /*2200*/  IMAD.MOV.U32 R6, RZ, RZ, R7 ;  /* 0x000000ffff067224 */ /* 0x000fe200078e0007 */
[----:B------:R-:W4:Y:S04]  /*2210*/  @!P0 LDG.E R4, desc[UR12][R2.64+0x800] ;  /* 0x0008000c02048981 */ /* 0x000f28000c1e1900 */
[----:B------:R-:W4:Y:S04]  /*2220*/  @!P1 LDG.E R23, desc[UR12][R2.64+0x400] ;  /* 0x0004000c02179981 */ /* 0x000f28000c1e1900 */
[----:B------:R-:W4:Y:S04]  /*2230*/  @!P2 LDG.E R25, desc[UR12][R2.64+0x480] ;  /* 0x0004800c0219a981 */ /* 0x000f28000c1e1900 */
[----:B------:R-:W4:Y:S04]  /*2240*/  @!P3 LDG.E R45, desc[UR12][R2.64+0x700] ;  /* 0x0007000c022db981 */ /* 0x000f28000c1e1900 */
[----:B------:R-:W4:Y:S04]  /*2250*/  @!P4 LDG.E R6, desc[UR12][R2.64+0x880] ;  /* 0x0008800c0206c981 */ /* 0x000f28000c1e1900 */
[----:B------:R-:W4:Y:S01]  /*2260*/  @!P5 LDG.E R7, desc[UR12][R2.64+0x900] ;  /* 0x0009000c0207d981 */ /* 0x000f22000c1e1900 */
[----:B------:R-:W0:Y:S01]  /*2270*/  S2R R39, SR_LANEID ;  /* 0x0000000000277919 */ /* 0x000e220000000000 */
[----:B------:R-:W1:Y:S01]  /*2280*/  S2UR UR5, SR_CgaCtaId ;  /* 0x00000000000579c3 */ /* 0x000e620000008800 */
[----:B------:R-:W-:Y:S01]  /*2290*/  SHF.R.U32.HI R40, RZ, 0x5, R31 ;  /* 0x00000005ff287819 */ /* 0x000fe2000001161f */
[----:B------:R-:W-:-:S02]  /*22a0*/  UMOV UR4, 0x400 ;  /* 0x0000040000047882 */ /* 0x000fc40000000000 */
[----:B-1----:R-:W-:Y:S02]  /*22b0*/  ULEA UR4, UR5, UR4, 0x18 ;  /* 0x0000000405047291 */ /* 0x002fe4000f8ec0ff */
[----:B0-----:R-:W-:-:S05]  /*22c0*/  IMAD R30, R40, 0x260, R39 ;  /* 0x00000260281e7824 */ /* 0x001fca00078e0227 */
[----:B------:R-:W-:-:S05]  /*22d0*/  LEA R30, R30, UR4, 0x2 ;  /* 0x000000041e1e7c11 */ /* 0x000fca000f8e10ff */
[----:B------:R-:W-:Y:S01]  /*22e0*/  IMAD R8, R39, 0x48, R30 ;  /* 0x0000004827087824 */ /* 0x000fe200078e021e */
[----:B------:R-:W-:Y:S01]  /*22f0*/  UISETP.NE.AND UP0, UPT, UR6, URZ, UPT ;  /* 0x000000ff0600728c */ /* 0x000fe2000bf05270 */
        /* <DEDUP_REMOVED lines=41> */
[----:B0-----:R-:W-:Y:S02]  /*2590*/  IADD3 R8, PT, PT, R28, R29, R32 ;  /* 0x0000001d1c087210 */ /* 0x001fe40007ffe020 */
[----:B------:R-:W-:Y:S02]  /*25a0*/  ISETP.NE.AND P1, PT, R39, 0x1f, PT ;  /* 0x0000001f2700780c */ /* 0x000fe40003f25270 */
[----:B------:R-:W-:Y:S02]  /*25b0*/  IADD3 R8, PT, PT, R26, R27, R8 ;  /* 0x0000001b1a087210 */ /* 0x000fe40007ffe008 */
[----:B------:R-:W-:Y:S02]  /*25c0*/  ISETP.NE.AND P2, PT, R40, 0xc, PT ;  /* 0x0000000c2800780c */ /* 0x000fe40003f45270 */
        /* <DEDUP_REMOVED lines=30> */
[----:B------:R-:W-:-:S03]  /*27b0*/  IMAD.IADD R11, R11, 0x1, R10 ;  /* 0x000000010b0b7824 */ /* 0x000fc600078e020a */
        /* <DEDUP_REMOVED lines=16> */
[----:B------:R-:W-:-:S04]  /*28c0*/  ISETP.NE.AND P0, PT, R40, 0x8, PT ;  /* 0x000000082800780c */ /* 0x000fc80003f05270 */
[----:B------:R-:W-:Y:S02]  /*28d0*/  SEL R8, R15, R8, !P0 ;  /* 0x000000080f087207 */ /* 0x000fe40004000000 */
[----:B------:R-:W-:Y:S02]  /*28e0*/  ISETP.NE.AND P0, PT, R40, 0xa, PT ;  /* 0x0000000a2800780c */ /* 0x000fe40003f05270 */
[----:B------:R-:W-:Y:S02]  /*28f0*/  SEL R8, R16, R8, !P1 ;  /* 0x0000000810087207 */ /* 0x000fe40004800000 */
[----:B------:R-:W-:Y:S02]  /*2900*/  ISETP.NE.AND P1, PT, R40, 0xb, PT ;  /* 0x0000000b2800780c */ /* 0x000fe40003f25270 */
[----:B------:R-:W-:Y:S02]  /*2910*/  SEL R8, R17, R8, !P0 ;  /* 0x0000000811087207 */ /* 0x000fe40004000000 */
[----:B------:R-:W-:-:S02]  /*2920*/  ISETP.GE.U32.AND P0, PT, R31, 0x20, PT ;  /* 0x000000201f00780c */ /* 0x000fc40003f06070 */
[----:B------:R-:W-:Y:S01]  /*2930*/  SEL R8, R18, R8, !P1 ;  /* 0x0000000812087207 */ /* 0x000fe20004800000 */
[----:B------:R-:W-:Y:S01]  /*2940*/  @!P2 IMAD.IADD R8, R19, 0x1, R18 ;  /* 0x000000011308a824 */ /* 0x000fe200078e0212 */
[----:B------:R-:W-:-:S04]  /*2950*/  ISETP.NE.AND P1, PT, R39, RZ, PT ;  /* 0x000000ff2700720c */ /* 0x000fc80003f25270 */
[----:B------:R-:W-:Y:S02]  /*2960*/  SEL R41, R41, RZ, P1 ;  /* 0x000000ff29297207 */ /* 0x000fe40000800000 */
[----:B------:R-:W-:-:S04]  /*2970*/  SEL R9, R8, RZ, P0 ;  /* 0x000000ff08097207 */ /* 0x000fc80000000000 */
[----:B-----5:R-:W-:Y:S01]  /*2980*/  IADD3 R9, PT, PT, R9, R41, R38 ;  /* 0x0000002909097210 */ /* 0x020fe20007ffe026 */
[----:B------:R-:W-:Y:S06]  /*2990*/  BRA `(.L_x_253) ;  /* 0x0000000c005c7947 */ /* 0x000fec0003800000 */
.L_x_252:
[----:B0-----:R-:W-:Y:S02]  /*29a0*/  IADD3 R8, PT, PT, R28, R29, R32 ;  /* 0x0000001d1c087210 */ /* 0x001fe40007ffe020 */
[C---:B------:R-:W-:Y:S02]  /*29b0*/  ISETP.NE.AND P1, PT, R39.reuse, 0x1f, PT ;  /* 0x0000001f2700780c */ /* 0x040fe40003f25270 */
[----:B------:R-:W-:Y:S02]  /*29c0*/  IADD3 R8, PT, PT, R26, R27, R8 ;  /* 0x0000001b1a087210 */ /* 0x000fe40007ffe008 */
        /* <DEDUP_REMOVED lines=37> */
[----:B------:R-:W-:Y:S01]  /*2c20*/  IMAD.IADD R14, R14, 0x1, R13 ;  /* 0x000000010e0e7824 */ /* 0x000fe200078e020d */
[----:B------:R-:W0:Y:S02]  /*2c30*/  LDS R11, [UR4+0x40] ;  /* 0x00004004ff0b7984 */ /* 0x000e240008000800 */
        /* <DEDUP_REMOVED lines=14> */
[----:B------:R-:W-:-:S04]  /*2d20*/  ISETP.NE.AND P0, PT, R40, 0xa, PT ;  /* 0x0000000a2800780c */ /* 0x000fc80003f05270 */
[----:B------:R-:W-:Y:S01]  /*2d30*/  SEL R8, R17, R8, !P0 ;  /* 0x0000000811087207 */ /* 0x000fe20004000000 */
[----:B------:R-:W-:Y:S01]  /*2d40*/  IMAD.IADD R17, R41, 0x1, -R38 ;  /* 0x0000000129117824 */ /* 0x000fe200078e0a26 */
[----:B------:R-:W-:-:S04]  /*2d50*/  ISETP.NE.AND P0, PT, R40, 0xb, PT ;  /* 0x0000000b2800780c */ /* 0x000fc80003f05270 */
[----:B------:R-:W-:Y:S02]  /*2d60*/  SEL R8, R18, R8, !P0 ;  /* 0x0000000812087207 */ /* 0x000fe40004000000 */
[----:B------:R-:W-:Y:S01]  /*2d70*/  ISETP.GT.U32.AND P0, PT, R31, 0x1f, PT ;  /* 0x0000001f1f00780c */ /* 0x000fe20003f04070 */
[----:B0-----:R-:W-:Y:S01]  /*2d80*/  IMAD.IADD R11, R19, 0x1, R11 ;  /* 0x00000001130b7824 */ /* 0x001fe200078e020b */
        /* <DEDUP_REMOVED lines=22> */
.L_x_299:
[----:B------:R-:W-:Y:S05]  /*2ef0*/  @!P0 BRA `(.L_x_256) ;  /* 0x0000000000248947 */ /* 0x000fea0003800000 */
[----:B------:R-:W-:-:S07]  /*2f00*/  IMAD.MOV.U32 R14, RZ, RZ, 0x1de ;  /* 0x000001deff0e7424 */ /* 0x000fce00078e00ff */
.L_x_258:
[----:B------:R-:W-:Y:S05]  /*2f10*/  NANOSLEEP R14 ;  /* 0x0000000e0000735d */ /* 0x000fea0003800000 */
[----:B------:R-:W2:Y:S01]  /*2f20*/  LD.E.64.STRONG.GPU R8, desc[UR12][R12.64+0x100] ;  /* 0x0001000c0c087980 */ /* 0x000ea2000c10fb00 */
[----:B------:R-:W-:Y:S01]  /*2f30*/  UMOV UR5, 0xffffffff ;  /* 0xffffffff00057882 */ /* 0x000fe20000000000 */
[----:B------:R-:W-:Y:S02]  /*2f40*/  SHF.R.U32.HI R14, RZ, 0x1, R14 ;  /* 0x00000001ff0e7819 */ /* 0x000fe4000001160e */
[----:B--2---:R-:W-:Y:S01]  /*2f50*/  ISETP.NE.AND P0, PT, R8, 0x63, PT ;  /* 0x000000630800780c */ /* 0x004fe20003f05270 */
[----:B------:R-:W-:-:S12]  /*2f60*/  BRA.DIV UR5, `(.L_x_257) ;  /* 0x0000001a05747947 */ /* 0x000fd8000b800000 */
[----:B------:R-:W-:-:S13]  /*2f70*/  VOTE.ANY P0, !P0 ;  /* 0x0000000000ff7806 */ /* 0x000fda0004000100 */
.L_x_302:
[----:B------:R-:W-:Y:S05]  /*2f80*/  @P0 BRA `(.L_x_258) ;  /* 0xfffffffc00e00947 */ /* 0x000fea000383ffff */
.L_x_256:
[----:B------:R-:W-:Y:S01]  /*2f90*/  UMOV UR5, 0xffffffff ;  /* 0xffffffff00057882 */ /* 0x000fe20000000000 */
[----:B------:R-:W-:Y:S02]  /*2fa0*/  ISETP.NE.AND P2, PT, R8, 0x65, PT ;  /* 0x000000650800780c */ /* 0x000fe40003f45270 */
[----:B------:R-:W-:Y:S11]  /*2fb0*/  BRA.DIV UR5, `(.L_x_259) ;  /* 0x0000001a05807947 */ /* 0x000ff6000b800000 */
[----:B------:R-:W0:Y:S01]  /*2fc0*/  S2R R19, SR_GEMASK ;  /* 0x0000000000137919 */ /* 0x000e220000003c00 */
[----:B------:R-:W-:-:S04]  /*2fd0*/  VOTE.ANY R10, PT, !P2 ;  /* 0x00000000000a7806 */ /* 0x000fc800050e0100 */
[----:B0-----:R-:W-:-:S05]  /*2fe0*/  LOP3.LUT R10, R10, 0x80000000, R19, 0xec, !PT ;  /* 0x800000000a0a7812 */ /* 0x001fca00078eec13 */
[----:B------:R-:W-:-:S05]  /*2ff0*/  VIADD R13, R10, 0xffffffff ;  /* 0xffffffff0a0d7836 */ /* 0x000fca0000000000 */
[----:B------:R-:W-:Y:S01]  /*3000*/  LOP3.LUT R13, R10, R13, RZ, 0xc, !PT ;  /* 0x0000000d0a0d7212 */ /* 0x000fe200078e0cff */
[----:B------:R-:W-:-:S03]  /*3010*/  VIADD R10, R39, 0x2 ;  /* 0x00000002270a7836 */ /* 0x000fc60000000000 */
[----:B------:R-:W0:Y:S02]  /*3020*/  POPC R15, R13 ;  /* 0x0000000d000f7309 */ /* 0x000e240000000000 */
[----:B0-----:R-:W0:Y:S01]  /*3030*/  SHFL.DOWN PT, R16, R9, 0x1, R15 ;  /* 0x0820000009107989 */ /* 0x001e2200000e000f */
[----:B------:R-:W-:-:S04]  /*3040*/  ISETP.GE.AND P0, PT, R39, R15, PT ;  /* 0x0000000f2700720c */ /* 0x000fc80003f06270 */
[----:B0-----:R-:W-:Y:S02]  /*3050*/  SEL R16, R16, RZ, !P0 ;  /* 0x000000ff10107207 */ /* 0x001fe40004000000 */
[----:B------:R-:W-:Y:S01]  /*3060*/  ISETP.GT.AND P0, PT, R10, R15, PT ;  /* 0x0000000f0a00720c */ /* 0x000fe20003f04270 */
[----:B------:R-:W-:Y:S02]  /*3070*/  VIADD R10, R39, 0x4 ;  /* 0x00000004270a7836 */ /* 0x000fe40000000000 */
[----:B------:R-:W-:-:S05]  /*3080*/  IMAD.IADD R12, R16, 0x1, R9 ;  /* 0x00000001100c7824 */ /* 0x000fca00078e0209 */
[----:B------:R-:W0:Y:S02]  /*3090*/  SHFL.DOWN PT, R16, R12, 0x2, R15 ;  /* 0x084000000c107989 */ /* 0x000e2400000e000f */
[----:B0-----:R-:W-:Y:S02]  /*30a0*/  SEL R43, R16, RZ, !P0 ;  /* 0x000000ff102b7207 */ /* 0x001fe40004000000 */
[----:B------:R-:W-:Y:S01]  /*30b0*/  ISETP.GT.AND P0, PT, R10, R15, PT ;  /* 0x0000000f0a00720c */ /* 0x000fe20003f04270 */
[----:B------:R-:W-:Y:S02]  /*30c0*/  VIADD R10, R39, 0x8 ;  /* 0x00000008270a7836 */ /* 0x000fe40000000000 */
[----:B------:R-:W-:Y:S02]  /*30d0*/  IMAD.IADD R38, R12, 0x1, R43 ;  /* 0x000000010c267824 */ /* 0x000fe400078e022b */
[----:B------:R-:W0:Y:S03]  /*30e0*/  LDC.64 R12, c[0x0][0x390] ;  /* 0x0000e400ff0c7b82 */ /* 0x000e260000000a00 */
[----:B------:R-:W1:Y:S02]  /*30f0*/  SHFL.DOWN PT, R16, R38, 0x4, R15 ;  /* 0x0880000026107989 */ /* 0x000e6400000e000f */
[----:B-1----:R-:W-:-:S02]  /*3100*/  SEL R9, R16, RZ, !P0 ;  /* 0x000000ff10097207 */ /* 0x002fc40004000000 */
[----:B------:R-:W-:-:S03]  /*3110*/  ISETP.GT.AND P0, PT, R10, R15, PT ;  /* 0x0000000f0a00720c */ /* 0x000fc60003f04270 */
[----:B------:R-:W-:Y:S01]  /*3120*/  IMAD.IADD R44, R38, 0x1, R9 ;  /* 0x00000001262c7824 */ /* 0x000fe200078e0209 */
[----:B0-----:R-:W-:-:S04]  /*3130*/  IADD3 R38, P3, PT, R12, 0x100, RZ ;  /* 0x000001000c267810 */ /* 0x001fc80007f7e0ff */
[----:B------:R-:W0:Y:S01]  /*3140*/  SHFL.DOWN PT, R16, R44, 0x8, R15 ;  /* 0x090000002c107989 */ /* 0x000e2200000e000f */
[----:B------:R-:W-:Y:S01]  /*3150*/  IMAD.X R43, RZ, RZ, R13, P3 ;  /* 0x000000ffff2b7224 */ /* 0x000fe200018e060d */
[----:B0-----:R-:W-:Y:S02]  /*3160*/  SEL R9, R16, RZ, !P0 ;  /* 0x000000ff10097207 */ /* 0x001fe40004000000 */
[----:B------:R-:W-:Y:S01]  /*3170*/  ISETP.NE.AND P0, PT, R8, 0x65, PT ;  /* 0x000000650800780c */ /* 0x000fe20003f05270 */
[----:B------:R-:W-:Y:S02]  /*3180*/  VIADD R8, R39, 0x10 ;  /* 0x0000001027087836 */ /* 0x000fe40000000000 */
[----:B------:R-:W-:-:S03]  /*3190*/  IMAD.IADD R42, R44, 0x1, R9 ;  /* 0x000000012c2a7824 */ /* 0x000fc600078e0209 */
[----:B------:R-:W-:Y:S02]  /*31a0*/  ISETP.GT.AND P2, PT, R8, R15, PT ;  /* 0x0000000f0800720c */ /* 0x000fe40003f44270 */
[----:B------:R-:W0:Y:S05]  /*31b0*/  SHFL.DOWN PT, R16, R42, 0x10, R15 ;  /* 0x0a0000002a107989 */ /* 0x000e2a00000e000f */
[----:B------:R-:W-:Y:S02]  /*31c0*/  VOTE.ALL P0, P0 ;  /* 0x0000000000ff7806 */ /* 0x000fe40000000000 */
[----:B0-----:R-:W-:-:S05]  /*31d0*/  SEL R9, R16, RZ, !P2 ;  /* 0x000000ff10097207 */ /* 0x001fca0005000000 */
[----:B------:R-:W-:-:S07]  /*31e0*/  IMAD.IADD R12, R42, 0x1, R9 ;  /* 0x000000012a0c7824 */ /* 0x000fce00078e0209 */
.L_x_311:
[----:B------:R-:W-:Y:S05]  /*31f0*/  @!P0 BRA `(.L_x_260) ;  /* 0x0000000000e48947 */ /* 0x000fea0003800000 */
[----:B------:R-:W-:-:S07]  /*3200*/  IMAD.MOV.U32 R42, RZ, RZ, 0x1de ;  /* 0x000001deff2a7424 */ /* 0x000fce00078e00ff */
.L_x_266:
[----:B------:R-:W-:Y:S02]  /*3210*/  IMAD.MOV.U32 R8, RZ, RZ, R38 ;  /* 0x000000ffff087224 */ /* 0x000fe400078e0026 */
[----:B------:R-:W-:Y:S02]  /*3220*/  IMAD.MOV.U32 R9, RZ, RZ, R43 ;  /* 0x000000ffff097224 */ /* 0x000fe400078e002b */
        /* <DEDUP_REMOVED lines=8> */
.L_x_314:
[----:B------:R-:W-:Y:S05]  /*32b0*/  @!P0 BRA `(.L_x_262) ;  /* 0x0000000000248947 */ /* 0x000fea0003800000 */
[----:B------:R-:W-:-:S07]  /*32c0*/  IMAD.MOV.U32 R13, RZ, RZ, R42 ;  /* 0x000000ffff0d7224 */ /* 0x000fce00078e002a */
.L_x_264:
[----:B------:R-:W-:Y:S05]  /*32d0*/  NANOSLEEP R13 ;  /* 0x0000000d0000735d */ /* 0x000fea0003800000 */
[----:B------:R-:W2:Y:S01]  /*32e0*/  LD.E.64.STRONG.GPU R8, desc[UR12][R14.64+-0x100] ;  /* 0xffff000c0e087980 */ /* 0x000ea2000c10fb00 */
[----:B------:R-:W-:Y:S01]  /*32f0*/  UMOV UR5, 0xffffffff ;  /* 0xffffffff00057882 */ /* 0x000fe20000000000 */
[----:B------:R-:W-:Y:S02]  /*3300*/  SHF.R.U32.HI R13, RZ, 0x1, R13 ;  /* 0x00000001ff0d7819 */ /* 0x000fe4000001160d */
[----:B--2---:R-:W-:Y:S01]  /*3310*/  ISETP.NE.AND P0, PT, R8, 0x63, PT ;  /* 0x000000630800780c */ /* 0x004fe20003f05270 */
[----:B------:R-:W-:-:S12]  /*3320*/  BRA.DIV UR5, `(.L_x_263) ;  /* 0x0000001a05c87947 */ /* 0x000fd8000b800000 */
[----:B------:R-:W-:-:S13]  /*3330*/  VOTE.ANY P0, !P0 ;  /* 0x0000000000ff7806 */ /* 0x000fda0004000100 */
.L_x_317:
[----:B------:R-:W-:Y:S05]  /*3340*/  @P0 BRA `(.L_x_264) ;  /* 0xfffffffc00e00947 */ /* 0x000fea000383ffff */
.L_x_262:
[----:B------:R-:W-:Y:S01]  /*3350*/  UMOV UR5, 0xffffffff ;  /* 0xffffffff00057882 */ /* 0x000fe20000000000 */
[----:B------:R-:W-:Y:S02]  /*3360*/  ISETP.NE.AND P0, PT, R8, 0x65, PT ;  /* 0x000000650800780c */ /* 0x000fe40003f05270 */
[----:B------:R-:W-:Y:S11]  /*3370*/  BRA.DIV UR5, `(.L_x_265) ;  /* 0x0000001a05d47947 */ /* 0x000ff6000b800000 */
[----:B------:R-:W-:Y:S01]  /*3380*/  VOTE.ANY R10, PT, !P0 ;  /* 0x00000000000a7806 */ /* 0x000fe200040e0100 */
[----:B------:R-:W-:-:S03]  /*3390*/  VIADD R18, R18, 0xffffffe0 ;  /* 0xffffffe012127836 */ /* 0x000fc60000000000 */
[----:B------:R-:W-:-:S05]  /*33a0*/  LOP3.LUT R10, R10, 0x80000000, R19, 0xec, !PT ;  /* 0x800000000a0a7812 */ /* 0x000fca00078eec13 */
        /* <DEDUP_REMOVED lines=14> */
[----:B------:R-:W-:-:S05]  /*3490*/  IMAD.IADD R45, R44, 0x1, R45 ;  /* 0x000000012c2d7824 */ /* 0x000fca00078e022d */
[----:B------:R-:W0:Y:S02]  /*34a0*/  SHFL.DOWN PT, R16, R45, 0x4, R15 ;  /* 0x088000002d107989 */ /* 0x000e2400000e000f */
[----:B0-----:R-:W-:Y:S02]  /*34b0*/  SEL R16, R16, RZ, !P0 ;  /* 0x000000ff10107207 */ /* 0x001fe40004000000 */
[----:B------:R-:W-:-:S03]  /*34c0*/  ISETP.GT.AND P0, PT, R10, R15, PT ;  /* 0x0000000f0a00720c */ /* 0x000fc60003f04270 */
[----:B------:R-:W-:-:S05]  /*34d0*/  IMAD.IADD R9, R45, 0x1, R16 ;  /* 0x000000012d097824 */ /* 0x000fca00078e0210 */
[----:B------:R-:W0:Y:S02]  /*34e0*/  SHFL.DOWN PT, R16, R9, 0x8, R15 ;  /* 0x0900000009107989 */ /* 0x000e2400000e000f */
[----:B0-----:R-:W-:Y:S02]  /*34f0*/  SEL R16, R16, RZ, !P0 ;  /* 0x000000ff10107207 */ /* 0x001fe40004000000 */
[----:B------:R-:W-:Y:S01]  /*3500*/  ISETP.NE.AND P0, PT, R8, 0x65, PT ;  /* 0x000000650800780c */ /* 0x000fe20003f05270 */
[----:B------:R-:W-:Y:S02]  /*3510*/  VIADD R8, R39, 0x10 ;  /* 0x0000001027087836 */ /* 0x000fe40000000000 */
[----:B------:R-:W-:-:S03]  /*3520*/  IMAD.IADD R44, R9, 0x1, R16 ;  /* 0x00000001092c7824 */ /* 0x000fc600078e0210 */
[----:B------:R-:W-:Y:S02]  /*3530*/  ISETP.GT.AND P2, PT, R8, R15, PT ;  /* 0x0000000f0800720c */ /* 0x000fe40003f44270 */
[----:B------:R-:W0:Y:S05]  /*3540*/  SHFL.DOWN PT, R16, R44, 0x10, R15 ;  /* 0x0a0000002c107989 */ /* 0x000e2a00000e000f */
[----:B------:R-:W-:Y:S02]  /*3550*/  VOTE.ALL P0, P0 ;  /* 0x0000000000ff7806 */ /* 0x000fe40000000000 */
[----:B0-----:R-:W-:-:S04]  /*3560*/  SEL R13, R16, RZ, !P2 ;  /* 0x000000ff100d7207 */ /* 0x001fc80005000000 */
[----:B------:R-:W-:-:S07]  /*3570*/  IADD3 R12, PT, PT, R44, R13, R12 ;  /* 0x0000000d2c0c7210 */ /* 0x000fce0007ffe00c */
.L_x_326:
[----:B------:R-:W-:Y:S05]  /*3580*/  @P0 BRA `(.L_x_266) ;  /* 0xfffffffc00200947 */ /* 0x000fea000383ffff */
.L_x_260:
[----:B------:R-:W-:Y:S01]  /*3590*/  ISETP.NE.AND P0, PT, R39, RZ, PT ;  /* 0x000000ff2700720c */ /* 0x000fe20003f05270 */
[----:B------:R-:W0:Y:S01]  /*35a0*/  @!P1 S2R R9, SR_CgaCtaId ;  /* 0x0000000000099919 */ /* 0x000e220000008800 */
[----:B------:R-:W-:Y:S01]  /*35b0*/  @!P1 MOV R8, 0x400 ;  /* 0x0000040000089802 */ /* 0x000fe20000000f00 */
[----:B------:R-:W-:Y:S02]  /*35c0*/  @!P1 IMAD.IADD R11, R11, 0x1, R12 ;  /* 0x000000010b0b9824 */ /* 0x000fe400078e020c */
[----:B------:R-:W-:-:S05]  /*35d0*/  @!P1 IMAD.MOV.U32 R10, RZ, RZ, 0x65 ;  /* 0x00000065ff0a9424 */ /* 0x000fca00078e00ff */
[----:B------:R1:W-:Y:S03]  /*35e0*/  @!P1 ST.E.64.STRONG.GPU desc[UR12][R40.64+0x100], R10 ;  /* 0x0001000a28009985 */ /* 0x0003e6000c10fb0c */
[----:B------:R-:W-:Y:S01]  /*35f0*/  @!P0 MOV R13, 0x400 ;  /* 0x00000400000d8802 */ /* 0x000fe20000000f00 */
[----:B------:R-:W2:Y:S01]  /*3600*/  @!P0 S2R R14, SR_CgaCtaId ;  /* 0x00000000000e8919 */ /* 0x000ea20000008800 */
[----:B0-----:R-:W-:Y:S01]  /*3610*/  @!P1 LEA R9, R9, R8, 0x18 ;  /* 0x0000000809099211 */ /* 0x001fe200078ec0ff */
[----:B------:R-:W-:Y:S02]  /*3620*/  IMAD.MOV.U32 R8, RZ, RZ, R17 ;  /* 0x000000ffff087224 */ /* 0x000fe400078e0011 */
[----:B------:R-:W-:Y:S02]  /*3630*/  @!P0 IMAD.MOV.U32 R8, RZ, RZ, R12 ;  /* 0x000000ffff088224 */ /* 0x000fe400078e000c */
[----:B------:R1:W-:Y:S04]  /*3640*/  @!P1 STS [R9+0x8], R11 ;  /* 0x0000080b09009388 */ /* 0x0003e80000000800 */
[----:B------:R1:W-:Y:S01]  /*3650*/  @!P1 STS [R9+0x4], R12 ;  /* 0x0000040c09009388 */ /* 0x0003e20000000800 */
[----:B--2---:R-:W-:-:S05]  /*3660*/  @!P0 LEA R13, R14, R13, 0x18 ;  /* 0x0000000d0e0d8211 */ /* 0x004fca00078ec0ff */
[----:B------:R1:W-:Y:S02]  /*3670*/  @!P0 STS [R13+0x54], R12 ;  /* 0x0000540c0d008388 */ /* 0x0003e40000000800 */
.L_x_254:
        /* <DEDUP_REMOVED lines=9> */
.L_x_253:
[----:B------:R-:W-:Y:S01]  /*3710*/  IMAD.IADD R32, R32, 0x1, R9 ;  /* 0x0000000120207824 */ /* 0x000fe200078e0209 */
[----:B------:R-:W0:Y:S01]  /*3720*/  S2R R11, SR_LANEID ;  /* 0x00000000000b7919 */ /* 0x000e220000000000 */
[----:B------:R-:W-:Y:S02]  /*3730*/  BAR.SYNC.DEFER_BLOCKING 0x0 ;  /* 0x0000000000007b1d */ /* 0x000fe40000010000 */
[----:B------:R-:W-:Y:S01]  /*3740*/  IMAD.IADD R29, R29, 0x1, R32 ;  /* 0x000000011d1d7824 */ /* 0x000fe200078e0220 */
[----:B------:R-:W-:Y:S01]  /*3750*/  ISETP.NE.AND P0, PT, R31, RZ, PT ;  /* 0x000000ff1f00720c */ /* 0x000fe20003f05270 */
[----:B------:R-:W-:Y:S02]  /*3760*/  IMAD.U32 R14, RZ, RZ, UR7 ;  /* 0x00000007ff0e7e24 */ /* 0x000fe4000f8e00ff */
[----:B------:R-:W-:Y:S01]  /*3770*/  IMAD.IADD R28, R28, 0x1, R29 ;  /* 0x000000011c1c7824 */ /* 0x000fe200078e021d */
[----:B------:R-:W1:Y:S01]  /*3780*/  LDCU.64 UR8, c[0x0][0x388] ;  /* 0x00007100ff0877ac */ /* 0x000e620008000a00 */
[----:B------:R-:W2:Y:S02]  /*3790*/  S2R R12, SR_TID.X ;  /* 0x00000000000c7919 */ /* 0x000ea40000002100 */
[----:B------:R-:W-:-:S04]  /*37a0*/  IMAD.IADD R27, R27, 0x1, R28 ;  /* 0x000000011b1b7824 */ /* 0x000fc800078e021c */
[----:B------:R-:W-:-:S04]  /*37b0*/  IMAD.IADD R26, R26, 0x1, R27 ;  /* 0x000000011a1a7824 */ /* 0x000fc800078e021b */
[----:B------:R-:W-:-:S04]  /*37c0*/  IMAD.IADD R25, R25, 0x1, R26 ;  /* 0x0000000119197824 */ /* 0x000fc800078e021a */
[----:B------:R-:W-:-:S04]  /*37d0*/  IMAD.IADD R24, R24, 0x1, R25 ;  /* 0x0000000118187824 */ /* 0x000fc800078e0219 */
[----:B------:R-:W-:Y:S02]  /*37e0*/  IMAD.IADD R23, R23, 0x1, R24 ;  /* 0x0000000117177824 */ /* 0x000fe400078e0218 */
[----:B0-----:R-:W-:Y:S02]  /*37f0*/  IMAD R10, R11, 0x48, R30 ;  /* 0x000000480b0a7824 */ /* 0x001fe400078e021e */
[----:B------:R-:W-:-:S03]  /*3800*/  IMAD.IADD R22, R22, 0x1, R23 ;  /* 0x0000000116167824 */ /* 0x000fc600078e0217 */
[----:B------:R0:W-:Y:S01]  /*3810*/  STS [R10], R9 ;  /* 0x000000090a007388 */ /* 0x0001e20000000800 */
[----:B------:R-:W-:-:S03]  /*3820*/  IMAD.IADD R21, R21, 0x1, R22 ;  /* 0x0000000115157824 */ /* 0x000fc600078e0216 */
[----:B------:R-:W-:Y:S01]  /*3830*/  STS [R10+0x4], R32 ;  /* 0x000004200a007388 */ /* 0x000fe20000000800 */
        /* <DEDUP_REMOVED lines=12> */
[----:B0-----:R-:W-:-:S03]  /*3900*/  IMAD.IADD R9, R2, 0x1, R3 ;  /* 0x0000000102097824 */ /* 0x001fc600078e0203 */
[----:B------:R-:W-:Y:S01]  /*3910*/  STS [R10+0x20], R23 ;  /* 0x000020170a007388 */ /* 0x000fe20000000800 */
[----:B------:R-:W-:-:S03]  /*3920*/  IMAD.IADD R0, R0, 0x1, R9 ;  /* 0x0000000100007824 */ /* 0x000fc600078e0209 */
[----:B------:R-:W-:Y:S04]  /*3930*/  STS [R10+0x24], R22 ;  /* 0x000024160a007388 */ /* 0x000fe80000000800 */
[----:B------:R-:W-:Y:S04]  /*3940*/  STS [R10+0x28], R21 ;  /* 0x000028150a007388 */ /* 0x000fe80000000800 */
[----:B------:R-:W-:Y:S04]  /*3950*/  STS [R10+0x2c], R20 ;  /* 0x00002c140a007388 */ /* 0x000fe80000000800 */
[----:B------:R-:W-:Y:S04]  /*3960*/  STS [R10+0x30], R7 ;  /* 0x000030070a007388 */ /* 0x000fe80000000800 */
[----:B------:R-:W-:Y:S04]  /*3970*/  STS [R10+0x34], R6 ;  /* 0x000034060a007388 */ /* 0x000fe80000000800 */
[----:B------:R-:W-:Y:S04]  /*3980*/  STS [R10+0x38], R5 ;  /* 0x000038050a007388 */ /* 0x000fe80000000800 */
[----:B------:R-:W-:Y:S04]  /*3990*/  STS [R10+0x3c], R8 ;  /* 0x00003c080a007388 */ /* 0x000fe80000000800 */
[----:B------:R2:W-:Y:S04]  /*39a0*/  STS [R10+0x40], R3 ;  /* 0x000040030a007388 */ /* 0x0005e80000000800 */
[----:B------:R-:W-:Y:S04]  /*39b0*/  STS [R10+0x44], R9 ;  /* 0x000044090a007388 */ /* 0x000fe80000000800 */
[----:B------:R0:W-:Y:S01]  /*39c0*/  STS [R10+0x48], R0 ;  /* 0x000048000a007388 */ /* 0x0001e20000000800 */
[----:B------:R-:W-:-:S03]  /*39d0*/  NOP ;  /* 0x0000000000007918 */ /* 0x000fc60000000000 */
[----:B------:R-:W-:Y:S01]  /*39e0*/  LDS R43, [R30] ;  /* 0x000000001e2b7984 */ /* 0x000fe20000000800 */
[C---:B--2---:R-:W-:Y:S02]  /*39f0*/  LOP3.LUT R3, R12.reuse, 0x1f, RZ, 0xc0, !PT ;  /* 0x0000001f0c037812 */ /* 0x044fe400078ec0ff */
[----:B------:R-:W-:Y:S01]  /*3a00*/  LOP3.LUT R12, R12, 0x3e0, RZ, 0xc0, !PT ;  /* 0x000003e00c0c7812 */ /* 0x000fe200078ec0ff */
[----:B------:R-:W-:Y:S04]  /*3a10*/  LDS R45, [R30+0x80] ;  /* 0x000080001e2d7984 */ /* 0x000fe80000000800 */
[----:B------:R-:W-:Y:S01]  /*3a20*/  LDS R4, [R30+0x100] ;  /* 0x000100001e047984 */ /* 0x000fe20000000800 */
[----:B------:R-:W-:-:S03]  /*3a30*/  IMAD R12, R12, 0x13, R3 ;  /* 0x000000130c0c7824 */ /* 0x000fc600078e0203 */
[----:B------:R-:W-:Y:S01]  /*3a40*/  LDS R41, [R30+0x180] ;  /* 0x000180001e297984 */ /* 0x000fe20000000800 */
[----:B0-----:R-:W-:-:S03]  /*3a50*/  VIADD R10, R12, 0x20 ;  /* 0x000000200c0a7836 */ /* 0x001fc60000000000 */
[----:B------:R-:W-:Y:S04]  /*3a60*/  LDS R39, [R30+0x200] ;  /* 0x000200001e277984 */ /* 0x000fe80000000800 */
        /* <DEDUP_REMOVED lines=14> */
[----:B------:R-:W-:Y:S01]  /*3b50*/  @!P0 STS [UR4+0x7b80], R14 ;  /* 0x007b800eff008988 */ /* 0x000fe20008000804 */
[----:B------:R-:W-:Y:S01]  /*3b60*/  BAR.SYNC.DEFER_BLOCKING 0x0 ;  /* 0x0000000000007b1d */ /* 0x000fe20000010000 */
[----:B------:R-:W-:-:S05]  /*3b70*/  IADD3 R3, P0, PT, R12, UR10, RZ ;  /* 0x0000000a0c037c10 */ /* 0x000fca000ff1e0ff */
[----:B------:R-:W0:Y:S01]  /*3b80*/  S2R R2, SR_TID.X ;  /* 0x0000000000027919 */ /* 0x000e220000002100 */
[----:B------:R-:W2:Y:S01]  /*3b90*/  LDS R0, [UR4+0x7b80] ;  /* 0x007b8004ff007984 */ /* 0x000ea20008000800 */
[C---:B0-----:R-:W-:Y:S02]  /*3ba0*/  LOP3.LUT R6, R2.reuse, 0x3e0, RZ, 0xc0, !PT ;  /* 0x000003e002067812 */ /* 0x041fe400078ec0ff */
[----:B------:R-:W-:-:S05]  /*3bb0*/  LOP3.LUT R2, R2, 0x1f, RZ, 0xc0, !PT ;  /* 0x0000001f02027812 */ /* 0x000fca00078ec0ff */
[----:B------:R-:W-:Y:S02]  /*3bc0*/  IMAD R8, R6, 0x13, R2 ;  /* 0x0000001306087824 */ /* 0x000fe400078e0202 */
[----:B------:R-:W-:Y:S01]  /*3bd0*/  IMAD.X R6, RZ, RZ, UR11, P0 ;  /* 0x0000000bff067e24 */ /* 0x000fe200080e06ff */
[----:B-1----:R-:W-:-:S04]  /*3be0*/  LEA R2, P0, R3, UR8, 0x2 ;  /* 0x0000000803027c11 */ /* 0x002fc8000f8010ff */
[----:B------:R-:W-:Y:S01]  /*3bf0*/  LEA.HI.X R3, R3, UR9, R6, 0x2, P0 ;  /* 0x0000000903037c11 */ /* 0x000fe200080f1406 */
[----:B------:R-:W-:Y:S01]  /*3c00*/  VIADD R6, R8, 0x40 ;  /* 0x0000004008067836 */ /* 0x000fe20000000000 */
[-C--:B--2---:R-:W-:Y:S01]  /*3c10*/  ISETP.GE.AND P1, PT, R12, R0.reuse, PT ;  /* 0x000000000c00720c */ /* 0x084fe20003f26270 */
[----:B------:R-:W-:Y:S01]  /*3c20*/  VIADD R12, R8, 0xa0 ;  /* 0x000000a0080c7836 */ /* 0x000fe20000000000 */
[-C--:B------:R-:W-:Y:S01]  /*3c30*/  ISETP.GE.AND P2, PT, R10, R0.reuse, PT ;  /* 0x000000000a00720c */ /* 0x080fe20003f46270 */
[----:B------:R-:W-:Y:S01]  /*3c40*/  VIADD R10, R8, 0x60 ;  /* 0x00000060080a7836 */ /* 0x000fe20000000000 */
[-C--:B------:R-:W-:Y:S01]  /*3c50*/  ISETP.GE.AND P3, PT, R6, R0.reuse, PT ;  /* 0x000000000600720c */ /* 0x080fe20003f66270 */
[----:B------:R-:W-:Y:S01]  /*3c60*/  VIADD R6, R8, 0x80 ;  /* 0x0000008008067836 */ /* 0x000fe20000000000 */
[-C--:B------:R-:W-:Y:S02]  /*3c70*/  ISETP.GE.AND P6, PT, R12, R0.reuse, PT ;  /* 0x000000000c00720c */ /* 0x080fe40003fc6270 */
[-C--:B------:R-:W-:Y:S01]  /*3c80*/  ISETP.GE.AND P4, PT, R10, R0.reuse, PT ;  /* 0x000000000a00720c */ /* 0x080fe20003f86270 */
[----:B------:R-:W-:Y:S01]  /*3c90*/  VIADD R10, R8, 0xc0 ;  /* 0x000000c0080a7836 */ /* 0x000fe20000000000 */
[----:B------:R-:W-:Y:S01]  /*3ca0*/  ISETP.GE.AND P5, PT, R6, R0, PT ;  /* 0x000000000600720c */ /* 0x000fe20003fa6270 */
[----:B------:R-:W-:-:S02]  /*3cb0*/  VIADD R6, R8, 0xe0 ;  /* 0x000000e008067836 */ /* 0x000fc40000000000 */
[----:B------:R0:W-:Y:S01]  /*3cc0*/  @!P1 STG.E desc[UR12][R2.64], R43 ;  /* 0x0000002b02009986 */ /* 0x0001e2000c10190c */
[-C--:B------:R-:W-:Y:S02]  /*3cd0*/  ISETP.GE.AND P0, PT, R10, R0.reuse, PT ;  /* 0x000000000a00720c */ /* 0x080fe40003f06270 */
[-C--:B------:R-:W-:Y:S01]  /*3ce0*/  ISETP.GE.AND P1, PT, R6, R0.reuse, PT ;  /* 0x000000000600720c */ /* 0x080fe20003f26270 */
[----:B------:R1:W-:Y:S01]  /*3cf0*/  @!P2 STG.E desc[UR12][R2.64+0x80], R45 ;  /* 0x0000802d0200a986 */ /* 0x0003e2000c10190c */
[-C--:B------:R-:W-:Y:S01]  /*3d00*/  ISETP.GE.AND P2, PT, R37, R0.reuse, PT ;  /* 0x000000002500720c */ /* 0x080fe20003f46270 */
[C---:B------:R-:W-:Y:S02]  /*3d10*/  VIADD R37, R8.reuse, 0x140 ;  /* 0x0000014008257836 */ /* 0x040fe40000000000 */
[----:B------:R-:W-:Y:S01]  /*3d20*/  VIADD R6, R8, 0x160 ;  /* 0x0000016008067836 */ /* 0x000fe20000000000 */
[----:B------:R1:W-:Y:S01]  /*3d30*/  @!P3 STG.E desc[UR12][R2.64+0x100], R4 ;  /* 0x000100040200b986 */ /* 0x0003e2000c10190c */
[----:B------:R-:W-:Y:S01]  /*3d40*/  ISETP.GE.AND P3, PT, R36, R0, PT ;  /* 0x000000002400720c */ /* 0x000fe20003f66270 */
[----:B0-----:R-:W-:-:S02]  /*3d50*/  VIADD R43, R8, 0x1a0 ;  /* 0x000001a0082b7836 */ /* 0x001fc40000000000 */
[----:B------:R1:W-:Y:S01]  /*3d60*/  @!P4 STG.E desc[UR12][R2.64+0x180], R41 ;  /* 0x000180290200c986 */ /* 0x0003e2000c10190c */
[-C--:B------:R-:W-:Y:S01]  /*3d70*/  ISETP.GE.AND P4, PT, R37, R0.reuse, PT ;  /* 0x000000002500720c */ /* 0x080fe20003f86270 */
[----:B------:R-:W-:Y:S02]  /*3d80*/  VIADD R37, R8, 0x180 ;  /* 0x0000018008257836 */ /* 0x000fe40000000000 */
[----:B------:R1:W-:Y:S01]  /*3d90*/  @!P5 STG.E desc[UR12][R2.64+0x200], R39 ;  /* 0x000200270200d986 */ /* 0x0003e2000c10190c */
[----:B------:R-:W-:-:S03]  /*3da0*/  ISETP.GE.AND P5, PT, R6, R0, PT ;  /* 0x000000000600720c */ /* 0x000fc60003fa6270 */
[----:B------:R1:W-:Y:S01]  /*3db0*/  @!P6 STG.E desc[UR12][R2.64+0x280], R29 ;  /* 0x0002801d0200e986 */ /* 0x0003e2000c10190c */
[-C--:B------:R-:W-:Y:S01]  /*3dc0*/  ISETP.GE.AND P6, PT, R37, R0.reuse, PT ;  /* 0x000000002500720c */ /* 0x080fe20003fc6270 */
[C---:B------:R-:W-:Y:S02]  /*3dd0*/  VIADD R37, R8.reuse, 0x1e0 ;  /* 0x000001e008257836 */ /* 0x040fe40000000000 */
[----:B------:R1:W-:Y:S01]  /*3de0*/  @!P1 STG.E desc[UR12][R2.64+0x380], R27 ;  /* 0x0003801b02009986 */ /* 0x0003e2000c10190c */
[-C--:B------:R-:W-:Y:S01]  /*3df0*/  ISETP.GE.AND P1, PT, R35, R0.reuse, PT ;  /* 0x000000002300720c */ /* 0x080fe20003f26270 */
[----:B------:R-:W-:Y:S02]  /*3e00*/  VIADD R35, R8, 0x200 ;  /* 0x0000020008237836 */ /* 0x000fe40000000000 */
[----:B------:R1:W-:Y:S01]  /*3e10*/  @!P0 STG.E desc[UR12][R2.64+0x300], R31 ;  /* 0x0003001f02008986 */ /* 0x0003e2000c10190c */
[----:B------:R-:W-:-:S03]  /*3e20*/  ISETP.GE.AND P0, PT, R43, R0, PT ;  /* 0x000000002b00720c */ /* 0x000fc60003f06270 */
        /* <DEDUP_REMOVED lines=8> */
[----:B------:R1:W-:Y:S04]  /*3eb0*/  @!P6 STG.E desc[UR12][R2.64+0x600], R15 ;  /* 0x0006000f0200e986 */ /* 0x0003e8000c10190c */
[----:B------:R1:W-:Y:S04]  /*3ec0*/  @!P0 STG.E desc[UR12][R2.64+0x680], R13 ;  /* 0x0006800d02008986 */ /* 0x0003e8000c10190c */
[----:B------:R1:W-:Y:S04]  /*3ed0*/  @!P1 STG.E desc[UR12][R2.64+0x700], R11 ;  /* 0x0007000b02009986 */ /* 0x0003e8000c10190c */
[----:B------:R1:W-:Y:S04]  /*3ee0*/  @!P2 STG.E desc[UR12][R2.64+0x780], R9 ;  /* 0x000780090200a986 */ /* 0x0003e8000c10190c */
[----:B------:R1:W-:Y:S04]  /*3ef0*/  @!P3 STG.E desc[UR12][R2.64+0x800], R7 ;  /* 0x000800070200b986 */ /* 0x0003e8000c10190c */
[----:B------:R1:W-:Y:S01]  /*3f00*/  @!P4 STG.E desc[UR12][R2.64+0x880], R5 ;  /* 0x000880050200c986 */ /* 0x0003e2000c10190c */
[----:B------:R-:W-:Y:S05]  /*3f10*/  @P5 EXIT ;  /* 0x000000000000594d */ /* 0x000fea0003800000 */
[----:B------:R-:W-:Y:S01]  /*3f20*/  STG.E desc[UR12][R2.64+0x900], R25 ;  /* 0x0009001902007986 */ /* 0x000fe2000c10190c */
[----:B------:R-:W-:Y:S05]  /*3f30*/  EXIT ;  /* 0x000000000000794d */ /* 0x000fea0003800000 */
.L_x_240:
[----:B------:R-:W-:Y:S01]  /*3f40*/  BSSY B1, `(.L_x_267) ;  /* 0x0000006000017945 */ /* 0x000fe20003800000 */
[----:B------:R-:W-:Y:S01]  /*3f50*/  PLOP3.LUT P0, PT, P0, PT, PT, 0x8, 0x80 ;  /* 0x000000000080781c */ /* 0x000fe2000070e170 */
[----:B------:R-:W-:-:S12]  /*3f60*/  IMAD.MOV.U32 R10, RZ, RZ, -0x1 ;  /* 0xffffffffff0a7424 */ /* 0x000fd800078e00ff */
[----:B------:R-:W-:Y:S05]  /*3f70*/  WARPSYNC.COLLECTIVE R10, `(.L_x_268) ;  /* 0x000000000a087348 */ /* 0x000fea0003c00000 */
[----:B------:R-:W-:Y:S01]  /*3f80*/  VOTE.ANY P0, P0 ;  /* 0x0000000000ff7806 */ /* 0x000fe20000000100 */
[----:B------:R-:W-:-:S12]  /*3f90*/  ENDCOLLECTIVE ;  /* 0x000000000000791b */ /* 0x000fd80003800000 */
.L_x_268:
[----:B------:R-:W-:Y:S05]  /*3fa0*/  BSYNC B1 ;  /* 0x0000000000017941 */ /* 0x000fea0003800000 */
.L_x_267:
[----:B------:R-:W-:Y:S05]  /*3fb0*/  BRA `(.L_x_269) ;  /* 0xffffffd000147947 */ /* 0x000fea000383ffff */
.L_x_242:
[----:B------:R-:W-:Y:S01]  /*3fc0*/  BSSY B1, `(.L_x_270) ;  /* 0x0000006000017945 */ /* 0x000fe20003800000 */
[----:B------:R-:W-:Y:S01]  /*3fd0*/  PLOP3.LUT P0, PT, P0, PT, PT, 0x8, 0x80 ;  /* 0x000000000080781c */ /* 0x000fe2000070e170 */
[----:B------:R-:W-:-:S12]  /*3fe0*/  IMAD.MOV.U32 R10, RZ, RZ, -0x1 ;  /* 0xffffffffff0a7424 */ /* 0x000fd800078e00ff */
[----:B------:R-:W-:Y:S05]  /*3ff0*/  WARPSYNC.COLLECTIVE R10, `(.L_x_271) ;  /* 0x000000000a087348 */ /* 0x000fea0003c00000 */
[----:B------:R-:W-:Y:S01]  /*4000*/  VOTE.ANY P0, P0 ;  /* 0x0000000000ff7806 */ /* 0x000fe20000000100 */
[----:B------:R-:W-:-:S12]  /*4010*/  ENDCOLLECTIVE ;  /* 0x000000000000791b */ /* 0x000fd80003800000 */
.L_x_271:
[----:B------:R-:W-:Y:S05]  /*4020*/  BSYNC B1 ;  /* 0x0000000000017941 */ /* 0x000fea0003800000 */
.L_x_270:
[----:B------:R-:W-:Y:S05]  /*4030*/  BRA `(.L_x_272) ;  /* 0xffffffd000187947 */ /* 0x000fea000383ffff */
.L_x_244:
[----:B------:R-:W0:Y:S01]  /*4040*/  S2R R8, SR_GEMASK ;  /* 0x0000000000087919 */ /* 0x000e220000003c00 */
[----:B------:R-:W-:Y:S01]  /*4050*/  BSSY B1, `(.L_x_273) ;  /* 0x0000006000017945 */ /* 0x000fe20003800000 */
[----:B------:R-:W-:Y:S01]  /*4060*/  PLOP3.LUT P2, PT, P0, PT, PT, 0x8, 0x80 ;  /* 0x000000000080781c */ /* 0x000fe2000074e170 */
[----:B------:R-:W-:-:S12]  /*4070*/  IMAD.MOV.U32 R10, RZ, RZ, -0x1 ;  /* 0xffffffffff0a7424 */ /* 0x000fd800078e00ff */
[----:B0-----:R-:W-:Y:S05]  /*4080*/  WARPSYNC.COLLECTIVE R10, `(.L_x_274) ;  /* 0x000000000a087348 */ /* 0x001fea0003c00000 */
[----:B------:R-:W-:Y:S01]  /*4090*/  VOTE.ANY R10, PT, P2 ;  /* 0x00000000000a7806 */ /* 0x000fe200010e0100 */
[----:B0-----:R-:W-:Y:S06]  /*40a0*/  ENDCOLLECTIVE ;  /* 0x000000000000791b */ /* 0x001fec0003800000 */
.L_x_274:
[----:B------:R-:W-:Y:S05]  /*40b0*/  BSYNC B1 ;  /* 0x0000000000017941 */ /* 0x000fea0003800000 */
.L_x_273:
[----:B------:R-:W-:Y:S01]  /*40c0*/  LOP3.LUT R10, R10, 0x80000000, R8, 0xec, !PT ;  /* 0x800000000a0a7812 */ /* 0x000fe200078eec08 */
[----:B------:R-:W-:Y:S01]  /*40d0*/  IMAD.MOV.U32 R14, RZ, RZ, 0x1 ;  /* 0x00000001ff0e7424 */ /* 0x000fe200078e00ff */
[----:B------:R-:W-:Y:S01]  /*40e0*/  ISETP.NE.AND P0, PT, R12, 0x65, PT ;  /* 0x000000650c00780c */ /* 0x000fe20003f05270 */
[C---:B------:R-:W-:Y:S02]  /*40f0*/  VIADD R38, R37.reuse, 0x2 ;  /* 0x0000000225267836 */ /* 0x040fe40000000000 */
[C---:B------:R-:W-:Y:S02]  /*4100*/  VIADD R11, R10.reuse, 0xffffffff ;  /* 0xffffffff0a0b7836 */ /* 0x040fe40000000000 */
[C---:B------:R-:W-:Y:S02]  /*4110*/  VIADD R19, R37.reuse, 0x4 ;  /* 0x0000000425137836 */ /* 0x040fe40000000000 */
[----:B------:R-:W-:Y:S01]  /*4120*/  VIADD R39, R37, 0x10 ;  /* 0x0000001025277836 */ /* 0x000fe20000000000 */
[----:B------:R-:W-:Y:S01]  /*4130*/  LOP3.LUT R11, R10, R11, RZ, 0xc, !PT ;  /* 0x0000000b0a0b7212 */ /* 0x000fe200078e0cff */
[----:B------:R-:W-:-:S03]  /*4140*/  IMAD.MOV.U32 R10, RZ, RZ, -0x1 ;  /* 0xffffffffff0a7424 */ /* 0x000fc600078e00ff */
[----:B------:R0:W1:Y:S04]  /*4150*/  POPC R15, R11 ;  /* 0x0000000b000f7309 */ /* 0x0000680000000000 */
[----:B01----:R-:W-:Y:S05]  /*4160*/  WARPSYNC.COLLECTIVE R10, `(.L_x_275) ;  /* 0x000000000a087348 */ /* 0x003fea0003c00000 */
[----:B-1----:R1:W2:Y:S02]  /*4170*/  SHFL.DOWN P2, R16, R13, R14, R15 ;  /* 0x0800000e0d107389 */ /* 0x0022a4000004000f */
[----:B012---:R-:W-:Y:S05]  /*4180*/  ENDCOLLECTIVE ;  /* 0x000000000000791b */ /* 0x007fea0003800000 */
.L_x_275:
[----:B------:R-:W-:Y:S01]  /*4190*/  IMAD.MOV.U32 R14, RZ, RZ, 0x2 ;  /* 0x00000002ff0e7424 */ /* 0x000fe200078e00ff */
[----:B------:R-:W-:-:S04]  /*41a0*/  ISETP.GE.AND P2, PT, R37, R15, PT ;  /* 0x0000000f2500720c */ /* 0x000fc80003f46270 */
[----:B------:R-:W-:-:S05]  /*41b0*/  SEL R16, R16, RZ, !P2 ;  /* 0x000000ff10107207 */ /* 0x000fca0005000000 */
[----:B------:R-:W-:-:S04]  /*41c0*/  IMAD.IADD R36, R16, 0x1, R13 ;  /* 0x0000000110247824 */ /* 0x000fc800078e020d */
[----:B------:R-:W-:-:S07]  /*41d0*/  IMAD.MOV.U32 R13, RZ, RZ, R36 ;  /* 0x000000ffff0d7224 */ /* 0x000fce00078e0024 */
[----:B------:R-:W-:Y:S05]  /*41e0*/  WARPSYNC.COLLECTIVE R10, `(.L_x_276) ;  /* 0x000000000a087348 */ /* 0x000fea0003c00000 */
[----:B------:R0:W1:Y:S02]  /*41f0*/  SHFL.DOWN P2, R16, R13, R14, R15 ;  /* 0x0800000e0d107389 */ /* 0x000064000004000f */
[----:B01----:R-:W-:Y:S05]  /*4200*/  ENDCOLLECTIVE ;  /* 0x000000000000791b */ /* 0x003fea0003800000 */
.L_x_276:
[----:B------:R-:W-:Y:S01]  /*4210*/  IMAD.MOV.U32 R14, RZ, RZ, 0x4 ;  /* 0x00000004ff0e7424 */ /* 0x000fe200078e00ff */
[----:B------:R-:W-:-:S04]  /*4220*/  ISETP.GT.AND P2, PT, R38, R15, PT ;  /* 0x0000000f2600720c */ /* 0x000fc80003f44270 */
[----:B------:R-:W-:-:S05]  /*4230*/  SEL R11, R16, RZ, !P2 ;  /* 0x000000ff100b7207 */ /* 0x000fca0005000000 */
[----:B------:R-:W-:Y:S02]  /*4240*/  IMAD.IADD R40, R36, 0x1, R11 ;  /* 0x0000000124287824 */ /* 0x000fe400078e020b */
[----:B------:R-:W-:Y:S02]  /*4250*/  VIADD R36, R37, 0x8 ;  /* 0x0000000825247836 */ /* 0x000fe40000000000 */
[----:B------:R-:W-:-:S07]  /*4260*/  IMAD.MOV.U32 R13, RZ, RZ, R40 ;  /* 0x000000ffff0d7224 */ /* 0x000fce00078e0028 */
[----:B------:R-:W-:Y:S05]  /*4270*/  WARPSYNC.COLLECTIVE R10, `(.L_x_277) ;  /* 0x000000000a087348 */ /* 0x000fea0003c00000 */
[----:B------:R0:W1:Y:S02]  /*4280*/  SHFL.DOWN P2, R16, R13, R14, R15 ;  /* 0x0800000e0d107389 */ /* 0x000064000004000f */
[----:B01----:R-:W-:Y:S05]  /*4290*/  ENDCOLLECTIVE ;  /* 0x000000000000791b */ /* 0x003fea0003800000 */
.L_x_277:
[----:B------:R-:W-:Y:S01]  /*42a0*/  IMAD.MOV.U32 R14, RZ, RZ, 0x8 ;  /* 0x00000008ff0e7424 */ /* 0x000fe200078e00ff */
[----:B------:R-:W-:-:S04]  /*42b0*/  ISETP.GT.AND P2, PT, R19, R15, PT ;  /* 0x0000000f1300720c */ /* 0x000fc80003f44270 */
[----:B------:R-:W-:-:S05]  /*42c0*/  SEL R11, R16, RZ, !P2 ;  /* 0x000000ff100b7207 */ /* 0x000fca0005000000 */
[----:B------:R-:W-:-:S04]  /*42d0*/  IMAD.IADD R42, R40, 0x1, R11 ;  /* 0x00000001282a7824 */ /* 0x000fc800078e020b */
[----:B------:R-:W-:-:S07]  /*42e0*/  IMAD.MOV.U32 R13, RZ, RZ, R42 ;  /* 0x000000ffff0d7224 */ /* 0x000fce00078e002a */
[----:B------:R-:W-:Y:S05]  /*42f0*/  WARPSYNC.COLLECTIVE R10, `(.L_x_278) ;  /* 0x000000000a087348 */ /* 0x000fea0003c00000 */
[----:B------:R0:W1:Y:S02]  /*4300*/  SHFL.DOWN P2, R16, R13, R14, R15 ;  /* 0x0800000e0d107389 */ /* 0x000064000004000f */
[----:B01----:R-:W-:Y:S05]  /*4310*/  ENDCOLLECTIVE ;  /* 0x000000000000791b */ /* 0x003fea0003800000 */
.L_x_278:
        /* <DEDUP_REMOVED lines=8> */
.L_x_279:
[----:B------:R-:W-:Y:S05]  /*43a0*/  WARPSYNC.COLLECTIVE R10, `(.L_x_280) ;  /* 0x000000000a087348 */ /* 0x000fea0003c00000 */
[----:B------:R-:W-:Y:S01]  /*43b0*/  VOTE.ALL P0, P0 ;  /* 0x0000000000ff7806 */ /* 0x000fe20000000000 */
[----:B------:R-:W-:-:S12]  /*43c0*/  ENDCOLLECTIVE ;  /* 0x000000000000791b */ /* 0x000fd80003800000 */
.L_x_280:
[----:B------:R-:W0:Y:S01]  /*43d0*/  LDC.64 R12, c[0x0][0x390] ;  /* 0x0000e400ff0c7b82 */ /* 0x000e220000000a00 */
[----:B------:R-:W-:-:S04]  /*43e0*/  ISETP.GT.AND P2, PT, R39, R15, PT ;  /* 0x0000000f2700720c */ /* 0x000fc80003f44270 */
[----:B------:R-:W-:-:S05]  /*43f0*/  SEL R16, R16, RZ, !P2 ;  /* 0x000000ff10107207 */ /* 0x000fca0005000000 */
[----:B------:R-:W-:Y:S01]  /*4400*/  IMAD.IADD R40, R41, 0x1, R16 ;  /* 0x0000000129287824 */ /* 0x000fe200078e0210 */
[----:B0-----:R-:W-:-:S05]  /*4410*/  IADD3 R42, P2, PT, R12, 0x100, RZ ;  /* 0x000001000c2a7810 */ /* 0x001fca0007f5e0ff */
[----:B------:R-:W-:Y:S01]  /*4420*/  IMAD.X R43, RZ, RZ, R13, P2 ;  /* 0x000000ffff2b7224 */ /* 0x000fe200010e060d */
[----:B------:R-:W-:Y:S07]  /*4430*/  BRA `(.L_x_281) ;  /* 0xffffffcc00b47947 */ /* 0x000fee000383ffff */
.L_x_246:
[----:B------:R-:W-:Y:S01]  /*4440*/  BSSY B1, `(.L_x_282) ;  /* 0x0000006000017945 */ /* 0x000fe20003800000 */
[----:B------:R-:W-:Y:S01]  /*4450*/  PLOP3.LUT P0, PT, P0, PT, PT, 0x8, 0x80 ;  /* 0x000000000080781c */ /* 0x000fe2000070e170 */
[----:B------:R-:W-:-:S12]  /*4460*/  IMAD.MOV.U32 R10, RZ, RZ, -0x1 ;  /* 0xffffffffff0a7424 */ /* 0x000fd800078e00ff */
[----:B------:R-:W-:Y:S05]  /*4470*/  WARPSYNC.COLLECTIVE R10, `(.L_x_283) ;  /* 0x000000000a087348 */ /* 0x000fea0003c00000 */
[----:B------:R-:W-:Y:S01]  /*4480*/  VOTE.ANY P0, P0 ;  /* 0x0000000000ff7806 */ /* 0x000fe20000000100 */
[----:B------:R-:W-:-:S12]  /*4490*/  ENDCOLLECTIVE ;  /* 0x000000000000791b */ /* 0x000fd80003800000 */
.L_x_283:
[----:B------:R-:W-:Y:S05]  /*44a0*/  BSYNC B1 ;  /* 0x0000000000017941 */ /* 0x000fea0003800000 */
.L_x_282:
[----:B------:R-:W-:Y:S05]  /*44b0*/  BRA `(.L_x_284) ;  /* 0xffffffcc00bc7947 */ /* 0x000fea000383ffff */
.L_x_248:
[----:B------:R-:W-:Y:S01]  /*44c0*/  BSSY B1, `(.L_x_285) ;  /* 0x0000006000017945 */ /* 0x000fe20003800000 */
[----:B------:R-:W-:Y:S01]  /*44d0*/  PLOP3.LUT P0, PT, P0, PT, PT, 0x8, 0x80 ;  /* 0x000000000080781c */ /* 0x000fe2000070e170 */
[----:B------:R-:W-:-:S12]  /*44e0*/  IMAD.MOV.U32 R10, RZ, RZ, -0x1 ;  /* 0xffffffffff0a7424 */ /* 0x000fd800078e00ff */
[----:B------:R-:W-:Y:S05]  /*44f0*/  WARPSYNC.COLLECTIVE R10, `(.L_x_286) ;  /* 0x000000000a087348 */ /* 0x000fea0003c00000 */
[----:B------:R-:W-:Y:S01]  /*4500*/  VOTE.ANY P0, P0 ;  /* 0x0000000000ff7806 */ /* 0x000fe20000000100 */
[----:B------:R-:W-:-:S12]  /*4510*/  ENDCOLLECTIVE ;  /* 0x000000000000791b */ /* 0x000fd80003800000 */
.L_x_286:
[----:B------:R-:W-:Y:S05]  /*4520*/  BSYNC B1 ;  /* 0x0000000000017941 */ /* 0x000fea0003800000 */
.L_x_285:
[----:B------:R-:W-:Y:S05]  /*4530*/  BRA `(.L_x_287) ;  /* 0xffffffcc00c07947 */ /* 0x000fea000383ffff */
.L_x_250:
[----:B------:R-:W-:Y:S01]  /*4540*/  BSSY B1, `(.L_x_288) ;  /* 0x0000006000017945 */ /* 0x000fe20003800000 */
[----:B------:R-:W-:Y:S01]  /*4550*/  PLOP3.LUT P2, PT, P0, PT, PT, 0x8, 0x80 ;  /* 0x000000000080781c */ /* 0x000fe2000074e170 */
[----:B------:R-:W-:-:S12]  /*4560*/  IMAD.MOV.U32 R10, RZ, RZ, -0x1 ;  /* 0xffffffffff0a7424 */ /* 0x000fd800078e00ff */
[----:B------:R-:W-:Y:S05]  /*4570*/  WARPSYNC.COLLECTIVE R10, `(.L_x_289) ;  /* 0x000000000a087348 */ /* 0x000fea0003c00000 */
[----:B------:R-:W-:Y:S01]  /*4580*/  VOTE.ANY R10, PT, P2 ;  /* 0x00000000000a7806 */ /* 0x000fe200010e0100 */
[----:B------:R-:W-:Y:S06]  /*4590*/  ENDCOLLECTIVE ;  /* 0x000000000000791b */ /* 0x000fec0003800000 */
.L_x_289:
[----:B------:R-:W-:Y:S05]  /*45a0*/  BSYNC B1 ;  /* 0x0000000000017941 */ /* 0x000fea0003800000 */
.L_x_288:
[----:B------:R-:W-:Y:S01]  /*45b0*/  LOP3.LUT R10, R10, 0x80000000, R8, 0xec, !PT ;  /* 0x800000000a0a7812 */ /* 0x000fe200078eec08 */
[----:B------:R-:W-:Y:S02]  /*45c0*/  IMAD.MOV.U32 R14, RZ, RZ, 0x1 ;  /* 0x00000001ff0e7424 */ /* 0x000fe400078e00ff */
[----:B------:R-:W-:Y:S02]  /*45d0*/  VIADD R18, R18, 0xffffffe0 ;  /* 0xffffffe012127836 */ /* 0x000fe40000000000 */
[----:B------:R-:W-:-:S05]  /*45e0*/  VIADD R15, R10, 0xffffffff ;  /* 0xffffffff0a0f7836 */ /* 0x000fca0000000000 */
[----:B------:R-:W-:Y:S01]  /*45f0*/  LOP3.LUT R15, R10, R15, RZ, 0xc, !PT ;  /* 0x0000000f0a0f7212 */ /* 0x000fe200078e0cff */
[----:B------:R-:W-:-:S05]  /*4600*/  IMAD.MOV.U32 R10, RZ, RZ, -0x1 ;  /* 0xffffffffff0a7424 */ /* 0x000fca00078e00ff */
[----:B------:R-:W0:Y:S02]  /*4610*/  POPC R15, R15 ;  /* 0x0000000f000f7309 */ /* 0x000e240000000000 */
[----:B0-----:R-:W-:Y:S05]  /*4620*/  WARPSYNC.COLLECTIVE R10, `(.L_x_290) ;  /* 0x000000000a087348 */ /* 0x001fea0003c00000 */
[----:B0-----:R0:W1:Y:S02]  /*4630*/  SHFL.DOWN P2, R16, R13, R14, R15 ;  /* 0x0800000e0d107389 */ /* 0x001064000004000f */
[----:B01----:R-:W-:Y:S05]  /*4640*/  ENDCOLLECTIVE ;  /* 0x000000000000791b */ /* 0x003fea0003800000 */
.L_x_290:
[----:B------:R-:W-:Y:S01]  /*4650*/  ISETP.GE.AND P0, PT, R37, R15, PT ;  /* 0x0000000f2500720c */ /* 0x000fe20003f06270 */
[----:B------:R-:W-:-:S03]  /*4660*/  IMAD.MOV.U32 R14, RZ, RZ, 0x2 ;  /* 0x00000002ff0e7424 */ /* 0x000fc600078e00ff */
[----:B------:R-:W-:Y:S02]  /*4670*/  SEL R16, R16, RZ, !P0 ;  /* 0x000000ff10107207 */ /* 0x000fe40004000000 */
[----:B------:R-:W-:-:S03]  /*4680*/  ISETP.GT.AND P0, PT, R38, R15, PT ;  /* 0x0000000f2600720c */ /* 0x000fc60003f04270 */
[----:B------:R-:W-:-:S04]  /*4690*/  IMAD.IADD R41, R16, 0x1, R13 ;  /* 0x0000000110297824 */ /* 0x000fc800078e020d */
[----:B------:R-:W-:-:S07]  /*46a0*/  IMAD.MOV.U32 R13, RZ, RZ, R41 ;  /* 0x000000ffff0d7224 */ /* 0x000fce00078e0029 */
[----:B------:R-:W-:Y:S05]  /*46b0*/  WARPSYNC.COLLECTIVE R10, `(.L_x_291) ;  /* 0x000000000a087348 */ /* 0x000fea0003c00000 */
[----:B------:R0:W1:Y:S02]  /*46c0*/  SHFL.DOWN P2, R16, R13, R14, R15 ;  /* 0x0800000e0d107389 */ /* 0x000064000004000f */
[----:B01----:R-:W-:Y:S05]  /*46d0*/  ENDCOLLECTIVE ;  /* 0x000000000000791b */ /* 0x003fea0003800000 */
.L_x_291:
[----:B------:R-:W-:Y:S01]  /*46e0*/  IMAD.MOV.U32 R14, RZ, RZ, 0x4 ;  /* 0x00000004ff0e7424 */ /* 0x000fe200078e00ff */
[----:B------:R-:W-:Y:S02]  /*46f0*/  SEL R16, R16, RZ, !P0 ;  /* 0x000000ff10107207 */ /* 0x000fe40004000000 */
[----:B------:R-:W-:-:S03]  /*4700*/  ISETP.GT.AND P0, PT, R19, R15, PT ;  /* 0x0000000f1300720c */ /* 0x000fc60003f04270 */
[----:B------:R-:W-:-:S04]  /*4710*/  IMAD.IADD R41, R41, 0x1, R16 ;  /* 0x0000000129297824 */ /* 0x000fc800078e0210 */
[----:B------:R-:W-:-:S07]  /*4720*/  IMAD.MOV.U32 R13, RZ, RZ, R41 ;  /* 0x000000ffff0d7224 */ /* 0x000fce00078e0029 */
[----:B------:R-:W-:Y:S05]  /*4730*/  WARPSYNC.COLLECTIVE R10, `(.L_x_292) ;  /* 0x000000000a087348 */ /* 0x000fea0003c00000 */
[----:B------:R0:W1:Y:S02]  /*4740*/  SHFL.DOWN P2, R16, R13, R14, R15 ;  /* 0x0800000e0d107389 */ /* 0x000064000004000f */
[----:B01----:R-:W-:Y:S05]  /*4750*/  ENDCOLLECTIVE ;  /* 0x000000000000791b */ /* 0x003fea0003800000 */
.L_x_292:
[----:B------:R-:W-:Y:S01]  /*4760*/  IMAD.MOV.U32 R14, RZ, RZ, 0x8 ;  /* 0x00000008ff0e7424 */ /* 0x000fe200078e00ff */
[----:B------:R-:W-:Y:S02]  /*4770*/  SEL R16, R16, RZ, !P0 ;  /* 0x000000ff10107207 */ /* 0x000fe40004000000 */
[----:B------:R-:W-:-:S03]  /*4780*/  ISETP.GT.AND P0, PT, R36, R15, PT ;  /* 0x0000000f2400720c */ /* 0x000fc60003f04270 */
[----:B------:R-:W-:-:S10]  /*4790*/  IMAD.IADD R13, R41, 0x1, R16 ;  /* 0x00000001290d7824 */ /* 0x000fd400078e0210 */
[----:B------:R-:W-:Y:S05]  /*47a0*/  WARPSYNC.COLLECTIVE R10, `(.L_x_293) ;  /* 0x000000000a087348 */ /* 0x000fea0003c00000 */
[----:B------:R0:W1:Y:S02]  /*47b0*/  SHFL.DOWN P2, R16, R13, R14, R15 ;  /* 0x0800000e0d107389 */ /* 0x000064000004000f */
[----:B01----:R-:W-:Y:S05]  /*47c0*/  ENDCOLLECTIVE ;  /* 0x000000000000791b */ /* 0x003fea0003800000 */
.L_x_293:
        /* <DEDUP_REMOVED lines=8> */
.L_x_294:
[----:B------:R-:W-:Y:S02]  /*4850*/  SEL R16, R16, RZ, !P0 ;  /* 0x000000ff10107207 */ /* 0x000fe40004000000 */
[----:B------:R-:W-:Y:S02]  /*4860*/  ISETP.NE.AND P0, PT, R12, 0x65, PT ;  /* 0x000000650c00780c */ /* 0x000fe40003f05270 */
[----:B------:R-:W-:-:S11]  /*4870*/  IADD3 R40, PT, PT, R41, R16, R40 ;  /* 0x0000001029287210 */ /* 0x000fd60007ffe028 */
[----:B------:R-:W-:Y:S05]  /*4880*/  WARPSYNC.COLLECTIVE R10, `(.L_x_295) ;  /* 0x000000000a087348 */ /* 0x000fea0003c00000 */
[----:B------:R-:W-:Y:S01]  /*4890*/  VOTE.ALL P0, P0 ;  /* 0x0000000000ff7806 */ /* 0x000fe20000000000 */
[----:B------:R-:W-:-:S12]  /*48a0*/  ENDCOLLECTIVE ;  /* 0x000000000000791b */ /* 0x000fd80003800000 */
.L_x_295:
[----:B------:R-:W-:Y:S05]  /*48b0*/  BRA `(.L_x_296) ;  /* 0xffffffcc00607947 */ /* 0x000fea000383ffff */
.L_x_255:
[----:B------:R-:W-:Y:S01]  /*48c0*/  BSSY B0, `(.L_x_297) ;  /* 0x0000006000007945 */ /* 0x000fe20003800000 */
[----:B------:R-:W-:Y:S01]  /*48d0*/  PLOP3.LUT P0, PT, P0, PT, PT, 0x8, 0x80 ;  /* 0x000000000080781c */ /* 0x000fe2000070e170 */
[----:B------:R-:W-:-:S12]  /*48e0*/  IMAD.MOV.U32 R10, RZ, RZ, -0x1 ;  /* 0xffffffffff0a7424 */ /* 0x000fd800078e00ff */
[----:B------:R-:W-:Y:S05]  /*48f0*/  WARPSYNC.COLLECTIVE R10, `(.L_x_298) ;  /* 0x000000000a087348 */ /* 0x000fea0003c00000 */
[----:B------:R-:W-:Y:S01]  /*4900*/  VOTE.ANY P0, P0 ;  /* 0x0000000000ff7806 */ /* 0x000fe20000000100 */
[----:B------:R-:W-:-:S12]  /*4910*/  ENDCOLLECTIVE ;  /* 0x000000000000791b */ /* 0x000fd80003800000 */
.L_x_298:
[----:B------:R-:W-:Y:S05]  /*4920*/  BSYNC B0 ;  /* 0x0000000000007941 */ /* 0x000fea0003800000 */
.L_x_297:
[----:B------:R-:W-:Y:S05]  /*4930*/  BRA `(.L_x_299) ;  /* 0xffffffe4006c7947 */ /* 0x000fea000383ffff */
.L_x_257:
[----:B------:R-:W-:Y:S01]  /*4940*/  BSSY B0, `(.L_x_300) ;  /* 0x0000006000007945 */ /* 0x000fe20003800000 */
[----:B------:R-:W-:Y:S01]  /*4950*/  PLOP3.LUT P0, PT, P0, PT, PT, 0x8, 0x80 ;  /* 0x000000000080781c */ /* 0x000fe2000070e170 */
[----:B------:R-:W-:-:S12]  /*4960*/  IMAD.MOV.U32 R10, RZ, RZ, -0x1 ;  /* 0xffffffffff0a7424 */ /* 0x000fd800078e00ff */
[----:B------:R-:W-:Y:S05]  /*4970*/  WARPSYNC.COLLECTIVE R10, `(.L_x_301) ;  /* 0x000000000a087348 */ /* 0x000fea0003c00000 */
[----:B------:R-:W-:Y:S01]  /*4980*/  VOTE.ANY P0, P0 ;  /* 0x0000000000ff7806 */ /* 0x000fe20000000100 */
[----:B------:R-:W-:-:S12]  /*4990*/  ENDCOLLECTIVE ;  /* 0x000000000000791b */ /* 0x000fd80003800000 */
.L_x_301:
[----:B------:R-:W-:Y:S05]  /*49a0*/  BSYNC B0 ;  /* 0x0000000000007941 */ /* 0x000fea0003800000 */
.L_x_300:
[----:B------:R-:W-:Y:S05]  /*49b0*/  BRA `(.L_x_302) ;  /* 0xffffffe400707947 */ /* 0x000fea000383ffff */
.L_x_259:
[----:B------:R-:W0:Y:S01]  /*49c0*/  S2R R19, SR_GEMASK ;  /* 0x0000000000137919 */ /* 0x000e220000003c00 */
[----:B------:R-:W-:Y:S01]  /*49d0*/  BSSY B0, `(.L_x_303) ;  /* 0x0000007000007945 */ /* 0x000fe20003800000 */
[----:B------:R-:W-:Y:S01]  /*49e0*/  ISETP.NE.AND P0, PT, R8, 0x65, PT ;  /* 0x000000650800780c */ /* 0x000fe20003f05270 */
[----:B------:R-:W-:Y:S01]  /*49f0*/  IMAD.MOV.U32 R10, RZ, RZ, -0x1 ;  /* 0xffffffffff0a7424 */ /* 0x000fe200078e00ff */
[----:B------:R-:W-:-:S13]  /*4a00*/  PLOP3.LUT P2, PT, P2, PT, PT, 0x8, 0x80 ;  /* 0x000000000080781c */ /* 0x000fda000174e170 */
[----:B0-----:R-:W-:Y:S05]  /*4a10*/  WARPSYNC.COLLECTIVE R10, `(.L_x_304) ;  /* 0x000000000a087348 */ /* 0x001fea0003c00000 */
[----:B------:R-:W-:Y:S01]  /*4a20*/  VOTE.ANY R10, PT, P2 ;  /* 0x00000000000a7806 */ /* 0x000fe200010e0100 */
[----:B0-----:R-:W-:Y:S06]  /*4a30*/  ENDCOLLECTIVE ;  /* 0x000000000000791b */ /* 0x001fec0003800000 */
.L_x_304:
[----:B------:R-:W-:Y:S05]  /*4a40*/  BSYNC B0 ;  /* 0x0000000000007941 */ /* 0x000fea0003800000 */
.L_x_303:
[----:B------:R-:W-:Y:S01]  /*4a50*/  LOP3.LUT R10, R10, 0x80000000, R19, 0xec, !PT ;  /* 0x800000000a0a7812 */ /* 0x000fe200078eec13 */
[----:B------:R-:W-:-:S04]  /*4a60*/  IMAD.MOV.U32 R14, RZ, RZ, 0x1 ;  /* 0x00000001ff0e7424 */ /* 0x000fc800078e00ff */
[----:B------:R-:W-:-:S05]  /*4a70*/  VIADD R13, R10, 0xffffffff ;  /* 0xffffffff0a0d7836 */ /* 0x000fca0000000000 */
[----:B------:R-:W-:Y:S01]  /*4a80*/  LOP3.LUT R8, R10, R13, RZ, 0xc, !PT ;  /* 0x0000000d0a087212 */ /* 0x000fe200078e0cff */
[----:B------:R-:W-:Y:S02]  /*4a90*/  IMAD.MOV.U32 R13, RZ, RZ, R9 ;  /* 0x000000ffff0d7224 */ /* 0x000fe400078e0009 */
[----:B------:R-:W-:Y:S01]  /*4aa0*/  IMAD.MOV.U32 R10, RZ, RZ, -0x1 ;  /* 0xffffffffff0a7424 */ /* 0x000fe200078e00ff */
[----:B------:R0:W1:Y:S02]  /*4ab0*/  POPC R15, R8 ;  /* 0x00000008000f7309 */ /* 0x0000640000000000 */
[----:B0-----:R-:W-:-:S07]  /*4ac0*/  VIADD R8, R39, 0x4 ;  /* 0x0000000427087836 */ /* 0x001fce0000000000 */
[----:B-1----:R-:W-:Y:S05]  /*4ad0*/  WARPSYNC.COLLECTIVE R10, `(.L_x_305) ;  /* 0x000000000a087348 */ /* 0x002fea0003c00000 */
[----:B-1----:R0:W1:Y:S02]  /*4ae0*/  SHFL.DOWN P2, R16, R13, R14, R15 ;  /* 0x0800000e0d107389 */ /* 0x002064000004000f */
[----:B01----:R-:W-:Y:S05]  /*4af0*/  ENDCOLLECTIVE ;  /* 0x000000000000791b */ /* 0x003fea0003800000 */
.L_x_305:
[----:B------:R-:W-:Y:S01]  /*4b00*/  IMAD.MOV.U32 R14, RZ, RZ, 0x2 ;  /* 0x00000002ff0e7424 */ /* 0x000fe200078e00ff */
[----:B------:R-:W-:-:S04]  /*4b10*/  ISETP.GE.AND P2, PT, R39, R15, PT ;  /* 0x0000000f2700720c */ /* 0x000fc80003f46270 */
[----:B------:R-:W-:Y:S01]  /*4b20*/  SEL R12, R16, RZ, !P2 ;  /* 0x000000ff100c7207 */ /* 0x000fe20005000000 */
[----:B------:R-:W-:-:S04]  /*4b30*/  VIADD R16, R39, 0x2 ;  /* 0x0000000227107836 */ /* 0x000fc80000000000 */
[----:B------:R-:W-:Y:S01]  /*4b40*/  IMAD.IADD R12, R12, 0x1, R9 ;  /* 0x000000010c0c7824 */ /* 0x000fe200078e0209 */
[----:B------:R-:W-:-:S03]  /*4b50*/  ISETP.GT.AND P3, PT, R16, R15, PT ;  /* 0x0000000f1000720c */ /* 0x000fc60003f64270 */
[----:B------:R-:W-:-:S10]  /*4b60*/  IMAD.MOV.U32 R13, RZ, RZ, R12 ;  /* 0x000000ffff0d7224 */ /* 0x000fd400078e000c */
[----:B------:R-:W-:Y:S05]  /*4b70*/  WARPSYNC.COLLECTIVE R10, `(.L_x_306) ;  /* 0x000000000a087348 */ /* 0x000fea0003c00000 */
[----:B------:R0:W1:Y:S02]  /*4b80*/  SHFL.DOWN P2, R16, R13, R14, R15 ;  /* 0x0800000e0d107389 */ /* 0x000064000004000f */
[----:B01----:R-:W-:Y:S05]  /*4b90*/  ENDCOLLECTIVE ;  /* 0x000000000000791b */ /* 0x003fea0003800000 */
.L_x_306:
[----:B------:R-:W-:Y:S01]  /*4ba0*/  IMAD.MOV.U32 R14, RZ, RZ, 0x4 ;  /* 0x00000004ff0e7424 */ /* 0x000fe200078e00ff */
[----:B------:R-:W-:Y:S02]  /*4bb0*/  SEL R9, R16, RZ, !P3 ;  /* 0x000000ff10097207 */ /* 0x000fe40005800000 */
[----:B------:R-:W-:Y:S01]  /*4bc0*/  ISETP.GT.AND P3, PT, R8, R15, PT ;  /* 0x0000000f0800720c */ /* 0x000fe20003f64270 */
[----:B------:R-:W-:Y:S02]  /*4bd0*/  VIADD R8, R39, 0x8 ;  /* 0x0000000827087836 */ /* 0x000fe40000000000 */
[----:B------:R-:W-:-:S04]  /*4be0*/  IMAD.IADD R38, R12, 0x1, R9 ;  /* 0x000000010c267824 */ /* 0x000fc800078e0209 */
[----:B------:R-:W-:-:S07]  /*4bf0*/  IMAD.MOV.U32 R13, RZ, RZ, R38 ;  /* 0x000000ffff0d7224 */ /* 0x000fce00078e0026 */
[----:B------:R-:W-:Y:S05]  /*4c00*/  WARPSYNC.COLLECTIVE R10, `(.L_x_307) ;  /* 0x000000000a087348 */ /* 0x000fea0003c00000 */
[----:B------:R0:W1:Y:S02]  /*4c10*/  SHFL.DOWN P2, R16, R13, R14, R15 ;  /* 0x0800000e0d107389 */ /* 0x000064000004000f */
[----:B01----:R-:W-:Y:S05]  /*4c20*/  ENDCOLLECTIVE ;  /* 0x000000000000791b */ /* 0x003fea0003800000 */
.L_x_307:
        /* <DEDUP_REMOVED lines=9> */
.L_x_308:
[----:B------:R-:W-:Y:S01]  /*4cc0*/  IMAD.MOV.U32 R14, RZ, RZ, 0x10 ;  /* 0x00000010ff0e7424 */ /* 0x000fe200078e00ff */
[----:B------:R-:W-:-:S05]  /*4cd0*/  SEL R9, R16, RZ, !P3 ;  /* 0x000000ff10097207 */ /* 0x000fca0005800000 */
[----:B------:R-:W-:-:S04]  /*4ce0*/  IMAD.IADD R42, R44, 0x1, R9 ;  /* 0x000000012c2a7824 */ /* 0x000fc800078e0209 */
[----:B------:R-:W-:-:S07]  /*4cf0*/  IMAD.MOV.U32 R13, RZ, RZ, R42 ;  /* 0x000000ffff0d7224 */ /* 0x000fce00078e002a */
[----:B------:R-:W-:Y:S05]  /*4d00*/  WARPSYNC.COLLECTIVE R10, `(.L_x_309) ;  /* 0x000000000a087348 */ /* 0x000fea0003c00000 */
[----:B------:R0:W1:Y:S02]  /*4d10*/  SHFL.DOWN P2, R16, R13, R14, R15 ;  /* 0x0800000e0d107389 */ /* 0x000064000004000f */
[----:B01----:R-:W-:Y:S05]  /*4d20*/  ENDCOLLECTIVE ;  /* 0x000000000000791b */ /* 0x003fea0003800000 */
.L_x_309:
[----:B------:R-:W-:Y:S05]  /*4d30*/  WARPSYNC.COLLECTIVE R10, `(.L_x_310) ;  /* 0x000000000a087348 */ /* 0x000fea0003c00000 */
[----:B------:R-:W-:Y:S01]  /*4d40*/  VOTE.ALL P0, P0 ;  /* 0x0000000000ff7806 */ /* 0x000fe20000000000 */
[----:B------:R-:W-:-:S12]  /*4d50*/  ENDCOLLECTIVE ;  /* 0x000000000000791b */ /* 0x000fd80003800000 */
.L_x_310:
[----:B------:R-:W-:-:S04]  /*4d60*/  ISETP.GT.AND P2, PT, R8, R15, PT ;  /* 0x0000000f0800720c */ /* 0x000fc80003f44270 */
[----:B------:R-:W-:-:S05]  /*4d70*/  SEL R9, R16, RZ, !P2 ;  /* 0x000000ff10097207 */ /* 0x000fca0005000000 */
[----:B------:R-:W-:Y:S02]  /*4d80*/  IMAD.IADD R12, R42, 0x1, R9 ;  /* 0x000000012a0c7824 */ /* 0x000fe400078e0209 */
[----:B------:R-:W0:Y:S02]  /*4d90*/  LDC.64 R8, c[0x0][0x390] ;  /* 0x0000e400ff087b82 */ /* 0x000e240000000a00 */
[----:B0-----:R-:W-:-:S05]  /*4da0*/  IADD3 R38, P2, PT, R8, 0x100, RZ ;  /* 0x0000010008267810 */ /* 0x001fca0007f5e0ff */
[----:B------:R-:W-:Y:S01]  /*4db0*/  IMAD.X R43, RZ, RZ, R9, P2 ;  /* 0x000000ffff2b7224 */ /* 0x000fe200010e0609 */
[----:B------:R-:W-:Y:S07]  /*4dc0*/  BRA `(.L_x_311) ;  /* 0xffffffe400087947 */ /* 0x000fee000383ffff */
.L_x_261:
[----:B------:R-:W-:Y:S01]  /*4dd0*/  BSSY B0, `(.L_x_312) ;  /* 0x0000006000007945 */ /* 0x000fe20003800000 */
[----:B------:R-:W-:Y:S01]  /*4de0*/  PLOP3.LUT P0, PT, P0, PT, PT, 0x8, 0x80 ;  /* 0x000000000080781c */ /* 0x000fe2000070e170 */
[----:B------:R-:W-:-:S12]  /*4df0*/  IMAD.MOV.U32 R10, RZ, RZ, -0x1 ;  /* 0xffffffffff0a7424 */ /* 0x000fd800078e00ff */
[----:B------:R-:W-:Y:S05]  /*4e00*/  WARPSYNC.COLLECTIVE R10, `(.L_x_313) ;  /* 0x000000000a087348 */ /* 0x000fea0003c00000 */
[----:B------:R-:W-:Y:S01]  /*4e10*/  VOTE.ANY P0, P0 ;  /* 0x0000000000ff7806 */ /* 0x000fe20000000100 */
[----:B------:R-:W-:-:S12]  /*4e20*/  ENDCOLLECTIVE ;  /* 0x000000000000791b */ /* 0x000fd80003800000 */
.L_x_313:
[----:B------:R-:W-:Y:S05]  /*4e30*/  BSYNC B0 ;  /* 0x0000000000007941 */ /* 0x000fea0003800000 */
.L_x_312:
[----:B------:R-:W-:Y:S05]  /*4e40*/  BRA `(.L_x_314) ;  /* 0xffffffe400187947 */ /* 0x000fea000383ffff */
.L_x_263:
[----:B------:R-:W-:Y:S01]  /*4e50*/  BSSY B0, `(.L_x_315) ;  /* 0x0000006000007945 */ /* 0x000fe20003800000 */
[----:B------:R-:W-:Y:S01]  /*4e60*/  PLOP3.LUT P0, PT, P0, PT, PT, 0x8, 0x80 ;  /* 0x000000000080781c */ /* 0x000fe2000070e170 */
[----:B------:R-:W-:-:S12]  /*4e70*/  IMAD.MOV.U32 R10, RZ, RZ, -0x1 ;  /* 0xffffffffff0a7424 */ /* 0x000fd800078e00ff */
[----:B------:R-:W-:Y:S05]  /*4e80*/  WARPSYNC.COLLECTIVE R10, `(.L_x_316) ;  /* 0x000000000a087348 */ /* 0x000fea0003c00000 */
[----:B------:R-:W-:Y:S01]  /*4e90*/  VOTE.ANY P0, P0 ;  /* 0x0000000000ff7806 */ /* 0x000fe20000000100 */
[----:B------:R-:W-:-:S12]  /*4ea0*/  ENDCOLLECTIVE ;  /* 0x000000000000791b */ /* 0x000fd80003800000 */
.L_x_316:
[----:B------:R-:W-:Y:S05]  /*4eb0*/  BSYNC B0 ;  /* 0x0000000000007941 */ /* 0x000fea0003800000 */
.L_x_315:
[----:B------:R-:W-:Y:S05]  /*4ec0*/  BRA `(.L_x_317) ;  /* 0xffffffe4001c7947 */ /* 0x000fea000383ffff */
.L_x_265:
[----:B------:R-:W-:Y:S01]  /*4ed0*/  BSSY B0, `(.L_x_318) ;  /* 0x0000006000007945 */ /* 0x000fe20003800000 */
[----:B------:R-:W-:Y:S01]  /*4ee0*/  PLOP3.LUT P2, PT, P0, PT, PT, 0x8, 0x80 ;  /* 0x000000000080781c */ /* 0x000fe2000074e170 */
[----:B------:R-:W-:-:S12]  /*4ef0*/  IMAD.MOV.U32 R10, RZ, RZ, -0x1 ;  /* 0xffffffffff0a7424 */ /* 0x000fd800078e00ff */
[----:B------:R-:W-:Y:S05]  /*4f00*/  WARPSYNC.COLLECTIVE R10, `(.L_x_319) ;  /* 0x000000000a087348 */ /* 0x000fea0003c00000 */
[----:B------:R-:W-:Y:S01]  /*4f10*/  VOTE.ANY R10, PT, P2 ;  /* 0x00000000000a7806 */ /* 0x000fe200010e0100 */
[----:B------:R-:W-:Y:S06]  /*4f20*/  ENDCOLLECTIVE ;  /* 0x000000000000791b */ /* 0x000fec0003800000 */
.L_x_319:
[----:B------:R-:W-:Y:S05]  /*4f30*/  BSYNC B0 ;  /* 0x0000000000007941 */ /* 0x000fea0003800000 */
.L_x_318:
[----:B------:R-:W-:Y:S01]  /*4f40*/  LOP3.LUT R10, R10, 0x80000000, R19, 0xec, !PT ;  /* 0x800000000a0a7812 */ /* 0x000fe200078eec13 */
[----:B------:R-:W-:Y:S02]  /*4f50*/  IMAD.MOV.U32 R14, RZ, RZ, 0x1 ;  /* 0x00000001ff0e7424 */ /* 0x000fe400078e00ff */
[----:B------:R-:W-:Y:S02]  /*4f60*/  VIADD R18, R18, 0xffffffe0 ;  /* 0xffffffe012127836 */ /* 0x000fe40000000000 */
[----:B------:R-:W-:-:S05]  /*4f70*/  VIADD R13, R10, 0xffffffff ;  /* 0xffffffff0a0d7836 */ /* 0x000fca0000000000 */
[----:B------:R-:W-:Y:S01]  /*4f80*/  LOP3.LUT R45, R10, R13, RZ, 0xc, !PT ;  /* 0x0000000d0a2d7212 */ /* 0x000fe200078e0cff */
[----:B------:R-:W-:Y:S02]  /*4f90*/  IMAD.MOV.U32 R13, RZ, RZ, R9 ;  /* 0x000000ffff0d7224 */ /* 0x000fe400078e0009 */
[----:B------:R-:W-:Y:S01]  /*4fa0*/  IMAD.MOV.U32 R10, RZ, RZ, -0x1 ;  /* 0xffffffffff0a7424 */ /* 0x000fe200078e00ff */
[----:B------:R0:W1:Y:S06]  /*4fb0*/  POPC R15, R45 ;  /* 0x0000002d000f7309 */ /* 0x00006c0000000000 */
[----:B01----:R-:W-:Y:S05]  /*4fc0*/  WARPSYNC.COLLECTIVE R10, `(.L_x_320) ;  /* 0x000000000a087348 */ /* 0x003fea0003c00000 */
[----:B-1----:R1:W2:Y:S02]  /*4fd0*/  SHFL.DOWN P2, R16, R13, R14, R15 ;  /* 0x0800000e0d107389 */ /* 0x0022a4000004000f */
[----:B012---:R-:W-:Y:S05]  /*4fe0*/  ENDCOLLECTIVE ;  /* 0x000000000000791b */ /* 0x007fea0003800000 */
.L_x_320:
[----:B------:R-:W-:Y:S01]  /*4ff0*/  ISETP.GE.AND P0, PT, R39, R15, PT ;  /* 0x0000000f2700720c */ /* 0x000fe20003f06270 */
[----:B------:R-:W-:-:S03]  /*5000*/  IMAD.MOV.U32 R14, RZ, RZ, 0x2 ;  /* 0x00000002ff0e7424 */ /* 0x000fc600078e00ff */
[----:B------:R-:W-:-:S05]  /*5010*/  SEL R16, R16, RZ, !P0 ;  /* 0x000000ff10107207 */ /* 0x000fca0004000000 */
[----:B------:R-:W-:Y:S02]  /*5020*/  IMAD.IADD R44, R16, 0x1, R9 ;  /* 0x00000001102c7824 */ /* 0x000fe400078e0209 */
[----:B------:R-:W-:Y:S02]  /*5030*/  VIADD R16, R39, 0x2 ;  /* 0x0000000227107836 */ /* 0x000fe40000000000 */
[----:B------:R-:W-:-:S03]  /*5040*/  IMAD.MOV.U32 R13, RZ, RZ, R44 ;  /* 0x000000ffff0d7224 */ /* 0x000fc600078e002c */
[----:B------:R-:W-:-:S13]  /*5050*/  ISETP.GT.AND P0, PT, R16, R15, PT ;  /* 0x0000000f1000720c */ /* 0x000fda0003f04270 */
[----:B------:R-:W-:Y:S05]  /*5060*/  WARPSYNC.COLLECTIVE R10, `(.L_x_321) ;  /* 0x000000000a087348 */ /* 0x000fea0003c00000 */
[----:B------:R0:W1:Y:S02]  /*5070*/  SHFL.DOWN P2, R16, R13, R14, R15 ;  /* 0x0800000e0d107389 */ /* 0x000064000004000f */
[----:B01----:R-:W-:Y:S05]  /*5080*/  ENDCOLLECTIVE ;  /* 0x000000000000791b */ /* 0x003fea0003800000 */
.L_x_321:
[----:B------:R-:W-:Y:S01]  /*5090*/  IMAD.MOV.U32 R14, RZ, RZ, 0x4 ;  /* 0x00000004ff0e7424 */ /* 0x000fe200078e00ff */
        /* <DEDUP_REMOVED lines=8> */
.L_x_322:
[----:B------:R-:W-:Y:S01]  /*5120*/  IMAD.MOV.U32 R14, RZ, RZ, 0x8 ;  /* 0x00000008ff0e7424 */ /* 0x000fe200078e00ff */
        /* <DEDUP_REMOVED lines=8> */
.L_x_323:
        /* <DEDUP_REMOVED lines=9> */
.L_x_324:
[----:B------:R-:W-:Y:S02]  /*5240*/  SEL R9, R16, RZ, !P0 ;  /* 0x000000ff10097207 */ /* 0x000fe40004000000 */
[----:B------:R-:W-:Y:S02]  /*5250*/  ISETP.NE.AND P0, PT, R8, 0x65, PT ;  /* 0x000000650800780c */ /* 0x000fe40003f05270 */
[----:B------:R-:W-:-:S11]  /*5260*/  IADD3 R12, PT, PT, R44, R9, R12 ;  /* 0x000000092c0c7210 */ /* 0x000fd60007ffe00c */
[----:B------:R-:W-:Y:S05]  /*5270*/  WARPSYNC.COLLECTIVE R10, `(.L_x_325) ;  /* 0x000000000a087348 */ /* 0x000fea0003c00000 */
[----:B------:R-:W-:Y:S01]  /*5280*/  VOTE.ALL P0, P0 ;  /* 0x0000000000ff7806 */ /* 0x000fe20000000000 */
[----:B------:R-:W-:-:S12]  /*5290*/  ENDCOLLECTIVE ;  /* 0x000000000000791b */ /* 0x000fd80003800000 */
.L_x_325:
[----:B------:R-:W-:Y:S05]  /*52a0*/  BRA `(.L_x_326) ;  /* 0xffffffe000b47947 */ /* 0x000fea000383ffff */
.L_x_327:
        /* <DEDUP_REMOVED lines=13> */
.L_x_460:


//--------------------- .text._ZN3cub18CUB_300001_SM_10006detail4scan16DeviceScanKernelINS2_10policy_hubIiiijN4cuda3std3__44plusIvEEE10Policy1000EN6thrust24THRUST_300001_SM_1000_NS10device_ptrIiEEPiNS0_13ScanTileStateIiLb1EEES9_NS1_10InputValueIiSG_EEjiLb0EiEEvT0_T1_T2_iT3_T4_T5_ --------------------------
	.section	.text._ZN3cub18CUB_300001_SM_10006detail4scan16DeviceScanKernelINS2_10policy_hubIiiijN4cuda3std3__44plusIvEEE10Policy1000EN6thrust24THRUST_300001_SM_1000_NS10device_ptrIiEEPiNS0_13ScanTileStateIiLb1EEES9_NS1_10InputValueIiSG_EEjiLb0EiEEvT0_T1_T2_iT3_T4_T5_,"ax",@progbits
	.align	128
        .global         _ZN3cub18CUB_300001_SM_10006detail4scan16DeviceScanKernelINS2_10policy_hubIiiijN4cuda3std3__44plusIvEEE10Policy1000EN6thrust24THRUST_300001_SM_1000_NS10device_ptrIiEEPiNS0_13ScanTileStateIiLb1EEES9_NS1_10InputValueIiSG_EEjiLb0EiEEvT0_T1_T2_iT3_T4_T5_
        .type           _ZN3cub18CUB_300001_SM_10006detail4scan16DeviceScanKernelINS2_10policy_hubIiiijN4cuda3std3__44plusIvEEE10Policy1000EN6thrust24THRUST_300001_SM_1000_NS10device_ptrIiEEPiNS0_13ScanTileStateIiLb1EEES9_NS1_10InputValueIiSG_EEjiLb0EiEEvT0_T1_T2_iT3_T4_T5_,@function
        .size           _ZN3cub18CUB_300001_SM_10006detail4scan16DeviceScanKernelINS2_10policy_hubIiiijN4cuda3std3__44plusIvEEE10Policy1000EN6thrust24THRUST_300001_SM_1000_NS10device_ptrIiEEPiNS0_13ScanTileStateIiLb1EEES9_NS1_10InputValueIiSG_EEjiLb0EiEEvT0_T1_T2_iT3_T4_T5_,(.L_x_461 - _ZN3cub18CUB_300001_SM_10006detail4scan16DeviceScanKernelINS2_10policy_hubIiiijN4cuda3std3__44plusIvEEE10Policy1000EN6thrust24THRUST_300001_SM_1000_NS10device_ptrIiEEPiNS0_13ScanTileStateIiLb1EEES9_NS1_10InputValueIiSG_EEjiLb0EiEEvT0_T1_T2_iT3_T4_T5_)
        .other          _ZN3cub18CUB_300001_SM_10006detail4scan16DeviceScanKernelINS2_10policy_hubIiiijN4cuda3std3__44plusIvEEE10Policy1000EN6thrust24THRUST_300001_SM_1000_NS10device_ptrIiEEPiNS0_13ScanTileStateIiLb1EEES9_NS1_10InputValueIiSG_EEjiLb0EiEEvT0_T1_T2_iT3_T4_T5_,@"STO_CUDA_ENTRY STV_DEFAULT"
_ZN3cub18CUB_300001_SM_10006detail4scan16DeviceScanKernelINS2_10policy_hubIiiijN4cuda3std3__44plusIvEEE10Policy1000EN6thrust24THRUST_300001_SM_1000_NS10device_ptrIiEEPiNS0_13ScanTileStateIiLb1EEES9_NS1_10InputValueIiSG_EEjiLb0EiEEvT0_T1_T2_iT3_T4_T5_:
.text._ZN3cub18CUB_300001_SM_10006detail4scan16DeviceScanKernelINS2_10policy_hubIiiijN4cuda3std3__44plusIvEEE10Policy1000EN6thrust24THRUST_300001_SM_1000_NS10device_ptrIiEEPiNS0_13ScanTileStateIiLb1EEES9_NS1_10InputValueIiSG_EEjiLb0EiEEvT0_T1_T2_iT3_T4_T5_:
[----:B------:R-:W-:Y:S01]  /*0000*/  LDC R1, c[0x0][0x37c] ;  /* 0x0000df00ff017b82 */ /* 0x000fe20000000800 */
[----:B------:R-:W0:Y:S07]  /*0010*/  LDCU UR4, c[0x0][0x3a0] ;  /* 0x00007400ff0477ac */ /* 0x000e2e0008000800 */
[----:B------:R-:W1:Y:S01]  /*0020*/  LDC R38, c[0x0][0x398] ;  /* 0x0000e600ff267b82 */ /* 0x000e620000000800 */
[----:B------:R-:W2:Y:S01]  /*0030*/  LDCU.64 UR8, c[0x0][0x358] ;  /* 0x00006b00ff0877ac */ /* 0x000ea20008000a00 */
[----:B------:R-:W3:Y:S01]  /*0040*/  LDCU UR5, c[0x0][0x3b0] ;  /* 0x00007600ff0577ac */ /* 0x000ee20008000800 */
[----:B0-----:R-:W-:-:S06]  /*0050*/  UPRMT UR4, UR4, 0x7770, URZ ;  /* 0x0000777004047896 */ /* 0x001fcc00080000ff */
[----:B------:R-:W-:-:S13]  /*0060*/  ISETP.NE.AND P0, PT, RZ, UR4, PT ;  /* 0x00000004ff007c0c */ /* 0x000fda000bf05270 */
[----:B------:R-:W2:Y:S02]  /*0070*/  @P0 LDC.64 R2, c[0x0][0x3a8] ;  /* 0x0000ea00ff020b82 */ /* 0x000ea40000000a00 */
[----:B--2---:R0:W5:Y:S06]  /*0080*/  @P0 LDG.E R39, desc[UR8][R2.64] ;  /* 0x0000000802270981 */ /* 0x00416c000c1e1900 */
[----:B------:R-:W1:Y:S02]  /*0090*/  S2UR UR4, SR_CTAID.X ;  /* 0x00000000000479c3 */ /* 0x000e640000002500 */
[----:B-1----:R-:W-:-:S04]  /*00a0*/  VIADD R38, R38, UR4 ;  /* 0x0000000426267c36 */ /* 0x002fc80008000000 */
[----:B------:R-:W-:-:S05]  /*00b0*/  IMAD R5, R38, 0x2100, RZ ;  /* 0x0000210026057824 */ /* 0x000fca00078e02ff */
[----:B---3--:R-:W-:Y:S01]  /*00c0*/  IADD3 R0, PT, PT, -R5, UR5, RZ ;  /* 0x0000000505007c10 */ /* 0x008fe2000fffe1ff */
[----:B------:R-:W1:Y:S03]  /*00d0*/  @!P0 LDC R39, c[0x0][0x3a8] ;  /* 0x0000ea00ff278b82 */ /* 0x000e660000000800 */
[----:B------:R-:W-:-:S13]  /*00e0*/  ISETP.GE.U32.AND P0, PT, R0, 0x2101, PT ;  /* 0x000021010000780c */ /* 0x000fda0003f06070 */
[----:B0-----:R-:W-:Y:S05]  /*00f0*/  @!P0 BRA `(.L_x_328) ;  /* 0x0000001c00848947 */ /* 0x001fea0003800000 */
[----:B------:R-:W0:Y:S01]  /*0100*/  S2R R49, SR_TID.X ;  /* 0x0000000000317919 */ /* 0x000e220000002100 */
[----:B------:R-:W2:Y:S01]  /*0110*/  LDCU.64 UR4, c[0x0][0x380] ;  /* 0x00007000ff0477ac */ /* 0x000ea20008000a00 */
[C---:B0-----:R-:W-:Y:S02]  /*0120*/  LOP3.LUT R0, R49.reuse, 0x1f, RZ, 0xc0, !PT ;  /* 0x0000001f31007812 */ /* 0x041fe400078ec0ff */
[----:B------:R-:W-:-:S05]  /*0130*/  LOP3.LUT R3, R49, 0x3e0, RZ, 0xc0, !PT ;  /* 0x000003e031037812 */ /* 0x000fca00078ec0ff */
[----:B------:R-:W-:-:S05]  /*0140*/  IMAD R0, R3, 0x16, R0 ;  /* 0x0000001603007824 */ /* 0x000fca00078e0200 */
[----:B------:R-:W-:-:S05]  /*0150*/  IADD3 R0, P0, PT, R5, R0, RZ ;  /* 0x0000000005007210 */ /* 0x000fca0007f1e0ff */
[----:B------:R-:W-:Y:S02]  /*0160*/  IMAD.X R3, RZ, RZ, RZ, P0 ;  /* 0x000000ffff037224 */ /* 0x000fe400000e06ff */
        /* <DEDUP_REMOVED lines=30> */
[----:B------:R-:W-:Y:S01]  /*0350*/  ISETP.NE.AND P0, PT, R38, RZ, PT ;  /* 0x000000ff2600720c */ /* 0x000fe20003f05270 */
        /* <DEDUP_REMOVED lines=28> */
[----:B------:R0:W1:Y:S04]  /*0520*/  LDS.64 R4, [R0] ;  /* 0x0000000000047984 */ /* 0x0000680000000a00 */
[----:B------:R0:W2:Y:S04]  /*0530*/  LDS.64 R6, [R0+0x8] ;  /* 0x0000080000067984 */ /* 0x0000a80000000a00 */
[----:B------:R0:W3:Y:S04]  /*0540*/  LDS.64 R8, [R0+0x10] ;  /* 0x0000100000087984 */ /* 0x0000e80000000a00 */
[----:B------:R0:W4:Y:S04]  /*0550*/  LDS.64 R10, [R0+0x18] ;  /* 0x00001800000a7984 */ /* 0x0001280000000a00 */
[----:B------:R0:W0:Y:S04]  /*0560*/  LDS.64 R12, [R0+0x20] ;  /* 0x00002000000c7984 */ /* 0x0000280000000a00 */
[----:B------:R0:W0:Y:S04]  /*0570*/  LDS.64 R14, [R0+0x28] ;  /* 0x00002800000e7984 */ /* 0x0000280000000a00 */
[----:B------:R0:W0:Y:S04]  /*0580*/  LDS.64 R28, [R0+0x30] ;  /* 0x00003000001c7984 */ /* 0x0000280000000a00 */
[----:B------:R0:W0:Y:S04]  /*0590*/  LDS.64 R30, [R0+0x38] ;  /* 0x00003800001e7984 */ /* 0x0000280000000a00 */
[----:B------:R0:W0:Y:S04]  /*05a0*/  LDS.64 R32, [R0+0x40] ;  /* 0x0000400000207984 */ /* 0x0000280000000a00 */
[----:B------:R0:W0:Y:S04]  /*05b0*/  LDS.64 R34, [R0+0x48] ;  /* 0x0000480000227984 */ /* 0x0000280000000a00 */
[----:B------:R0:W0:Y:S01]  /*05c0*/  LDS.64 R36, [R0+0x50] ;  /* 0x0000500000247984 */ /* 0x0000220000000a00 */
[----:B------:R-:W-:Y:S06]  /*05d0*/  BAR.SYNC.DEFER_BLOCKING 0x0 ;  /* 0x0000000000007b1d */ /* 0x000fec0000010000 */
[----:B-1----:R-:W-:Y:S05]  /*05e0*/  @P0 BRA `(.L_x_330) ;  /* 0x00000004001c0947 */ /* 0x002fea0003800000 */
[----:B0-2---:R-:W-:Y:S02]  /*05f0*/  IADD3 R16, PT, PT, R6, R5, R4 ;  /* 0x0000000506107210 */ /* 0x005fe40007ffe004 */
[C---:B------:R-:W-:Y:S02]  /*0600*/  ISETP.NE.AND P1, PT, R47.reuse, 0x1f, PT ;  /* 0x0000001f2f00780c */ /* 0x040fe40003f25270 */
[----:B---3--:R-:W-:Y:S02]  /*0610*/  IADD3 R16, PT, PT, R8, R7, R16 ;  /* 0x0000000708107210 */ /* 0x008fe40007ffe010 */
[----:B------:R-:W-:Y:S02]  /*0620*/  ISETP.NE.AND P2, PT, R47, RZ, PT ;  /* 0x000000ff2f00720c */ /* 0x000fe40003f45270 */
[----:B----4-:R-:W-:-:S04]  /*0630*/  IADD3 R16, PT, PT, R10, R9, R16 ;  /* 0x000000090a107210 */ /* 0x010fc80007ffe010 */
[----:B------:R-:W-:-:S03]  /*0640*/  IADD3 R16, PT, PT, R12, R11, R16 ;  /* 0x0000000b0c107210 */ /* 0x000fc60007ffe010 */
[----:B------:R-:W-:Y:S02]  /*0650*/  @!P1 LEA R43, R40, UR4, 0x2 ;  /* 0x00000004282b9c11 */ /* 0x000fe4000f8e10ff */
[----:B------:R-:W-:-:S04]  /*0660*/  IADD3 R16, PT, PT, R14, R13, R16 ;  /* 0x0000000d0e107210 */ /* 0x000fc80007ffe010 */
[----:B------:R-:W-:-:S04]  /*0670*/  IADD3 R16, PT, PT, R28, R15, R16 ;  /* 0x0000000f1c107210 */ /* 0x000fc80007ffe010 */
[----:B------:R-:W-:-:S04]  /*0680*/  IADD3 R16, PT, PT, R30, R29, R16 ;  /* 0x0000001d1e107210 */ /* 0x000fc80007ffe010 */
[----:B------:R-:W-:-:S04]  /*0690*/  IADD3 R16, PT, PT, R32, R31, R16 ;  /* 0x0000001f20107210 */ /* 0x000fc80007ffe010 */
[----:B------:R-:W-:-:S04]  /*06a0*/  IADD3 R16, PT, PT, R34, R33, R16 ;  /* 0x0000002122107210 */ /* 0x000fc80007ffe010 */
[----:B------:R-:W-:-:S05]  /*06b0*/  IADD3 R16, PT, PT, R36, R35, R16 ;  /* 0x0000002324107210 */ /* 0x000fca0007ffe010 */
[----:B------:R-:W-:-:S05]  /*06c0*/  IMAD.IADD R37, R37, 0x1, R16 ;  /* 0x0000000125257824 */ /* 0x000fca00078e0210 */
        /* <DEDUP_REMOVED lines=47> */
[----:B------:R-:W-:Y:S02]  /*09c0*/  SEL R16, R26, R16, !P1 ;  /* 0x000000101a107207 */ /* 0x000fe40004800000 */
[----:B------:R-:W-:Y:S02]  /*09d0*/  ISETP.NE.AND P1, PT, R49, RZ, PT ;  /* 0x000000ff3100720c */ /* 0x000fe40003f25270 */
[----:B------:R-:W-:Y:S02]  /*09e0*/  SEL R16, R16, RZ, P0 ;  /* 0x000000ff10107207 */ /* 0x000fe40000000000 */
[--C-:B-----5:R-:W-:Y:S02]  /*09f0*/  IADD3 R27, PT, PT, R26, R27, R39.reuse ;  /* 0x0000001b1a1b7210 */ /* 0x120fe40007ffe027 */
[----:B------:R-:W-:-:S07]  /*0a00*/  IADD3 R16, PT, PT, R16, R37, R39 ;  /* 0x0000002510107210 */ /* 0x000fce0007ffe027 */
[----:B------:R-:W-:Y:S05]  /*0a10*/  @P1 BRA `(.L_x_331) ;  /* 0x0000000c00f01947 */ /* 0x000fea0003800000 */
[----:B------:R-:W0:Y:S01]  /*0a20*/  LDC.64 R18, c[0x0][0x390] ;  /* 0x0000e400ff127b82 */ /* 0x000e220000000a00 */
[----:B------:R-:W-:-:S05]  /*0a30*/  IMAD.MOV.U32 R26, RZ, RZ, 0x65 ;  /* 0x00000065ff1a7424 */ /* 0x000fca00078e00ff */
[----:B0-----:R0:W-:Y:S01]  /*0a40*/  ST.E.64.STRONG.GPU desc[UR8][R18.64+0x100], R26 ;  /* 0x0001001a12007985 */ /* 0x0011e2000c10fb08 */
[----:B------:R-:W-:Y:S05]  /*0a50*/  BRA `(.L_x_331) ;  /* 0x0000000c00e07947 */ /* 0x000fea0003800000 */
.L_x_330:
        /* <DEDUP_REMOVED lines=20> */
[----:B-----5:R-:W0:Y:S02]  /*0ba0*/  SHFL.UP P0, R39, R24, 0x8, RZ ;  /* 0x0500000018277989 */ /* 0x020e2400000000ff */
        /* <DEDUP_REMOVED lines=16> */
[----:B------:R-:W-:Y:S02]  /*0cb0*/  SEL R17, R37, RZ, P2 ;  /* 0x000000ff25117207 */ /* 0x000fe40001000000 */
        /* <DEDUP_REMOVED lines=19> */
[----:B------:R-:W-:Y:S02]  /*0df0*/  ISETP.NE.AND P0, PT, R40, 0xa, PT ;  /* 0x0000000a2800780c */ /* 0x000fe40003f05270 */
[----:B------:R-:W-:Y:S02]  /*0e00*/  SEL R16, R24, R16, !P1 ;  /* 0x0000001018107207 */ /* 0x000fe40004800000 */
[----:B------:R-:W-:Y:S02]  /*0e10*/  ISETP.NE.AND P1, PT, R40, 0xb, PT ;  /* 0x0000000b2800780c */ /* 0x000fe40003f25270 */
[----:B------:R-:W-:Y:S02]  /*0e20*/  SEL R16, R25, R16, !P0 ;  /* 0x0000001019107207 */ /* 0x000fe40004000000 */
[----:B------:R-:W-:-:S02]  /*0e30*/  ISETP.GT.U32.AND P0, PT, R49, 0x1f, PT ;  /* 0x0000001f3100780c */ /* 0x000fc40003f04070 */
[----:B------:R-:W-:Y:S02]  /*0e40*/  SEL R16, R26, R16, !P1 ;  /* 0x000000101a107207 */ /* 0x000fe40004800000 */
[----:B------:R-:W-:-:S03]  /*0e50*/  ISETP.GE.U32.AND P1, PT, R49, 0x20, PT ;  /* 0x000000203100780c */ /* 0x000fc60003f26070 */
[----:B------:R-:W-:-:S05]  /*0e60*/  IMAD.IADD R16, R16, 0x1, R17 ;  /* 0x0000000110107824 */ /* 0x000fca00078e0211 */
[----:B------:R-:W-:Y:S01]  /*0e70*/  SEL R46, R37, R16, !P1 ;  /* 0x00000010252e7207 */ /* 0x000fe20004800000 */
[----:B------:R-:W-:Y:S06]  /*0e80*/  @P0 BRA `(.L_x_332) ;  /* 0x0000000800b00947 */ /* 0x000fec0003800000 */
[----:B------:R-:W0:Y:S01]  /*0e90*/  LDC.64 R16, c[0x0][0x390] ;  /* 0x0000e400ff107b82 */ /* 0x000e220000000a00 */
[----:B------:R-:W-:Y:S02]  /*0ea0*/  ISETP.NE.AND P1, PT, R49, RZ, PT ;  /* 0x000000ff3100720c */ /* 0x000fe40003f25270 */
[----:B------:R-:W-:-:S05]  /*0eb0*/  LOP3.LUT R21, RZ, R49, RZ, 0x33, !PT ;  /* 0x00000031ff157212 */ /* 0x000fca00078e33ff */
[----:B------:R-:W-:-:S06]  /*0ec0*/  IMAD.IADD R21, R38, 0x1, R21 ;  /* 0x0000000126157824 */ /* 0x000fcc00078e0215 */
        /* <DEDUP_REMOVED lines=11> */
.L_x_362:
[----:B------:R-:W-:Y:S05]  /*0f80*/  @!P0 BRA `(.L_x_334) ;  /* 0x0000000000748947 */ /* 0x000fea0003800000 */
[----:B------:R-:W-:-:S07]  /*0f90*/  IMAD.MOV.U32 R20, RZ, RZ, 0x3b8 ;  /* 0x000003b8ff147424 */ /* 0x000fce00078e00ff */
.L_x_336:
[----:B------:R-:W-:Y:S02]  /*0fa0*/  VIADD R23, R20, 0x1 ;  /* 0x0000000114177836 */ /* 0x000fe40000000000 */
[----:B------:R-:W-:Y:S02]  /*0fb0*/  IMAD R38, R38, 0x41a7, RZ ;  /* 0x000041a726267824 */ /* 0x000fe400078e02ff */
[----:B------:R-:W0:Y:S01]  /*0fc0*/  I2F.U32.RP R22, R23 ;  /* 0x0000001700167306 */ /* 0x000e220000209000 */
[----:B------:R-:W-:Y:S01]  /*0fd0*/  IMAD.MOV R37, RZ, RZ, -R23 ;  /* 0x000000ffff257224 */ /* 0x000fe200078e0a17 */
[----:B------:R-:W-:Y:S02]  /*0fe0*/  ISETP.NE.U32.AND P2, PT, R23, RZ, PT ;  /* 0x000000ff1700720c */ /* 0x000fe40003f45070 */
[----:B------:R-:W-:-:S04]  /*0ff0*/  LOP3.LUT R38, R38, 0x7fffffff, RZ, 0xc0, !PT ;  /* 0x7fffffff26267812 */ /* 0x000fc800078ec0ff */
[----:B0-----:R-:W0:Y:S02]  /*1000*/  MUFU.RCP R22, R22 ;  /* 0x0000001600167308 */ /* 0x001e240000001000 */
[----:B0-----:R-:W-:-:S06]  /*1010*/  VIADD R18, R22, 0xffffffe ;  /* 0x0ffffffe16127836 */ /* 0x001fcc0000000000 */
[----:B------:R0:W1:Y:S02]  /*1020*/  F2I.FTZ.U32.TRUNC.NTZ R19, R18 ;  /* 0x0000001200137305 */ /* 0x000064000021f000 */
[----:B0-----:R-:W-:Y:S02]  /*1030*/  IMAD.MOV.U32 R18, RZ, RZ, RZ ;  /* 0x000000ffff127224 */ /* 0x001fe400078e00ff */
[----:B-1----:R-:W-:-:S04]  /*1040*/  IMAD R37, R37, R19, RZ ;  /* 0x0000001325257224 */ /* 0x002fc800078e02ff */
[----:B------:R-:W-:-:S06]  /*1050*/  IMAD.HI.U32 R19, R19, R37, R18 ;  /* 0x0000002513137227 */ /* 0x000fcc00078e0012 */
[----:B------:R-:W-:-:S04]  /*1060*/  IMAD.HI.U32 R19, R19, R38, RZ ;  /* 0x0000002613137227 */ /* 0x000fc800078e00ff */
[----:B------:R-:W-:-:S04]  /*1070*/  IMAD.MOV R19, RZ, RZ, -R19 ;  /* 0x000000ffff137224 */ /* 0x000fc800078e0a13 */
[----:B------:R-:W-:-:S05]  /*1080*/  IMAD R22, R23, R19, R38 ;  /* 0x0000001317167224 */ /* 0x000fca00078e0226 */
[----:B------:R-:W-:-:S13]  /*1090*/  ISETP.GE.U32.AND P0, PT, R22, R23, PT ;  /* 0x000000171600720c */ /* 0x000fda0003f06070 */
[----:B------:R-:W-:-:S05]  /*10a0*/  @P0 IMAD.IADD R22, R22, 0x1, -R23 ;  /* 0x0000000116160824 */ /* 0x000fca00078e0a17 */
[----:B------:R-:W-:-:S13]  /*10b0*/  ISETP.GE.U32.AND P0, PT, R22, R23, PT ;  /* 0x000000171600720c */ /* 0x000fda0003f06070 */
[----:B------:R-:W-:Y:S01]  /*10c0*/  @P0 IMAD.IADD R22, R22, 0x1, -R23 ;  /* 0x0000000116160824 */ /* 0x000fe200078e0a17 */
[----:B------:R-:W-:-:S04]  /*10d0*/  @!P2 LOP3.LUT R22, RZ, R23, RZ, 0x33, !PT ;  /* 0x00000017ff16a212 */ /* 0x000fc800078e33ff */
[----:B------:R-:W-:Y:S05]  /*10e0*/  NANOSLEEP R22 ;  /* 0x000000160000735d */ /* 0x000fea0003800000 */
[----:B------:R-:W2:Y:S01]  /*10f0*/  LD.E.64.STRONG.GPU R40, desc[UR8][R16.64+0x100] ;  /* 0x0001000810287980 */ /* 0x000ea2000c10fb00 */
[----:B------:R-:W-:Y:S01]  /*1100*/  UMOV UR5, 0xffffffff ;  /* 0xffffffff00057882 */ /* 0x000fe20000000000 */
[----:B------:R-:W-:Y:S02]  /*1110*/  SHF.R.U32.HI R20, RZ, 0x1, R20 ;  /* 0x00000001ff147819 */ /* 0x000fe40000011614 */
[----:B--2---:R-:W-:Y:S01]  /*1120*/  ISETP.NE.AND P0, PT, R40, 0x63, PT ;  /* 0x000000632800780c */ /* 0x004fe20003f05270 */
[----:B------:R-:W-:-:S12]  /*1130*/  BRA.DIV UR5, `(.L_x_335) ;  /* 0x0000003205e87947 */ /* 0x000fd8000b800000 */
[----:B------:R-:W-:-:S13]  /*1140*/  VOTE.ANY P0, !P0 ;  /* 0x0000000000ff7806 */ /* 0x000fda0004000100 */
.L_x_365:
[----:B------:R-:W-:Y:S05]  /*1150*/  @P0 BRA `(.L_x_336) ;  /* 0xfffffffc00900947 */ /* 0x000fea000383ffff */
.L_x_334:
[----:B------:R-:W-:Y:S01]  /*1160*/  UMOV UR5, 0xffffffff ;  /* 0xffffffff00057882 */ /* 0x000fe20000000000 */
[----:B------:R-:W-:Y:S02]  /*1170*/  ISETP.NE.AND P0, PT, R40, 0x65, PT ;  /* 0x000000652800780c */ /* 0x000fe40003f05270 */
[----:B------:R-:W-:Y:S11]  /*1180*/  BRA.DIV UR5, `(.L_x_337) ;  /* 0x0000003205f47947 */ /* 0x000ff6000b800000 */
[----:B------:R-:W0:Y:S01]  /*1190*/  S2R R48, SR_GEMASK ;  /* 0x0000000000307919 */ /* 0x000e220000003c00 */
[----:B------:R-:W-:Y:S01]  /*11a0*/  VOTE.ANY R19, PT, !P0 ;  /* 0x0000000000137806 */ /* 0x000fe200040e0100 */
[C---:B------:R-:W-:Y:S01]  /*11b0*/  VIADD R22, R47.reuse, 0x2 ;  /* 0x000000022f167836 */ /* 0x040fe20000000000 */
[----:B------:R-:W1:Y:S01]  /*11c0*/  LDC.64 R42, c[0x0][0x390] ;  /* 0x0000e400ff2a7b82 */ /* 0x000e620000000a00 */
[C---:B------:R-:W-:Y:S02]  /*11d0*/  VIADD R23, R47.reuse, 0x4 ;  /* 0x000000042f177836 */ /* 0x040fe40000000000 */
[----:B------:R-:W-:Y:S01]  /*11e0*/  VIADD R26, R47, 0x8 ;  /* 0x000000082f1a7836 */ /* 0x000fe20000000000 */
[----:B-1----:R-:W-:Y:S02]  /*11f0*/  IADD3 R42, P3, PT, R42, 0x100, RZ ;  /* 0x000001002a2a7810 */ /* 0x002fe40007f7e0ff */
[----:B0-----:R-:W-:-:S03]  /*1200*/  LOP3.LUT R19, R19, 0x80000000, R48, 0xec, !PT ;  /* 0x8000000013137812 */ /* 0x001fc600078eec30 */
[----:B------:R-:W-:Y:S02]  /*1210*/  IMAD.X R43, RZ, RZ, R43, P3 ;  /* 0x000000ffff2b7224 */ /* 0x000fe400018e062b */
[----:B------:R-:W-:-:S05]  /*1220*/  VIADD R16, R19, 0xffffffff ;  /* 0xffffffff13107836 */ /* 0x000fca0000000000 */
[----:B------:R-:W-:-:S06]  /*1230*/  LOP3.LUT R16, R19, R16, RZ, 0xc, !PT ;  /* 0x0000001013107212 */ /* 0x000fcc00078e0cff */
[----:B------:R-:W0:Y:S02]  /*1240*/  POPC R16, R16 ;  /* 0x0000001000107309 */ /* 0x000e240000000000 */
[----:B0-----:R-:W0:Y:S01]  /*1250*/  SHFL.DOWN PT, R20, R41, 0x1, R16 ;  /* 0x0820000029147989 */ /* 0x001e2200000e0010 */
[----:B------:R-:W-:-:S04]  /*1260*/  ISETP.GE.AND P0, PT, R47, R16, PT ;  /* 0x000000102f00720c */ /* 0x000fc80003f06270 */
[----:B0-----:R-:W-:Y:S02]  /*1270*/  SEL R20, R20, RZ, !P0 ;  /* 0x000000ff14147207 */ /* 0x001fe40004000000 */
[----:B------:R-:W-:-:S03]  /*1280*/  ISETP.GT.AND P0, PT, R22, R16, PT ;  /* 0x000000101600720c */ /* 0x000fc60003f04270 */
[----:B------:R-:W-:-:S05]  /*1290*/  IMAD.IADD R37, R20, 0x1, R41 ;  /* 0x0000000114257824 */ /* 0x000fca00078e0229 */
[----:B------:R-:W0:Y:S02]  /*12a0*/  SHFL.DOWN PT, R20, R37, 0x2, R16 ;  /* 0x0840000025147989 */ /* 0x000e2400000e0010 */
[----:B0-----:R-:W-:Y:S02]  /*12b0*/  SEL R20, R20, RZ, !P0 ;  /* 0x000000ff14147207 */ /* 0x001fe40004000000 */
[----:B------:R-:W-:-:S03]  /*12c0*/  ISETP.GT.AND P0, PT, R23, R16, PT ;  /* 0x000000101700720c */ /* 0x000fc60003f04270 */
[----:B------:R-:W-:Y:S02]  /*12d0*/  IMAD.IADD R39, R37, 0x1, R20 ;  /* 0x0000000125277824 */ /* 0x000fe400078e0214 */
[----:B------:R-:W-:-:S03]  /*12e0*/  VIADD R37, R47, 0x10 ;  /* 0x000000102f257836 */ /* 0x000fc60000000000 */
[----:B------:R-:W0:Y:S02]  /*12f0*/  SHFL.DOWN PT, R20, R39, 0x4, R16 ;  /* 0x0880000027147989 */ /* 0x000e2400000e0010 */
[-C--:B------:R-:W-:Y:S02]  /*1300*/  ISETP.GT.AND P2, PT, R37, R16.reuse, PT ;  /* 0x000000102500720c */ /* 0x080fe40003f44270 */
        /* <DEDUP_REMOVED lines=9> */
[----:B0-----:R-:W-:-:S05]  /*13a0*/  SEL R20, R20, RZ, !P2 ;  /* 0x000000ff14147207 */ /* 0x001fca0005000000 */
[----:B------:R-:W-:-:S07]  /*13b0*/  IMAD.IADD R39, R41, 0x1, R20 ;  /* 0x0000000129277824 */ /* 0x000fce00078e0214 */
.L_x_374:
[----:B------:R-:W-:Y:S05]  /*13c0*/  @!P0 BRA `(.L_x_338) ;  /* 0x0000000400248947 */ /* 0x000fea0003800000 */
[----:B------:R-:W-:-:S07]  /*13d0*/  IMAD.MOV.U32 R44, RZ, RZ, 0x3b8 ;  /* 0x000003b8ff2c7424 */ /* 0x000fce00078e00ff */
.L_x_344:
        /* <DEDUP_REMOVED lines=10> */
.L_x_377:
[----:B------:R-:W-:Y:S05]  /*1480*/  @!P0 BRA `(.L_x_340) ;  /* 0x0000000000748947 */ /* 0x000fea0003800000 */
[----:B------:R-:W-:-:S07]  /*1490*/  IMAD.MOV.U32 R20, RZ, RZ, R44 ;  /* 0x000000ffff147224 */ /* 0x000fce00078e002c */
.L_x_342:
        /* <DEDUP_REMOVED lines=27> */
.L_x_380:
[----:B------:R-:W-:Y:S05]  /*1650*/  @P0 BRA `(.L_x_342) ;  /* 0xfffffffc00900947 */ /* 0x000fea000383ffff */
.L_x_340:
        /* <DEDUP_REMOVED lines=31> */
.L_x_389:
[----:B------:R-:W-:Y:S05]  /*1850*/  @P0 BRA `(.L_x_344) ;  /* 0xfffffff800e00947 */ /* 0x000fea000383ffff */
.L_x_338:
        /* <DEDUP_REMOVED lines=15> */
.L_x_332:
[----:B------:R-:W-:Y:S05]  /*1950*/  WARPSYNC.ALL ;  /* 0x0000000000007948 */ /* 0x000fea0003800000 */
[----:B------:R-:W0:Y:S08]  /*1960*/  S2UR UR6, SR_CgaCtaId ;  /* 0x00000000000679c3 */ /* 0x000e300000008800 */
[----:B------:R-:W-:Y:S01]  /*1970*/  BAR.SYNC.DEFER_BLOCKING 0x0 ;  /* 0x0000000000007b1d */ /* 0x000fe20000010000 */
[----:B------:R-:W-:-:S05]  /*1980*/  ISETP.NE.AND P0, PT, R49, RZ, PT ;  /* 0x000000ff3100720c */ /* 0x000fca0003f05270 */
[----:B------:R-:W-:Y:S02]  /*1990*/  UMOV UR5, 0x400 ;  /* 0x0000040000057882 */ /* 0x000fe40000000000 */
[----:B0-----:R-:W-:-:S09]  /*19a0*/  ULEA UR5, UR6, UR5, 0x18 ;  /* 0x0000000506057291 */ /* 0x001fd2000f8ec0ff */
[----:B------:R-:W0:Y:S02]  /*19b0*/  LDS R17, [UR5+0x4c] ;  /* 0x00004c05ff117984 */ /* 0x000e240008000800 */
[----:B0-----:R-:W-:-:S05]  /*19c0*/  SEL R17, R17, RZ, P0 ;  /* 0x000000ff11117207 */ /* 0x001fca0000000000 */
[----:B------:R-:W-:-:S07]  /*19d0*/  IMAD.IADD R16, R17, 0x1, R16 ;  /* 0x0000000111107824 */ /* 0x000fce00078e0210 */
.L_x_331:
[----:B------:R-:W-:Y:S05]  /*19e0*/  BSYNC.RECONVERGENT B0 ;  /* 0x0000000000007941 */ /* 0x000fea0003800200 */
.L_x_329:
[----:B------:R-:W-:Y:S01]  /*19f0*/  IMAD.IADD R17, R4, 0x1, R16 ;  /* 0x0000000104117824 */ /* 0x000fe200078e0210 */
[----:B------:R-:W-:Y:S03]  /*1a00*/  BAR.SYNC.DEFER_BLOCKING 0x0 ;  /* 0x0000000000007b1d */ /* 0x000fe60000010000 */
[----:B------:R-:W-:-:S03]  /*1a10*/  IMAD.IADD R4, R5, 0x1, R17 ;  /* 0x0000000105047824 */ /* 0x000fc600078e0211 */
[----:B------:R-:W2:Y:S01]  /*1a20*/  LDCU.64 UR6, c[0x0][0x388] ;  /* 0x00007100ff0677ac */ /* 0x000ea20008000a00 */
[----:B------:R-:W-:-:S04]  /*1a30*/  IMAD.IADD R5, R6, 0x1, R4 ;  /* 0x0000000106057824 */ /* 0x000fc800078e0204 */
[----:B------:R-:W-:-:S04]  /*1a40*/  IMAD.IADD R6, R7, 0x1, R5 ;  /* 0x0000000107067824 */ /* 0x000fc800078e0205 */
[----:B------:R-:W-:-:S04]  /*1a50*/  IMAD.IADD R7, R8, 0x1, R6 ;  /* 0x0000000108077824 */ /* 0x000fc800078e0206 */
[----:B------:R-:W-:-:S04]  /*1a60*/  IMAD.IADD R8, R9, 0x1, R7 ;  /* 0x0000000109087824 */ /* 0x000fc800078e0207 */
[----:B------:R-:W-:Y:S01]  /*1a70*/  IMAD.IADD R9, R10, 0x1, R8 ;  /* 0x000000010a097824 */ /* 0x000fe200078e0208 */
[----:B------:R-:W-:Y:S03]  /*1a80*/  STS.64 [R0], R16 ;  /* 0x0000001000007388 */ /* 0x000fe60000000a00 */
[----:B------:R-:W-:Y:S01]  /*1a90*/  IMAD.IADD R10, R11, 0x1, R9 ;  /* 0x000000010b0a7824 */ /* 0x000fe200078e0209 */
[----:B------:R2:W-:Y:S03]  /*1aa0*/  STS.64 [R0+0x8], R4 ;  /* 0x0000080400007388 */ /* 0x0005e60000000a00 */
[----:B------:R-:W-:Y:S01]  /*1ab0*/  IMAD.IADD R11, R12, 0x1, R10 ;  /* 0x000000010c0b7824 */ /* 0x000fe200078e020a */
[----:B------:R-:W-:Y:S03]  /*1ac0*/  STS.64 [R0+0x10], R6 ;  /* 0x0000100600007388 */ /* 0x000fe60000000a00 */
[----:B------:R-:W-:Y:S01]  /*1ad0*/  IMAD.IADD R12, R13, 0x1, R11 ;  /* 0x000000010d0c7824 */ /* 0x000fe200078e020b */
[----:B------:R-:W-:Y:S03]  /*1ae0*/  STS.64 [R0+0x18], R8 ;  /* 0x0000180800007388 */ /* 0x000fe60000000a00 */
[----:B------:R-:W-:Y:S01]  /*1af0*/  IMAD.IADD R13, R14, 0x1, R12 ;  /* 0x000000010e0d7824 */ /* 0x000fe200078e020c */
[----:B------:R-:W-:Y:S01]  /*1b00*/  STS.64 [R0+0x20], R10 ;  /* 0x0000200a00007388 */ /* 0x000fe20000000a00 */
[----:B--2---:R-:W-:-:S02]  /*1b10*/  IADD3 R4, P0, PT, R45, UR6, RZ ;  /* 0x000000062d047c10 */ /* 0x004fc4000ff1e0ff */
[----:B------:R-:W-:Y:S01]  /*1b20*/  IMAD.IADD R14, R15, 0x1, R13 ;  /* 0x000000010f0e7824 */ /* 0x000fe200078e020d */
[----:B------:R-:W-:Y:S01]  /*1b30*/  STS.64 [R0+0x28], R12 ;  /* 0x0000280c00007388 */ /* 0x000fe20000000a00 */
[----:B------:R-:W-:Y:S02]  /*1b40*/  IADD3.X R5, PT, PT, R3, UR7, RZ, P0, !PT ;  /* 0x0000000703057c10 */ /* 0x000fe400087fe4ff */
[----:B------:R-:W-:-:S04]  /*1b50*/  IMAD.IADD R15, R28, 0x1, R14 ;  /* 0x000000011c0f7824 */ /* 0x000fc800078e020e */
[----:B01----:R-:W-:Y:S01]  /*1b60*/  IMAD.IADD R18, R29, 0x1, R15 ;  /* 0x000000011d127824 */ /* 0x003fe200078e020f */
[----:B------:R-:W-:Y:S03]  /*1b70*/  STS.64 [R0+0x30], R14 ;  /* 0x0000300e00007388 */ /* 0x000fe60000000a00 */
[----:B------:R-:W-:-:S04]  /*1b80*/  IMAD.IADD R19, R30, 0x1, R18 ;  /* 0x000000011e137824 */ /* 0x000fc800078e0212 */
[----:B------:R-:W-:Y:S01]  /*1b90*/  IMAD.IADD R20, R31, 0x1, R19 ;  /* 0x000000011f147824 */ /* 0x000fe200078e0213 */
[----:B------:R-:W-:Y:S03]  /*1ba0*/  STS.64 [R0+0x38], R18 ;  /* 0x0000381200007388 */ /* 0x000fe60000000a00 */
[----:B------:R-:W-:-:S04]  /*1bb0*/  IMAD.IADD R21, R32, 0x1, R20 ;  /* 0x0000000120157824 */ /* 0x000fc800078e0214 */
[----:B------:R-:W-:Y:S01]  /*1bc0*/  IMAD.IADD R22, R33, 0x1, R21 ;  /* 0x0000000121167824 */ /* 0x000fe200078e0215 */
[----:B------:R-:W-:Y:S03]  /*1bd0*/  STS.64 [R0+0x40], R20 ;  /* 0x0000401400007388 */ /* 0x000fe60000000a00 */
[----:B------:R-:W-:-:S04]  /*1be0*/  IMAD.IADD R23, R34, 0x1, R22 ;  /* 0x0000000122177824 */ /* 0x000fc800078e0216 */
[----:B------:R-:W-:Y:S01]  /*1bf0*/  IMAD.IADD R24, R35, 0x1, R23 ;  /* 0x0000000123187824 */ /* 0x000fe200078e0217 */
[----:B------:R-:W-:Y:S03]  /*1c00*/  STS.64 [R0+0x48], R22 ;  /* 0x0000481600007388 */ /* 0x000fe60000000a00 */
[----:B------:R-:W-:-:S05]  /*1c10*/  IMAD.IADD R25, R36, 0x1, R24 ;  /* 0x0000000124197824 */ /* 0x000fca00078e0218 */
[----:B------:R-:W-:Y:S01]  /*1c20*/  STS.64 [R0+0x50], R24 ;  /* 0x0000501800007388 */ /* 0x000fe20000000a00 */
[----:B------:R-:W-:-:S03]  /*1c30*/  NOP ;  /* 0x0000000000007918 */ /* 0x000fc60000000000 */
[----:B------:R-:W0:Y:S04]  /*1c40*/  LDS R7, [R2] ;  /* 0x0000000002077984 */ /* 0x000e280000000800 */
[----:B------:R-:W1:Y:S04]  /*1c50*/  LDS R9, [R2+0x80] ;  /* 0x0000800002097984 */ /* 0x000e680000000800 */
        /* <DEDUP_REMOVED lines=43> */
.L_x_328:
[----:B------:R-:W-:-:S13]  /*1f10*/  ISETP.NE.AND P0, PT, R0, RZ, PT ;  /* 0x000000ff0000720c */ /* 0x000fda0003f05270 */
[----:B------:R-:W-:Y:S05]  /*1f20*/  @!P0 EXIT ;  /* 0x000000000000894d */ /* 0x000fea0003800000 */
[----:B------:R-:W0:Y:S02]  /*1f30*/  LDC.64 R2, c[0x0][0x380] ;  /* 0x0000e000ff027b82 */ /* 0x000e240000000a00 */
[----:B0-----:R-:W-:-:S05]  /*1f40*/  IMAD.WIDE.U32 R2, R5, 0x4, R2 ;  /* 0x0000000405027825 */ /* 0x001fca00078e0002 */
[----:B------:R0:W2:Y:S01]  /*1f50*/  LDG.E R4, desc[UR8][R2.64] ;  /* 0x0000000802047981 */ /* 0x0000a2000c1e1900 */
[----:B------:R-:W3:Y:S02]  /*1f60*/  S2R R13, SR_TID.X ;  /* 0x00000000000d7919 */ /* 0x000ee40000002100 */
[C---:B---3--:R-:W-:Y:S02]  /*1f70*/  LOP3.LUT R5, R13.reuse, 0x1f, RZ, 0xc0, !PT ;  /* 0x0000001f0d057812 */ /* 0x048fe400078ec0ff */
[----:B------:R-:W-:-:S05]  /*1f80*/  LOP3.LUT R6, R13, 0x3e0, RZ, 0xc0, !PT ;  /* 0x000003e00d067812 */ /* 0x000fca00078ec0ff */
[----:B------:R-:W-:-:S04]  /*1f90*/  IMAD R11, R6, 0x16, R5 ;  /* 0x00000016060b7824 */ /* 0x000fc800078e0205 */
[C---:B------:R-:W-:Y:S01]  /*1fa0*/  VIADD R5, R11.reuse, 0x20 ;  /* 0x000000200b057836 */ /* 0x040fe20000000000 */
[C---:B------:R-:W-:Y:S01]  /*1fb0*/  ISETP.GE.U32.AND P6, PT, R11.reuse, R0, PT ;  /* 0x000000000b00720c */ /* 0x040fe20003fc6070 */
[C---:B------:R-:W-:Y:S01]  /*1fc0*/  VIADD R9, R11.reuse, 0xa0 ;  /* 0x000000a00b097836 */ /* 0x040fe20000000000 */
[C---:B0-----:R-:W-:Y:S01]  /*1fd0*/  LEA R2, P1, R11.reuse, R2, 0x2 ;  /* 0x000000020b027211 */ /* 0x041fe200078210ff */
[----:B------:R-:W-:Y:S01]  /*1fe0*/  VIADD R7, R11, 0x80 ;  /* 0x000000800b077836 */ /* 0x000fe20000000000 */
[-C--:B------:R-:W-:Y:S01]  /*1ff0*/  ISETP.GE.U32.AND P5, PT, R5, R0.reuse, PT ;  /* 0x000000000500720c */ /* 0x080fe20003fa6070 */
[----:B------:R-:W-:Y:S01]  /*2000*/  VIADD R5, R11, 0xe0 ;  /* 0x000000e00b057836 */ /* 0x000fe20000000000 */
[-C--:B------:R-:W-:Y:S01]  /*2010*/  ISETP.GE.U32.AND P4, PT, R9, R0.reuse, PT ;  /* 0x000000000900720c */ /* 0x080fe20003f86070 */
[----:B------:R-:W-:Y:S01]  /*2020*/  IMAD.X R3, RZ, RZ, R3, P1 ;  /* 0x000000ffff037224 */ /* 0x000fe200008e0603 */
[-C--:B------:R-:W-:Y:S01]  /*2030*/  ISETP.GE.U32.AND P0, PT, R7, R0.reuse, PT ;  /* 0x000000000700720c */ /* 0x080fe20003f06070 */
[----:B------:R-:W-:Y:S01]  /*2040*/  VIADD R7, R11, 0x120 ;  /* 0x000001200b077836 */ /* 0x000fe20000000000 */
[----:B------:R-:W-:Y:S01]  /*2050*/  ISETP.GE.U32.AND P3, PT, R5, R0, PT ;  /* 0x000000000500720c */ /* 0x000fe20003f66070 */
[----:B------:R-:W-:-:S02]  /*2060*/  VIADD R5, R11, 0x200 ;  /* 0x000002000b057836 */ /* 0x000fc40000000000 */
[----:B------:R-:W-:Y:S01]  /*2070*/  VIADD R9, R11, 0x1c0 ;  /* 0x000001c00b097836 */ /* 0x000fe20000000000 */
[----:B------:R-:W-:-:S04]  /*2080*/  ISETP.GE.U32.AND P2, PT, R7, R0, PT ;  /* 0x000000000700720c */ /* 0x000fc80003f46070 */
[----:B------:R-:W-:Y:S01]  /*2090*/  ISETP.GE.U32.AND P1, PT, R9, R0, PT ;  /* 0x000000000900720c */ /* 0x000fe20003f26070 */
[C---:B------:R-:W-:Y:S02]  /*20a0*/  VIADD R7, R11.reuse, 0x260 ;  /* 0x000002600b077836 */ /* 0x040fe40000000000 */
[C---:B------:R-:W-:Y:S02]  /*20b0*/  VIADD R51, R11.reuse, 0x40 ;  /* 0x000000400b337836 */ /* 0x040fe40000000000 */
[C---:B------:R-:W-:Y:S02]  /*20c0*/  VIADD R50, R11.reuse, 0x60 ;  /* 0x000000600b327836 */ /* 0x040fe40000000000 */
[C---:B------:R-:W-:Y:S02]  /*20d0*/  VIADD R49, R11.reuse, 0xc0 ;  /* 0x000000c00b317836 */ /* 0x040fe40000000000 */
[C---:B------:R-:W-:Y:S02]  /*20e0*/  VIADD R48, R11.reuse, 0x100 ;  /* 0x000001000b307836 */ /* 0x040fe40000000000 */
[----:B------:R-:W-:-:S02]  /*20f0*/  VIADD R47, R11, 0x140 ;  /* 0x000001400b2f7836 */ /* 0x000fc40000000000 */
[C---:B------:R-:W-:Y:S02]  /*2100*/  VIADD R46, R11.reuse, 0x160 ;  /* 0x000001600b2e7836 */ /* 0x040fe40000000000 */
[C---:B------:R-:W-:Y:S02]  /*2110*/  VIADD R45, R11.reuse, 0x180 ;  /* 0x000001800b2d7836 */ /* 0x040fe40000000000 */
[C---:B------:R-:W-:Y:S02]  /*2120*/  VIADD R43, R11.reuse, 0x1a0 ;  /* 0x000001a00b2b7836 */ /* 0x040fe40000000000 */
[C---:B------:R-:W-:Y:S02]  /*2130*/  VIADD R42, R11.reuse, 0x1e0 ;  /* 0x000001e00b2a7836 */ /* 0x040fe40000000000 */
[C---:B------:R-:W-:Y:S02]  /*2140*/  VIADD R41, R11.reuse, 0x240 ;  /* 0x000002400b297836 */ /* 0x040fe40000000000 */
[----:B------:R-:W-:-:S02]  /*2150*/  VIADD R40, R11, 0x2a0 ;  /* 0x000002a00b287836 */ /* 0x000fc40000000000 */
[----:B--2---:R-:W-:Y:S02]  /*2160*/  IMAD.MOV.U32 R16, RZ, RZ, R4 ;  /* 0x000000ffff107224 */ /* 0x004fe400078e0004 */
[----:B------:R-:W2:Y:S01]  /*2170*/  @!P6 LDG.E R4, desc[UR8][R2.64] ;  /* 0x000000080204e981 */ /* 0x000ea2000c1e1900 */
[-C--:B------:R-:W-:Y:S01]  /*2180*/  ISETP.GE.U32.AND P6, PT, R5, R0.reuse, PT ;  /* 0x000000000500720c */ /* 0x080fe20003fc6070 */
[--C-:B------:R-:W-:Y:S02]  /*2190*/  IMAD.MOV.U32 R6, RZ, RZ, R16.reuse ;  /* 0x000000ffff067224 */ /* 0x100fe400078e0010 */
[----:B------:R-:W-:Y:S02]  /*21a0*/  VIADD R5, R11, 0x220 ;  /* 0x000002200b057836 */ /* 0x000fe40000000000 */
[----:B------:R-:W-:Y:S02]  /*21b0*/  IMAD.MOV.U32 R14, RZ, RZ, R16 ;  /* 0x000000ffff0e7224 */ /* 0x000fe400078e0010 */
[----:B------:R-:W3:Y:S01]  /*21c0*/  @!P5 LDG.E R6, desc[UR8][R2.64+0x80] ;  /* 0x000080080206d981 */ /* 0x000ee2000c1e1900 */
[----:B------:R-:W-:Y:S01]  /*21d0*/  ISETP.GE.U32.AND P5, PT, R5, R0, PT ;  /* 0x000000000500720c */ /* 0x000fe20003fa6070 */
[----:B------:R-:W-:-:S02]  /*21e0*/  VIADD R5, R11, 0x280 ;  /* 0x000002800b057836 */ /* 0x000fc40000000000 */
[----:B------:R-:W4:Y:S01]  /*21f0*/  @!P4 LDG.E R14, desc[UR8][R2.64+0x280] ;  /* 0x00028008020ec981 */ /* 0x000f22000c1e1900 */
[--C-:B------:R-:W-:Y:S02]  /*2200*/  IMAD.MOV.U32 R12, RZ, RZ, R16.reuse ;  /* 0x000000ffff0c7224 */ /* 0x100fe400078e0010 */
[-C--:B------:R-:W-:Y:S01]  /*2210*/  ISETP.GE.U32.AND P4, PT, R5, R0.reuse, PT ;  /* 0x000000000500720c */ /* 0x080fe20003f86070 */
[--C-:B------:R-:W-:Y:S02]  /*2220*/  IMAD.MOV.U32 R20, RZ, RZ, R16.reuse ;  /* 0x000000ffff147224 */ /* 0x100fe400078e0010 */
[--C-:B------:R-:W-:Y:S01]  /*2230*/  IMAD.MOV.U32 R24, RZ, RZ, R16.reuse ;  /* 0x000000ffff187224 */ /* 0x100fe200078e0010 */
[----:B------:R-:W4:Y:S01]  /*2240*/  @!P0 LDG.E R12, desc[UR8][R2.64+0x200] ;  /* 0x00020008020c8981 */ /* 0x000f22000c1e1900 */
[--C-:B------:R-:W-:Y:S02]  /*2250*/  IMAD.MOV.U32 R34, RZ, RZ, R16.reuse ;  /* 0x000000ffff227224 */ /* 0x100fe400078e0010 */
[----:B------:R-:W-:Y:S01]  /*2260*/  IMAD.MOV.U32 R5, RZ, RZ, R16 ;  /* 0x000000ffff057224 */ /* 0x000fe200078e0010 */
[----:B------:R-:W4:Y:S01]  /*2270*/  @!P3 LDG.E R20, desc[UR8][R2.64+0x380] ;  /* 0x000380080214b981 */ /* 0x000f22000c1e1900 */
[----:B------:R-:W-:-:S02]  /*2280*/  ISETP.GE.U32.AND P0, PT, R7, R0, PT ;  /* 0x000000000700720c */ /* 0x000fc40003f06070 */
[-C--:B------:R-:W-:Y:S01]  /*2290*/  ISETP.GE.U32.AND P3, PT, R51, R0.reuse, PT ;  /* 0x000000003300720c */ /* 0x080fe20003f66070 */
[----:B------:R-:W4:Y:S01]  /*22a0*/  @!P2 LDG.E R24, desc[UR8][R2.64+0x480] ;  /* 0x000480080218a981 */ /* 0x000f22000c1e1900 */
[----:B------:R-:W-:-:S03]  /*22b0*/  ISETP.GE.U32.AND P2, PT, R50, R0, PT ;  /* 0x000000003200720c */ /* 0x000fc60003f46070 */
[----:B------:R-:W4:Y:S01]  /*22c0*/  @!P1 LDG.E R34, desc[UR8][R2.64+0x700] ;  /* 0x0007000802229981 */ /* 0x000f22000c1e1900 */
[----:B------:R-:W-:-:S03]  /*22d0*/  ISETP.GE.U32.AND P1, PT, R49, R0, PT ;  /* 0x000000003100720c */ /* 0x000fc60003f26070 */
[----:B------:R-:W4:Y:S01]  /*22e0*/  @!P6 LDG.E R5, desc[UR8][R2.64+0x800] ;  /* 0x000800080205e981 */ /* 0x000f22000c1e1900 */
[----:B------:R-:W-:Y:S01]  /*22f0*/  ISETP.GE.U32.AND P6, PT, R48, R0, PT ;  /* 0x000000003000720c */ /* 0x000fe20003fc6070 */
        /* <DEDUP_REMOVED lines=8> */
[----:B------:R-:W-:Y:S01]  /*2380*/  IMAD.MOV.U32 R22, RZ, RZ, R16 ;  /* 0x000000ffff167224 */ /* 0x000fe200078e0010 */
[-C--:B------:R-:W-:Y:S02]  /*2390*/  ISETP.GE.U32.AND P5, PT, R47, R0.reuse, PT ;  /* 0x000000002f00720c */ /* 0x080fe40003fa6070 */
[----:B------:R-:W4:Y:S01]  /*23a0*/  @!P4 LDG.E R11, desc[UR8][R2.64+0xa00] ;  /* 0x000a0008020bc981 */ /* 0x000f22000c1e1900 */
[-C--:B------:R-:W-:Y:S02]  /*23b0*/  ISETP.GE.U32.AND P0, PT, R46, R0.reuse, PT ;  /* 0x000000002e00720c */ /* 0x080fe40003f06070 */
[-C--:B------:R-:W-:Y:S01]  /*23c0*/  ISETP.GE.U32.AND P4, PT, R45, R0.reuse, PT ;  /* 0x000000002d00720c */ /* 0x080fe20003f86070 */
[----:B------:R-:W4:Y:S01]  /*23d0*/  @!P3 LDG.E R8, desc[UR8][R2.64+0x100] ;  /* 0x000100080208b981 */ /* 0x000f22000c1e1900 */
[----:B------:R-:W-:-:S03]  /*23e0*/  ISETP.GE.U32.AND P3, PT, R43, R0, PT ;  /* 0x000000002b00720c */ /* 0x000fc60003f66070 */
        /* <DEDUP_REMOVED lines=22> */
[----:B------:R-:W-:Y:S01]  /*2550*/  UMOV UR4, 0x400 ;  /* 0x0000040000047882 */ /* 0x000fe20000000000 */
[----:B------:R-:W-:Y:S01]  /*2560*/  ISETP.NE.AND P0, PT, R38, RZ, PT ;  /* 0x000000ff2600720c */ /* 0x000fe20003f05270 */
[----:B-1----:R-:W-:-:S02]  /*2570*/  ULEA UR4, UR5, UR4, 0x18 ;  /* 0x0000000405047291 */ /* 0x002fc4000f8ec0ff */
[----:B0-----:R-:W-:-:S05]  /*2580*/  IMAD R37, R44, 0x2c0, R36 ;  /* 0x000002c02c257824 */ /* 0x001fca00078e0224 */
        /* <DEDUP_REMOVED lines=39> */
[----:B------:R-:W-:Y:S02]  /*2800*/  ISETP.NE.AND P1, PT, R36, 0x1f, PT ;  /* 0x0000001f2400780c */ /* 0x000fe40003f25270 */
[----:B---3--:R-:W-:Y:S02]  /*2810*/  IADD3 R16, PT, PT, R6, R5, R16 ;  /* 0x0000000506107210 */ /* 0x008fe40007ffe010 */
[----:B------:R-:W-:Y:S02]  /*2820*/  ISETP.NE.AND P2, PT, R44, 0xb, PT ;  /* 0x0000000b2c00780c */ /* 0x000fe40003f45270 */
        /* <DEDUP_REMOVED lines=20> */
[----:B------:R-:W-:Y:S01]  /*2970*/  ISETP.NE.AND P0, PT, R44, 0x2, PT ;  /* 0x000000022c00780c */ /* 0x000fe20003f05270 */
[----:B------:R-:W0:Y:S02]  /*2980*/  S2R R53, SR_TID.X ;  /* 0x0000000000357919 */ /* 0x000e240000002100 */
[----:B------:R-:W-:Y:S01]  /*2990*/  IMAD.IADD R35, R38, 0x1, -R35 ;  /* 0x0000000126237824 */ /* 0x000fe200078e0a23 */
[----:B------:R-:W-:Y:S01]  /*29a0*/  @!P1 STS [R52+0x10], R38 ;  /* 0x0000102634009388 */ /* 0x000fe20000000800 */
[----:B------:R-:W-:Y:S01]  /*29b0*/  BAR.SYNC.DEFER_BLOCKING 0x0 ;  /* 0x0000000000007b1d */ /* 0x000fe20000010000 */
[----:B------:R-:W-:-:S05]  /*29c0*/  ISETP.NE.AND P1, PT, R44, 0x9, PT ;  /* 0x000000092c00780c */ /* 0x000fca0003f25270 */
[----:B------:R-:W1:Y:S04]  /*29d0*/  LDS.128 R16, [UR4+0x10] ;  /* 0x00001004ff107984 */ /* 0x000e680008000c00 */
[----:B------:R-:W2:Y:S04]  /*29e0*/  LDS.128 R20, [UR4+0x20] ;  /* 0x00002004ff147984 */ /* 0x000ea80008000c00 */
[----:B------:R-:W3:Y:S01]  /*29f0*/  LDS.128 R24, [UR4+0x30] ;  /* 0x00003004ff187984 */ /* 0x000ee20008000c00 */
[----:B-1----:R-:W-:-:S04]  /*2a00*/  IMAD.IADD R17, R16, 0x1, R17 ;  /* 0x0000000110117824 */ /* 0x002fc800078e0211 */
[----:B------:R-:W-:Y:S01]  /*2a10*/  IMAD.IADD R18, R18, 0x1, R17 ;  /* 0x0000000112127824 */ /* 0x000fe200078e0211 */
[----:B------:R-:W-:Y:S02]  /*2a20*/  SEL R16, R17, R16, !P0 ;  /* 0x0000001011107207 */ /* 0x000fe40004000000 */
[----:B------:R-:W-:Y:S01]  /*2a30*/  ISETP.NE.AND P0, PT, R44, 0x3, PT ;  /* 0x000000032c00780c */ /* 0x000fe20003f05270 */
[----:B------:R-:W-:-:S03]  /*2a40*/  IMAD.IADD R19, R19, 0x1, R18 ;  /* 0x0000000113137824 */ /* 0x000fc600078e0212 */
[----:B------:R-:W-:Y:S01]  /*2a50*/  SEL R16, R18, R16, !P0 ;  /* 0x0000001012107207 */ /* 0x000fe20004000000 */
[----:B--2---:R-:W-:Y:S01]  /*2a60*/  IMAD.IADD R20, R19, 0x1, R20 ;  /* 0x0000000113147824 */ /* 0x004fe200078e0214 */
        /* <DEDUP_REMOVED lines=8> */
[----:B---3--:R-:W-:Y:S01]  /*2af0*/  IMAD.IADD R24, R23, 0x1, R24 ;  /* 0x0000000117187824 */ /* 0x008fe200078e0218 */
[----:B------:R-:W-:Y:S02]  /*2b00*/  SEL R16, R21, R16, !P0 ;  /* 0x0000001015107207 */ /* 0x000fe40004000000 */
[----:B------:R-:W-:Y:S01]  /*2b10*/  ISETP.NE.AND P0, PT, R44, 0x7, PT ;  /* 0x000000072c00780c */ /* 0x000fe20003f05270 */
[----:B------:R-:W-:-:S03]  /*2b20*/  IMAD.IADD R25, R25, 0x1, R24 ;  /* 0x0000000119197824 */ /* 0x000fc600078e0218 */
[----:B------:R-:W-:Y:S02]  /*2b30*/  SEL R16, R22, R16, !P0 ;  /* 0x0000001016107207 */ /* 0x000fe40004000000 */
[----:B------:R-:W-:-:S04]  /*2b40*/  ISETP.NE.AND P0, PT, R44, 0x8, PT ;  /* 0x000000082c00780c */ /* 0x000fc80003f05270 */
[----:B------:R-:W-:Y:S02]  /*2b50*/  SEL R16, R23, R16, !P0 ;  /* 0x0000001017107207 */ /* 0x000fe40004000000 */
[----:B------:R-:W-:Y:S02]  /*2b60*/  ISETP.NE.AND P0, PT, R44, 0xa, PT ;  /* 0x0000000a2c00780c */ /* 0x000fe40003f05270 */
[----:B------:R-:W-:Y:S02]  /*2b70*/  SEL R16, R24, R16, !P1 ;  /* 0x0000001018107207 */ /* 0x000fe40004800000 */
[----:B------:R-:W-:Y:S02]  /*2b80*/  ISETP.NE.AND P1, PT, R36, RZ, PT ;  /* 0x000000ff2400720c */ /* 0x000fe40003f25270 */
[----:B------:R-:W-:Y:S01]  /*2b90*/  SEL R16, R25, R16, !P0 ;  /* 0x0000001019107207 */ /* 0x000fe20004000000 */
[----:B------:R-:W-:Y:S01]  /*2ba0*/  @!P2 IMAD.IADD R16, R26, 0x1, R25 ;  /* 0x000000011a10a824 */ /* 0x000fe200078e0219 */
[----:B0-----:R-:W-:-:S02]  /*2bb0*/  ISETP.GE.U32.AND P0, PT, R53, 0x20, PT ;  /* 0x000000203500780c */ /* 0x001fc40003f06070 */
[----:B------:R-:W-:Y:S02]  /*2bc0*/  SEL R35, R35, RZ, P1 ;  /* 0x000000ff23237207 */ /* 0x000fe40000800000 */
[----:B------:R-:W-:-:S04]  /*2bd0*/  SEL R16, R16, RZ, P0 ;  /* 0x000000ff10107207 */ /* 0x000fc80000000000 */
[----:B-----5:R-:W-:Y:S01]  /*2be0*/  IADD3 R16, PT, PT, R16, R35, R39 ;  /* 0x0000002310107210 */ /* 0x020fe20007ffe027 */
[----:B------:R-:W-:Y:S06]  /*2bf0*/  BRA `(.L_x_346) ;  /* 0x0000000c00f87947 */ /* 0x000fec0003800000 */
.L_x_345:
[----:B0-2---:R-:W-:Y:S02]  /*2c00*/  IADD3 R16, PT, PT, R4, R3, R2 ;  /* 0x0000000304107210 */ /* 0x005fe40007ffe002 */
[----:B------:R-:W-:Y:S02]  /*2c10*/  ISETP.NE.AND P1, PT, R36, 0x1f, PT ;  /* 0x0000001f2400780c */ /* 0x000fe40003f25270 */
        /* <DEDUP_REMOVED lines=22> */
[C---:B------:R-:W-:Y:S01]  /*2d80*/  ISETP.NE.AND P0, PT, R44.reuse, 0x2, PT ;  /* 0x000000022c00780c */ /* 0x040fe20003f05270 */
[----:B------:R-:W0:Y:S03]  /*2d90*/  S2R R39, SR_TID.X ;  /* 0x0000000000277919 */ /* 0x000e260000002100 */
[----:B------:R1:W-:Y:S01]  /*2da0*/  @!P1 STS [R53+0x10], R52 ;  /* 0x0000103435009388 */ /* 0x0003e20000000800 */
[----:B------:R-:W-:Y:S01]  /*2db0*/  BAR.SYNC.DEFER_BLOCKING 0x0 ;  /* 0x0000000000007b1d */ /* 0x000fe20000010000 */
[----:B------:R-:W-:Y:S01]  /*2dc0*/  ISETP.NE.AND P1, PT, R44, 0x9, PT ;  /* 0x000000092c00780c */ /* 0x000fe20003f25270 */
[----:B-1----:R-:W-:-:S04]  /*2dd0*/  IMAD.IADD R52, R52, 0x1, -R35 ;  /* 0x0000000134347824 */ /* 0x002fc800078e0a23 */
[----:B------:R-:W1:Y:S04]  /*2de0*/  LDS.128 R16, [UR4+0x10] ;  /* 0x00001004ff107984 */ /* 0x000e680008000c00 */
[----:B------:R-:W2:Y:S04]  /*2df0*/  LDS.128 R20, [UR4+0x20] ;  /* 0x00002004ff147984 */ /* 0x000ea80008000c00 */
[----:B------:R-:W3:Y:S01]  /*2e00*/  LDS.128 R24, [UR4+0x30] ;  /* 0x00003004ff187984 */ /* 0x000ee20008000c00 */
[----:B-1----:R-:W-:-:S04]  /*2e10*/  IMAD.IADD R17, R16, 0x1, R17 ;  /* 0x0000000110117824 */ /* 0x002fc800078e0211 */
[----:B------:R-:W-:Y:S01]  /*2e20*/  IMAD.IADD R18, R18, 0x1, R17 ;  /* 0x0000000112127824 */ /* 0x000fe200078e0211 */
[----:B------:R-:W-:Y:S02]  /*2e30*/  SEL R16, R17, R16, !P0 ;  /* 0x0000001011107207 */ /* 0x000fe40004000000 */
[----:B------:R-:W-:Y:S01]  /*2e40*/  ISETP.NE.AND P0, PT, R44, 0x3, PT ;  /* 0x000000032c00780c */ /* 0x000fe20003f05270 */
[----:B------:R-:W-:Y:S01]  /*2e50*/  IMAD.IADD R19, R19, 0x1, R18 ;  /* 0x0000000113137824 */ /* 0x000fe200078e0212 */
[----:B------:R-:W-:Y:S02]  /*2e60*/  SEL R17, R52, RZ, P2 ;  /* 0x000000ff34117207 */ /* 0x000fe40001000000 */
        /* <DEDUP_REMOVED lines=23> */
[----:B0-----:R-:W-:-:S02]  /*2fe0*/  ISETP.GT.U32.AND P0, PT, R39, 0x1f, PT ;  /* 0x0000001f2700780c */ /* 0x001fc40003f04070 */
        /* <DEDUP_REMOVED lines=20> */
.L_x_392:
[----:B------:R-:W-:Y:S05]  /*3130*/  @!P0 BRA `(.L_x_349) ;  /* 0x0000000000748947 */ /* 0x000fea0003800000 */
[----:B------:R-:W-:-:S07]  /*3140*/  IMAD.MOV.U32 R20, RZ, RZ, 0x3b8 ;  /* 0x000003b8ff147424 */ /* 0x000fce00078e00ff */
.L_x_351:
        /* <DEDUP_REMOVED lines=27> */
.L_x_395:
[----:B------:R-:W-:Y:S05]  /*3300*/  @P0 BRA `(.L_x_351) ;  /* 0xfffffffc00900947 */ /* 0x000fea000383ffff */
.L_x_349:
[----:B------:R-:W-:Y:S01]  /*3310*/  UMOV UR5, 0xffffffff ;  /* 0xffffffff00057882 */ /* 0x000fe20000000000 */
[----:B------:R-:W-:Y:S02]  /*3320*/  ISETP.NE.AND P0, PT, R24, 0x65, PT ;  /* 0x000000651800780c */ /* 0x000fe40003f05270 */
[----:B------:R-:W-:Y:S11]  /*3330*/  BRA.DIV UR5, `(.L_x_352) ;  /* 0x0000001a05f47947 */ /* 0x000ff6000b800000 */
[----:B------:R-:W0:Y:S01]  /*3340*/  S2R R53, SR_GEMASK ;  /* 0x0000000000357919 */ /* 0x000e220000003c00 */
[----:B------:R-:W-:Y:S01]  /*3350*/  VOTE.ANY R19, PT, !P0 ;  /* 0x0000000000137806 */ /* 0x000fe200040e0100 */
[----:B------:R-:W-:-:S03]  /*3360*/  VIADD R17, R36, 0x2 ;  /* 0x0000000224117836 */ /* 0x000fc60000000000 */
[----:B0-----:R-:W-:-:S05]  /*3370*/  LOP3.LUT R19, R19, 0x80000000, R53, 0xec, !PT ;  /* 0x8000000013137812 */ /* 0x001fca00078eec35 */
[----:B------:R-:W-:-:S05]  /*3380*/  VIADD R16, R19, 0xffffffff ;  /* 0xffffffff13107836 */ /* 0x000fca0000000000 */
[----:B------:R-:W-:Y:S01]  /*3390*/  LOP3.LUT R16, R19, R16, RZ, 0xc, !PT ;  /* 0x0000001013107212 */ /* 0x000fe200078e0cff */
[----:B------:R-:W-:-:S03]  /*33a0*/  VIADD R19, R36, 0x10 ;  /* 0x0000001024137836 */ /* 0x000fc60000000000 */
[----:B------:R-:W0:Y:S02]  /*33b0*/  POPC R44, R16 ;  /* 0x00000010002c7309 */ /* 0x000e240000000000 */
[----:B0-----:R-:W0:Y:S01]  /*33c0*/  SHFL.DOWN PT, R20, R25, 0x1, R44 ;  /* 0x0820000019147989 */ /* 0x001e2200000e002c */
[-C--:B------:R-:W-:Y:S02]  /*33d0*/  ISETP.GE.AND P0, PT, R36, R44.reuse, PT ;  /* 0x0000002c2400720c */ /* 0x080fe40003f06270 */
[-C--:B------:R-:W-:Y:S02]  /*33e0*/  ISETP.GT.AND P2, PT, R19, R44.reuse, PT ;  /* 0x0000002c1300720c */ /* 0x080fe40003f44270 */
[----:B0-----:R-:W-:Y:S02]  /*33f0*/  SEL R20, R20, RZ, !P0 ;  /* 0x000000ff14147207 */ /* 0x001fe40004000000 */
[----:B------:R-:W-:Y:S01]  /*3400*/  ISETP.GT.AND P0, PT, R17, R44, PT ;  /* 0x0000002c1100720c */ /* 0x000fe20003f04270 */
[----:B------:R-:W-:-:S02]  /*3410*/  VIADD R17, R36, 0x4 ;  /* 0x0000000424117836 */ /* 0x000fc40000000000 */
        /* <DEDUP_REMOVED lines=8> */
[----:B------:R-:W-:Y:S02]  /*34a0*/  ISETP.GT.AND P0, PT, R17, R44, PT ;  /* 0x0000002c1100720c */ /* 0x000fe40003f04270 */
[----:B------:R-:W0:Y:S01]  /*34b0*/  LDC.64 R16, c[0x0][0x390] ;  /* 0x0000e400ff107b82 */ /* 0x000e220000000a00 */
[----:B------:R-:W-:-:S05]  /*34c0*/  IMAD.IADD R25, R39, 0x1, R20 ;  /* 0x0000000127197824 */ /* 0x000fca00078e0214 */
[----:B------:R-:W1:Y:S01]  /*34d0*/  SHFL.DOWN PT, R20, R25, 0x8, R44 ;  /* 0x0900000019147989 */ /* 0x000e6200000e002c */
[----:B0-----:R-:W-:-:S05]  /*34e0*/  IADD3 R35, P3, PT, R16, 0x100, RZ ;  /* 0x0000010010237810 */ /* 0x001fca0007f7e0ff */
[----:B------:R-:W-:Y:S01]  /*34f0*/  IMAD.X R39, RZ, RZ, R17, P3 ;  /* 0x000000ffff277224 */ /* 0x000fe200018e0611 */
[----:B-1----:R-:W-:Y:S02]  /*3500*/  SEL R20, R20, RZ, !P0 ;  /* 0x000000ff14147207 */ /* 0x002fe40004000000 */
[----:B------:R-:W-:-:S03]  /*3510*/  ISETP.NE.AND P0, PT, R24, 0x65, PT ;  /* 0x000000651800780c */ /* 0x000fc60003f05270 */
[----:B------:R-:W-:-:S05]  /*3520*/  IMAD.IADD R26, R25, 0x1, R20 ;  /* 0x00000001191a7824 */ /* 0x000fca00078e0214 */
[----:B------:R-:W0:Y:S05]  /*3530*/  SHFL.DOWN PT, R20, R26, 0x10, R44 ;  /* 0x0a0000001a147989 */ /* 0x000e2a00000e002c */
[----:B------:R-:W-:Y:S02]  /*3540*/  VOTE.ALL P0, P0 ;  /* 0x0000000000ff7806 */ /* 0x000fe40000000000 */
[----:B0-----:R-:W-:-:S05]  /*3550*/  SEL R19, R20, RZ, !P2 ;  /* 0x000000ff14137207 */ /* 0x001fca0005000000 */
[----:B------:R-:W-:-:S07]  /*3560*/  IMAD.IADD R26, R26, 0x1, R19 ;  /* 0x000000011a1a7824 */ /* 0x000fce00078e0213 */
.L_x_404:
[----:B------:R-:W-:Y:S05]  /*3570*/  @!P0 BRA `(.L_x_353) ;  /* 0x0000000400348947 */ /* 0x000fea0003800000 */
[----:B------:R-:W-:-:S07]  /*3580*/  IMAD.MOV.U32 R44, RZ, RZ, 0x3b8 ;  /* 0x000003b8ff2c7424 */ /* 0x000fce00078e00ff */
.L_x_359:
        /* <DEDUP_REMOVED lines=10> */
.L_x_407:
[----:B------:R-:W-:Y:S05]  /*3630*/  @!P0 BRA `(.L_x_355) ;  /* 0x0000000000748947 */ /* 0x000fea0003800000 */
[----:B------:R-:W-:-:S07]  /*3640*/  IMAD.MOV.U32 R20, RZ, RZ, R44 ;  /* 0x000000ffff147224 */ /* 0x000fce00078e002c */
.L_x_357:
        /* <DEDUP_REMOVED lines=8> */
[----:B------:R-:W0:Y:S02]  /*36d0*/  F2I.FTZ.U32.TRUNC.NTZ R19, R19 ;  /* 0x0000001300137305 */ /* 0x000e24000021f000 */
[----:B0-----:R-:W-:Y:S02]  /*36e0*/  IMAD R25, R18, R19, RZ ;  /* 0x0000001312197224 */ /* 0x001fe400078e02ff */
[----:B------:R-:W-:-:S04]  /*36f0*/  IMAD.MOV.U32 R18, RZ, RZ, RZ ;  /* 0x000000ffff127224 */ /* 0x000fc800078e00ff */
        /* <DEDUP_REMOVED lines=16> */
.L_x_410:
[----:B------:R-:W-:Y:S05]  /*3800*/  @P0 BRA `(.L_x_357) ;  /* 0xfffffffc00900947 */ /* 0x000fea000383ffff */
.L_x_355:
[----:B------:R-:W-:Y:S01]  /*3810*/  UMOV UR5, 0xffffffff ;  /* 0xffffffff00057882 */ /* 0x000fe20000000000 */
[----:B------:R-:W-:Y:S02]  /*3820*/  ISETP.NE.AND P0, PT, R24, 0x65, PT ;  /* 0x000000651800780c */ /* 0x000fe40003f05270 */
[----:B------:R-:W-:Y:S11]  /*3830*/  BRA.DIV UR5, `(.L_x_358) ;  /* 0x0000001a05fc7947 */ /* 0x000ff6000b800000 */
[----:B------:R-:W-:Y:S01]  /*3840*/  VOTE.ANY R19, PT, !P0 ;  /* 0x0000000000137806 */ /* 0x000fe200040e0100 */
[----:B------:R-:W-:Y:S02]  /*3850*/  VIADD R17, R36, 0x2 ;  /* 0x0000000224117836 */ /* 0x000fe40000000000 */
[----:B------:R-:W-:Y:S01]  /*3860*/  VIADD R21, R21, 0xffffffe0 ;  /* 0xffffffe015157836 */ /* 0x000fe20000000000 */
[----:B------:R-:W-:-:S05]  /*3870*/  LOP3.LUT R19, R19, 0x80000000, R53, 0xec, !PT ;  /* 0x8000000013137812 */ /* 0x000fca00078eec35 */
[----:B------:R-:W-:-:S05]  /*3880*/  VIADD R16, R19, 0xffffffff ;  /* 0xffffffff13107836 */ /* 0x000fca0000000000 */
[----:B------:R-:W-:-:S06]  /*3890*/  LOP3.LUT R16, R19, R16, RZ, 0xc, !PT ;  /* 0x0000001013107212 */ /* 0x000fcc00078e0cff */
        /* <DEDUP_REMOVED lines=16> */
[----:B------:R-:W-:-:S03]  /*39a0*/  IMAD.IADD R25, R25, 0x1, R20 ;  /* 0x0000000119197824 */ /* 0x000fc600078e0214 */
[----:B------:R-:W-:Y:S02]  /*39b0*/  ISETP.GT.AND P2, PT, R17, R16, PT ;  /* 0x000000101100720c */ /* 0x000fe40003f44270 */
        /* <DEDUP_REMOVED lines=8> */
.L_x_419:
[----:B------:R-:W-:Y:S05]  /*3a40*/  @P0 BRA `(.L_x_359) ;  /* 0xfffffff800d00947 */ /* 0x000fea000383ffff */
.L_x_353:
        /* <DEDUP_REMOVED lines=15> */
.L_x_347:
[----:B------:R-:W-:Y:S05]  /*3b40*/  WARPSYNC.ALL ;  /* 0x0000000000007948 */ /* 0x000fea0003800000 */
[----:B------:R-:W0:Y:S08]  /*3b50*/  S2UR UR5, SR_CgaCtaId ;  /* 0x00000000000579c3 */ /* 0x000e300000008800 */
[----:B------:R-:W-:Y:S06]  /*3b60*/  BAR.SYNC.DEFER_BLOCKING 0x0 ;  /* 0x0000000000007b1d */ /* 0x000fec0000010000 */
[----:B------:R-:W-:Y:S01]  /*3b70*/  UMOV UR4, 0x400 ;  /* 0x0000040000047882 */ /* 0x000fe20000000000 */
[----:B-1----:R-:W1:Y:S01]  /*3b80*/  S2R R17, SR_TID.X ;  /* 0x0000000000117919 */ /* 0x002e620000002100 */
[----:B0-----:R-:W-:-:S09]  /*3b90*/  ULEA UR4, UR5, UR4, 0x18 ;  /* 0x0000000405047291 */ /* 0x001fd2000f8ec0ff */
[----:B------:R-:W0:Y:S01]  /*3ba0*/  LDS R16, [UR4+0x4c] ;  /* 0x00004c04ff107984 */ /* 0x000e220008000800 */
[----:B-1----:R-:W-:-:S04]  /*3bb0*/  ISETP.NE.AND P0, PT, R17, RZ, PT ;  /* 0x000000ff1100720c */ /* 0x002fc80003f05270 */
[----:B0-----:R-:W-:-:S05]  /*3bc0*/  SEL R16, R16, RZ, P0 ;  /* 0x000000ff10107207 */ /* 0x001fca0000000000 */
[----:B------:R-:W-:-:S07]  /*3bd0*/  IMAD.IADD R16, R16, 0x1, R19 ;  /* 0x0000000110107824 */ /* 0x000fce00078e0213 */
.L_x_346:
[----:B------:R-:W-:Y:S01]  /*3be0*/  IMAD.IADD R17, R2, 0x1, R16 ;  /* 0x0000000102117824 */ /* 0x000fe200078e0210 */
[----:B------:R-:W0:Y:S01]  /*3bf0*/  S2R R20, SR_LANEID ;  /* 0x0000000000147919 */ /* 0x000e220000000000 */
[----:B------:R-:W1:Y:S01]  /*3c00*/  S2UR UR5, SR_CTAID.X ;  /* 0x00000000000579c3 */ /* 0x000e620000002500 */
[----:B------:R-:W2:Y:S01]  /*3c10*/  LDCU.64 UR6, c[0x0][0x388] ;  /* 0x00007100ff0677ac */ /* 0x000ea20008000a00 */
[----:B------:R-:W-:Y:S01]  /*3c20*/  IMAD.IADD R2, R3, 0x1, R17 ;  /* 0x0000000103027824 */ /* 0x000fe200078e0211 */
[----:B------:R-:W3:Y:S03]  /*3c30*/  S2R R21, SR_TID.X ;  /* 0x0000000000157919 */ /* 0x000ee60000002100 */
[----:B------:R-:W-:Y:S01]  /*3c40*/  IMAD.IADD R3, R4, 0x1, R2 ;  /* 0x0000000104037824 */ /* 0x000fe200078e0202 */
[----:B------:R-:W4:Y:S03]  /*3c50*/  S2R R26, SR_TID.X ;  /* 0x00000000001a7919 */ /* 0x000f260000002100 */
[----:B------:R-:W-:-:S04]  /*3c60*/  IMAD.IADD R4, R5, 0x1, R3 ;  /* 0x0000000105047824 */ /* 0x000fc800078e0203 */
[----:B------:R-:W-:-:S04]  /*3c70*/  IMAD.IADD R5, R6, 0x1, R4 ;  /* 0x0000000106057824 */ /* 0x000fc800078e0204 */
[----:B------:R-:W-:-:S04]  /*3c80*/  IMAD.IADD R6, R7, 0x1, R5 ;  /* 0x0000000107067824 */ /* 0x000fc800078e0205 */
[----:B------:R-:W-:-:S04]  /*3c90*/  IMAD.IADD R7, R8, 0x1, R6 ;  /* 0x0000000108077824 */ /* 0x000fc800078e0206 */
[----:B------:R-:W-:-:S04]  /*3ca0*/  IMAD.IADD R8, R9, 0x1, R7 ;  /* 0x0000000109087824 */ /* 0x000fc800078e0207 */
[----:B------:R-:W-:Y:S02]  /*3cb0*/  IMAD.IADD R9, R10, 0x1, R8 ;  /* 0x000000010a097824 */ /* 0x000fe400078e0208 */
[----:B0-----:R-:W-:Y:S01]  /*3cc0*/  IMAD R24, R20, 0x54, R37 ;  /* 0x0000005414187824 */ /* 0x001fe200078e0225 */
[----:B------:R-:W-:Y:S01]  /*3cd0*/  BAR.SYNC.DEFER_BLOCKING 0x0 ;  /* 0x0000000000007b1d */ /* 0x000fe20000010000 */
[----:B------:R-:W-:Y:S01]  /*3ce0*/  IMAD.IADD R10, R11, 0x1, R9 ;  /* 0x000000010b0a7824 */ /* 0x000fe200078e0209 */
[----:B---3--:R-:W-:-:S03]  /*3cf0*/  ISETP.NE.AND P0, PT, R21, RZ, PT ;  /* 0x000000ff1500720c */ /* 0x008fc60003f05270 */
        /* <DEDUP_REMOVED lines=13> */
[----:B------:R-:W-:Y:S03]  /*3dd0*/  STS.64 [R24+0x20], R8 ;  /* 0x0000200818007388 */ /* 0x000fe60000000a00 */
[----:B------:R-:W-:Y:S01]  /*3de0*/  IMAD.IADD R22, R33, 0x1, R21 ;  /* 0x0000000121167824 */ /* 0x000fe200078e0215 */
[----:B0-----:R-:W1:Y:S01]  /*3df0*/  LDC R2, c[0x0][0x398] ;  /* 0x0000e600ff027b82 */ /* 0x001e620000000800 */
[----:B------:R-:W-:Y:S02]  /*3e00*/  STS.64 [R24+0x28], R10 ;  /* 0x0000280a18007388 */ /* 0x000fe40000000a00 */
[----:B------:R-:W-:-:S02]  /*3e10*/  IMAD.IADD R23, R34, 0x1, R22 ;  /* 0x0000000122177824 */ /* 0x000fc400078e0216 */
[----:B------:R4:W-:Y:S04]  /*3e20*/  STS.64 [R24+0x30], R12 ;  /* 0x0000300c18007388 */ /* 0x0009e80000000a00 */
[----:B------:R-:W-:Y:S04]  /*3e30*/  STS.64 [R24+0x38], R14 ;  /* 0x0000380e18007388 */ /* 0x000fe80000000a00 */
[----:B------:R-:W-:Y:S04]  /*3e40*/  STS.64 [R24+0x40], R18 ;  /* 0x0000401218007388 */ /* 0x000fe80000000a00 */
[----:B------:R-:W-:Y:S01]  /*3e50*/  STS.64 [R24+0x48], R20 ;  /* 0x0000481418007388 */ /* 0x000fe20000000a00 */
[----:B----4-:R-:W-:-:S02]  /*3e60*/  LOP3.LUT R12, R26, 0x1f, RZ, 0xc0, !PT ;  /* 0x0000001f1a0c7812 */ /* 0x010fc400078ec0ff */
[----:B------:R-:W-:Y:S01]  /*3e70*/  LOP3.LUT R26, R26, 0x3e0, RZ, 0xc0, !PT ;  /* 0x000003e01a1a7812 */ /* 0x000fe200078ec0ff */
[----:B------:R-:W-:Y:S01]  /*3e80*/  STS.64 [R24+0x50], R22 ;  /* 0x0000501618007388 */ /* 0x000fe20000000a00 */
[----:B------:R-:W-:-:S03]  /*3e90*/  NOP ;  /* 0x0000000000007918 */ /* 0x000fc60000000000 */
[----:B------:R-:W-:Y:S01]  /*3ea0*/  LDS R16, [R37] ;  /* 0x0000000025107984 */ /* 0x000fe20000000800 */
[----:B-1----:R-:W-:Y:S02]  /*3eb0*/  VIADD R2, R2, UR5 ;  /* 0x0000000502027c36 */ /* 0x002fe40008000000 */
[----:B------:R-:W-:Y:S01]  /*3ec0*/  IMAD R26, R26, 0x16, R12 ;  /* 0x000000161a1a7824 */ /* 0x000fe200078e020c */
        /* <DEDUP_REMOVED lines=20> */
[----:B------:R0:W-:Y:S04]  /*4010*/  LDS R23, [R37+0xa80] ;  /* 0x000a800025177984 */ /* 0x0001e80000000800 */
[----:B------:R1:W-:Y:S01]  /*4020*/  @!P0 STS [UR4+0x8400], R0 ;  /* 0x00840000ff008988 */ /* 0x0003e20008000804 */
[----:B------:R-:W-:Y:S01]  /*4030*/  BAR.SYNC.DEFER_BLOCKING 0x0 ;  /* 0x0000000000007b1d */ /* 0x000fe20000010000 */
[----:B0-----:R-:W-:-:S02]  /*4040*/  VIADD R37, R26, 0x20 ;  /* 0x000000201a257836 */ /* 0x001fc40000000000 */
[----:B-1----:R-:W-:-:S03]  /*4050*/  IMAD R0, R2, 0x2100, RZ ;  /* 0x0000210002007824 */ /* 0x002fc600078e02ff */
[----:B------:R-:W0:Y:S02]  /*4060*/  S2R R3, SR_TID.X ;  /* 0x0000000000037919 */ /* 0x000e240000002100 */
[----:B------:R-:W-:-:S04]  /*4070*/  IADD3 R0, P0, PT, R0, R26, RZ ;  /* 0x0000001a00007210 */ /* 0x000fc80007f1e0ff */
[----:B--2---:R-:W-:Y:S01]  /*4080*/  LEA R2, P1, R0, UR6, 0x2 ;  /* 0x0000000600027c11 */ /* 0x004fe2000f8210ff */
[----:B------:R-:W1:Y:S01]  /*4090*/  LDS R4, [UR4+0x8400] ;  /* 0x00840004ff047984 */ /* 0x000e620008000800 */
[C---:B0-----:R-:W-:Y:S02]  /*40a0*/  LOP3.LUT R12, R3.reuse, 0x3e0, RZ, 0xc0, !PT ;  /* 0x000003e0030c7812 */ /* 0x041fe400078ec0ff */
[----:B------:R-:W-:-:S05]  /*40b0*/  LOP3.LUT R3, R3, 0x1f, RZ, 0xc0, !PT ;  /* 0x0000001f03037812 */ /* 0x000fca00078ec0ff */
[----:B------:R-:W-:Y:S02]  /*40c0*/  IMAD R12, R12, 0x16, R3 ;  /* 0x000000160c0c7824 */ /* 0x000fe400078e0203 */
[----:B------:R-:W-:-:S05]  /*40d0*/  IMAD.X R3, RZ, RZ, RZ, P0 ;  /* 0x000000ffff037224 */ /* 0x000fca00000e06ff */
[----:B------:R-:W-:Y:S02]  /*40e0*/  LEA.HI.X R3, R0, UR7, R3, 0x2, P1 ;  /* 0x0000000700037c11 */ /* 0x000fe400088f1403 */
[-C--:B-1----:R-:W-:Y:S02]  /*40f0*/  ISETP.GE.AND P6, PT, R26, R4.reuse, PT ;  /* 0x000000041a00720c */ /* 0x082fe40003fc6270 */
[-C--:B------:R-:W-:Y:S01]  /*4100*/  ISETP.GE.AND P5, PT, R37, R4.reuse, PT ;  /* 0x000000042500720c */ /* 0x080fe20003fa6270 */
[C---:B------:R-:W-:Y:S01]  /*4110*/  VIADD R37, R12.reuse, 0x80 ;  /* 0x000000800c257836 */ /* 0x040fe20000000000 */
[-C--:B------:R-:W-:Y:S01]  /*4120*/  ISETP.GE.AND P0, PT, R51, R4.reuse, PT ;  /* 0x000000043300720c */ /* 0x080fe20003f06270 */
[----:B------:R-:W-:Y:S01]  /*4130*/  VIADD R51, R12, 0xa0 ;  /* 0x000000a00c337836 */ /* 0x000fe20000000000 */
[-C--:B------:R-:W-:Y:S02]  /*4140*/  ISETP.GE.AND P4, PT, R50, R4.reuse, PT ;  /* 0x000000043200720c */ /* 0x080fe40003f86270 */
[-C--:B------:R-:W-:Y:S01]  /*4150*/  ISETP.GE.AND P3, PT, R37, R4.reuse, PT ;  /* 0x000000042500720c */ /* 0x080fe20003f66270 */
[----:B------:R-:W-:Y:S01]  /*4160*/  VIADD R37, R12, 0xe0 ;  /* 0x000000e00c257836 */ /* 0x000fe20000000000 */
[----:B------:R-:W-:-:S02]  /*4170*/  ISETP.GE.AND P2, PT, R51, R4, PT ;  /* 0x000000043300720c */ /* 0x000fc40003f46270 */
[-C--:B------:R-:W-:Y:S01]  /*4180*/  ISETP.GE.AND P1, PT, R49, R4.reuse, PT ;  /* 0x000000043100720c */ /* 0x080fe20003f26270 */
[----:B------:R-:W-:Y:S01]  /*4190*/  @!P6 STG.E desc[UR8][R2.64], R16 ;  /* 0x000000100200e986 */ /* 0x000fe2000c101908 */
[-C--:B------:R-:W-:Y:S01]  /*41a0*/  ISETP.GE.AND P6, PT, R37, R4.reuse, PT ;  /* 0x000000042500720c */ /* 0x080fe20003fc6270 */
[----:B------:R-:W-:Y:S02]  /*41b0*/  VIADD R37, R12, 0x120 ;  /* 0x000001200c257836 */ /* 0x000fe40000000000 */
[----:B------:R-:W-:Y:S01]  /*41c0*/  @!P5 STG.E desc[UR8][R2.64+0x80], R8 ;  /* 0x000080080200d986 */ /* 0x000fe2000c101908 */
[----:B------:R-:W-:-:S03]  /*41d0*/  ISETP.GE.AND P5, PT, R48, R4, PT ;  /* 0x000000043000720c */ /* 0x000fc60003fa6270 */
[----:B------:R-:W-:Y:S01]  /*41e0*/  @!P0 STG.E desc[UR8][R2.64+0x100], R10 ;  /* 0x0001000a02008986 */ /* 0x000fe2000c101908 */
[-C--:B------:R-:W-:Y:S01]  /*41f0*/  ISETP.GE.AND P0, PT, R37, R4.reuse, PT ;  /* 0x000000042500720c */ /* 0x080fe20003f06270 */
[----:B------:R-:W-:Y:S02]  /*4200*/  VIADD R37, R12, 0x1c0 ;  /* 0x000001c00c257836 */ /* 0x000fe40000000000 */
[----:B------:R-:W-:Y:S01]  /*4210*/  @!P4 STG.E desc[UR8][R2.64+0x180], R6 ;  /* 0x000180060200c986 */ /* 0x000fe2000c101908 */
[----:B------:R-:W-:-:S03]  /*4220*/  ISETP.GE.AND P4, PT, R47, R4, PT ;  /* 0x000000042f00720c */ /* 0x000fc60003f86270 */
[----:B------:R-:W-:Y:S01]  /*4230*/  @!P3 STG.E desc[UR8][R2.64+0x200], R53 ;  /* 0x000200350200b986 */ /* 0x000fe2000c101908 */
[----:B------:R-:W-:-:S03]  /*4240*/  ISETP.GE.AND P3, PT, R46, R4, PT ;  /* 0x000000042e00720c */ /* 0x000fc60003f66270 */
[----:B------:R-:W-:Y:S01]  /*4250*/  @!P2 STG.E desc[UR8][R2.64+0x280], R39 ;  /* 0x000280270200a986 */ /* 0x000fe2000c101908 */
[----:B------:R-:W-:-:S03]  /*4260*/  ISETP.GE.AND P2, PT, R45, R4, PT ;  /* 0x000000042d00720c */ /* 0x000fc60003f46270 */
[----:B------:R0:W-:Y:S01]  /*4270*/  @!P1 STG.E desc[UR8][R2.64+0x300], R33 ;  /* 0x0003002102009986 */ /* 0x0001e2000c101908 */
[-C--:B------:R-:W-:Y:S01]  /*4280*/  ISETP.GE.AND P1, PT, R43, R4.reuse, PT ;  /* 0x000000042b00720c */ /* 0x080fe20003f26270 */
[C---:B------:R-:W-:Y:S02]  /*4290*/  VIADD R43, R12.reuse, 0x220 ;  /* 0x000002200c2b7836 */ /* 0x040fe40000000000 */
[----:B------:R-:W-:Y:S01]  /*42a0*/  @!P6 STG.E desc[UR8][R2.64+0x380], R35 ;  /* 0x000380230200e986 */ /* 0x000fe2000c101908 */
[-C--:B------:R-:W-:Y:S01]  /*42b0*/  ISETP.GE.AND P6, PT, R37, R4.reuse, PT ;  /* 0x000000042500720c */ /* 0x080fe20003fc6270 */
[----:B------:R-:W-:Y:S02]  /*42c0*/  VIADD R37, R12, 0x200 ;  /* 0x000002000c257836 */ /* 0x000fe40000000000 */
[----:B------:R1:W-:Y:S01]  /*42d0*/  @!P5 STG.E desc[UR8][R2.64+0x400], R31 ;  /* 0x0004001f0200d986 */ /* 0x0003e2000c101908 */
[----:B------:R-:W-:Y:S01]  /*42e0*/  ISETP.GE.AND P5, PT, R42, R4, PT ;  /* 0x000000042a00720c */ /* 0x000fe20003fa6270 */
[----:B0-----:R-:W-:-:S02]  /*42f0*/  VIADD R33, R12, 0x260 ;  /* 0x000002600c217836 */ /* 0x001fc40000000000 */
[----:B------:R0:W-:Y:S01]  /*4300*/  @!P0 STG.E desc[UR8][R2.64+0x480], R25 ;  /* 0x0004801902008986 */ /* 0x0001e2000c101908 */
[----:B------:R-:W-:-:S03]  /*4310*/  ISETP.GE.AND P0, PT, R37, R4, PT ;  /* 0x000000042500720c */ /* 0x000fc60003f06270 */
[----:B------:R0:W-:Y:S01]  /*4320*/  @!P4 STG.E desc[UR8][R2.64+0x500], R27 ;  /* 0x0005001b0200c986 */ /* 0x0001e2000c101908 */
[-C--:B------:R-:W-:Y:S01]  /*4330*/  ISETP.GE.AND P4, PT, R43, R4.reuse, PT ;  /* 0x000000042b00720c */ /* 0x080fe20003f86270 */
[----:B-1----:R-:W-:Y:S02]  /*4340*/  VIADD R31, R12, 0x280 ;  /* 0x000002800c1f7836 */ /* 0x002fe40000000000 */
        /* <DEDUP_REMOVED lines=17> */
.L_x_333:
[----:B------:R-:W-:Y:S01]  /*4460*/  BSSY B1, `(.L_x_360) ;  /* 0x0000006000017945 */ /* 0x000fe20003800000 */
[----:B------:R-:W-:Y:S01]  /*4470*/  PLOP3.LUT P0, PT, P0, PT, PT, 0x8, 0x80 ;  /* 0x000000000080781c */ /* 0x000fe2000070e170 */
[----:B------:R-:W-:-:S12]  /*4480*/  IMAD.MOV.U32 R19, RZ, RZ, -0x1 ;  /* 0xffffffffff137424 */ /* 0x000fd800078e00ff */
[----:B------:R-:W-:Y:S05]  /*4490*/  WARPSYNC.COLLECTIVE R19, `(.L_x_361) ;  /* 0x0000000013087348 */ /* 0x000fea0003c00000 */
[----:B------:R-:W-:Y:S01]  /*44a0*/  VOTE.ANY P0, P0 ;  /* 0x0000000000ff7806 */ /* 0x000fe20000000100 */
[----:B------:R-:W-:-:S12]  /*44b0*/  ENDCOLLECTIVE ;  /* 0x000000000000791b */ /* 0x000fd80003800000 */
.L_x_361:
[----:B------:R-:W-:Y:S05]  /*44c0*/  BSYNC B1 ;  /* 0x0000000000017941 */ /* 0x000fea0003800000 */
.L_x_360:
[----:B------:R-:W-:Y:S05]  /*44d0*/  BRA `(.L_x_362) ;  /* 0xffffffc800a87947 */ /* 0x000fea000383ffff */
.L_x_335:
[----:B------:R-:W-:Y:S01]  /*44e0*/  BSSY B1, `(.L_x_363) ;  /* 0x0000006000017945 */ /* 0x000fe20003800000 */
[----:B------:R-:W-:Y:S01]  /*44f0*/  PLOP3.LUT P0, PT, P0, PT, PT, 0x8, 0x80 ;  /* 0x000000000080781c */ /* 0x000fe2000070e170 */
[----:B------:R-:W-:-:S12]  /*4500*/  IMAD.MOV.U32 R19, RZ, RZ, -0x1 ;  /* 0xffffffffff137424 */ /* 0x000fd800078e00ff */
[----:B------:R-:W-:Y:S05]  /*4510*/  WARPSYNC.COLLECTIVE R19, `(.L_x_364) ;  /* 0x0000000013087348 */ /* 0x000fea0003c00000 */
[----:B------:R-:W-:Y:S01]  /*4520*/  VOTE.ANY P0, P0 ;  /* 0x0000000000ff7806 */ /* 0x000fe20000000100 */
[----:B------:R-:W-:-:S12]  /*4530*/  ENDCOLLECTIVE ;  /* 0x000000000000791b */ /* 0x000fd80003800000 */
.L_x_364:
[----:B------:R-:W-:Y:S05]  /*4540*/  BSYNC B1 ;  /* 0x0000000000017941 */ /* 0x000fea0003800000 */
.L_x_363:
[----:B------:R-:W-:Y:S05]  /*4550*/  BRA `(.L_x_365) ;  /* 0xffffffc800fc7947 */ /* 0x000fea000383ffff */
.L_x_337:
[----:B------:R-:W0:Y:S01]  /*4560*/  S2R R48, SR_GEMASK ;  /* 0x0000000000307919 */ /* 0x000e220000003c00 */
[----:B------:R-:W-:Y:S01]  /*4570*/  BSSY B1, `(.L_x_366) ;  /* 0x0000006000017945 */ /* 0x000fe20003800000 */
[----:B------:R-:W-:Y:S01]  /*4580*/  PLOP3.LUT P0, PT, P0, PT, PT, 0x8, 0x80 ;  /* 0x000000000080781c */ /* 0x000fe2000070e170 */
[----:B------:R-:W-:-:S12]  /*4590*/  IMAD.MOV.U32 R19, RZ, RZ, -0x1 ;  /* 0xffffffffff137424 */ /* 0x000fd800078e00ff */
[----:B0-----:R-:W-:Y:S05]  /*45a0*/  WARPSYNC.COLLECTIVE R19, `(.L_x_367) ;  /* 0x0000000013087348 */ /* 0x001fea0003c00000 */
[----:B------:R-:W-:Y:S01]  /*45b0*/  VOTE.ANY R19, PT, P0 ;  /* 0x0000000000137806 */ /* 0x000fe200000e0100 */
[----:B0-----:R-:W-:Y:S06]  /*45c0*/  ENDCOLLECTIVE ;  /* 0x000000000000791b */ /* 0x001fec0003800000 */
.L_x_367:
[----:B------:R-:W-:Y:S05]  /*45d0*/  BSYNC B1 ;  /* 0x0000000000017941 */ /* 0x000fea0003800000 */
.L_x_366:
[----:B------:R-:W-:Y:S01]  /*45e0*/  LOP3.LUT R19, R19, 0x80000000, R48, 0xec, !PT ;  /* 0x8000000013137812 */ /* 0x000fe200078eec30 */
[----:B------:R-:W-:Y:S01]  /*45f0*/  IMAD.MOV.U32 R18, RZ, RZ, R41 ;  /* 0x000000ffff127224 */ /* 0x000fe200078e0029 */
[----:B------:R-:W0:Y:S01]  /*4600*/  LDC.64 R42, c[0x0][0x390] ;  /* 0x0000e400ff2a7b82 */ /* 0x000e220000000a00 */
[----:B------:R-:W-:Y:S02]  /*4610*/  IMAD.MOV.U32 R17, RZ, RZ, 0x1 ;  /* 0x00000001ff117424 */ /* 0x000fe400078e00ff */
[----:B------:R-:W-:Y:S02]  /*4620*/  VIADD R16, R19, 0xffffffff ;  /* 0xffffffff13107836 */ /* 0x000fe40000000000 */
[C---:B------:R-:W-:Y:S02]  /*4630*/  VIADD R23, R47.reuse, 0x4 ;  /* 0x000000042f177836 */ /* 0x040fe40000000000 */
[----:B------:R-:W-:Y:S01]  /*4640*/  VIADD R26, R47, 0x8 ;  /* 0x000000082f1a7836 */ /* 0x000fe20000000000 */
[----:B------:R-:W-:Y:S01]  /*4650*/  LOP3.LUT R22, R19, R16, RZ, 0xc, !PT ;  /* 0x0000001013167212 */ /* 0x000fe200078e0cff */
[----:B------:R-:W-:-:S03]  /*4660*/  IMAD.MOV.U32 R19, RZ, RZ, -0x1 ;  /* 0xffffffffff137424 */ /* 0x000fc600078e00ff */
[----:B------:R1:W2:Y:S02]  /*4670*/  POPC R16, R22 ;  /* 0x0000001600107309 */ /* 0x0002a40000000000 */
[----:B-1----:R-:W-:Y:S01]  /*4680*/  VIADD R22, R47, 0x2 ;  /* 0x000000022f167836 */ /* 0x002fe20000000000 */
[----:B0-2---:R-:W-:-:S13]  /*4690*/  IADD3 R42, P3, PT, R42, 0x100, RZ ;  /* 0x000001002a2a7810 */ /* 0x005fda0007f7e0ff */
[----:B------:R-:W-:Y:S05]  /*46a0*/  WARPSYNC.COLLECTIVE R19, `(.L_x_368) ;  /* 0x0000000013087348 */ /* 0x000fea0003c00000 */
[----:B------:R0:W1:Y:S02]  /*46b0*/  SHFL.DOWN P2, R20, R18, R17, R16 ;  /* 0x0800001112147389 */ /* 0x0000640000040010 */
[----:B01----:R-:W-:Y:S05]  /*46c0*/  ENDCOLLECTIVE ;  /* 0x000000000000791b */ /* 0x003fea0003800000 */
.L_x_368:
[-C--:B------:R-:W-:Y:S01]  /*46d0*/  ISETP.GE.AND P0, PT, R47, R16.reuse, PT ;  /* 0x000000102f00720c */ /* 0x080fe20003f06270 */
[----:B------:R-:W-:Y:S02]  /*46e0*/  IMAD.X R43, RZ, RZ, R43, P3 ;  /* 0x000000ffff2b7224 */ /* 0x000fe400018e062b */
        /* <DEDUP_REMOVED lines=8> */
.L_x_369:
[----:B------:R-:W-:Y:S01]  /*4770*/  IMAD.MOV.U32 R17, RZ, RZ, 0x4 ;  /* 0x00000004ff117424 */ /* 0x000fe200078e00ff */
[----:B------:R-:W-:Y:S02]  /*4780*/  SEL R20, R20, RZ, !P0 ;  /* 0x000000ff14147207 */ /* 0x000fe40004000000 */
[----:B------:R-:W-:-:S03]  /*4790*/  ISETP.GT.AND P0, PT, R23, R16, PT ;  /* 0x000000101700720c */ /* 0x000fc60003f04270 */
[----:B------:R-:W-:Y:S02]  /*47a0*/  IMAD.IADD R39, R37, 0x1, R20 ;  /* 0x0000000125277824 */ /* 0x000fe400078e0214 */
[----:B------:R-:W-:Y:S02]  /*47b0*/  VIADD R37, R47, 0x10 ;  /* 0x000000102f257836 */ /* 0x000fe40000000000 */
[----:B------:R-:W-:-:S07]  /*47c0*/  IMAD.MOV.U32 R18, RZ, RZ, R39 ;  /* 0x000000ffff127224 */ /* 0x000fce00078e0027 */
[----:B------:R-:W-:Y:S05]  /*47d0*/  WARPSYNC.COLLECTIVE R19, `(.L_x_370) ;  /* 0x0000000013087348 */ /* 0x000fea0003c00000 */
[----:B------:R0:W1:Y:S02]  /*47e0*/  SHFL.DOWN P2, R20, R18, R17, R16 ;  /* 0x0800001112147389 */ /* 0x0000640000040010 */
[----:B01----:R-:W-:Y:S05]  /*47f0*/  ENDCOLLECTIVE ;  /* 0x000000000000791b */ /* 0x003fea0003800000 */
.L_x_370:
        /* <DEDUP_REMOVED lines=8> */
.L_x_371:
[----:B------:R-:W-:Y:S01]  /*4880*/  IMAD.MOV.U32 R17, RZ, RZ, 0x10 ;  /* 0x00000010ff117424 */ /* 0x000fe200078e00ff */
[----:B------:R-:W-:Y:S02]  /*4890*/  SEL R20, R20, RZ, !P0 ;  /* 0x000000ff14147207 */ /* 0x000fe40004000000 */
[----:B------:R-:W-:-:S03]  /*48a0*/  ISETP.NE.AND P0, PT, R40, 0x65, PT ;  /* 0x000000652800780c */ /* 0x000fc60003f05270 */
[----:B------:R-:W-:-:S04]  /*48b0*/  IMAD.IADD R41, R51, 0x1, R20 ;  /* 0x0000000133297824 */ /* 0x000fc800078e0214 */
[----:B------:R-:W-:-:S07]  /*48c0*/  IMAD.MOV.U32 R18, RZ, RZ, R41 ;  /* 0x000000ffff127224 */ /* 0x000fce00078e0029 */
[----:B------:R-:W-:Y:S05]  /*48d0*/  WARPSYNC.COLLECTIVE R19, `(.L_x_372) ;  /* 0x0000000013087348 */ /* 0x000fea0003c00000 */
[----:B------:R0:W1:Y:S02]  /*48e0*/  SHFL.DOWN P2, R20, R18, R17, R16 ;  /* 0x0800001112147389 */ /* 0x0000640000040010 */
[----:B01----:R-:W-:Y:S05]  /*48f0*/  ENDCOLLECTIVE ;  /* 0x000000000000791b */ /* 0x003fea0003800000 */
.L_x_372:
[----:B------:R-:W-:Y:S05]  /*4900*/  WARPSYNC.COLLECTIVE R19, `(.L_x_373) ;  /* 0x0000000013087348 */ /* 0x000fea0003c00000 */
[----:B------:R-:W-:Y:S01]  /*4910*/  VOTE.ALL P0, P0 ;  /* 0x0000000000ff7806 */ /* 0x000fe20000000000 */
[----:B------:R-:W-:-:S12]  /*4920*/  ENDCOLLECTIVE ;  /* 0x000000000000791b */ /* 0x000fd80003800000 */
.L_x_373:
[----:B------:R-:W-:-:S04]  /*4930*/  ISETP.GT.AND P2, PT, R37, R16, PT ;  /* 0x000000102500720c */ /* 0x000fc80003f44270 */
[----:B------:R-:W-:-:S05]  /*4940*/  SEL R20, R20, RZ, !P2 ;  /* 0x000000ff14147207 */ /* 0x000fca0005000000 */
[----:B------:R-:W-:Y:S01]  /*4950*/  IMAD.IADD R39, R41, 0x1, R20 ;  /* 0x0000000129277824 */ /* 0x000fe200078e0214 */
[----:B------:R-:W-:Y:S06]  /*4960*/  BRA `(.L_x_374) ;  /* 0xffffffc800947947 */ /* 0x000fec000383ffff */
.L_x_339:
[----:B------:R-:W-:Y:S01]  /*4970*/  BSSY B1, `(.L_x_375) ;  /* 0x0000006000017945 */ /* 0x000fe20003800000 */
[----:B------:R-:W-:Y:S01]  /*4980*/  PLOP3.LUT P0, PT, P0, PT, PT, 0x8, 0x80 ;  /* 0x000000000080781c */ /* 0x000fe2000070e170 */
[----:B------:R-:W-:-:S12]  /*4990*/  IMAD.MOV.U32 R19, RZ, RZ, -0x1 ;  /* 0xffffffffff137424 */ /* 0x000fd800078e00ff */
[----:B------:R-:W-:Y:S05]  /*49a0*/  WARPSYNC.COLLECTIVE R19, `(.L_x_376) ;  /* 0x0000000013087348 */ /* 0x000fea0003c00000 */
[----:B------:R-:W-:Y:S01]  /*49b0*/  VOTE.ANY P0, P0 ;  /* 0x0000000000ff7806 */ /* 0x000fe20000000100 */
[----:B------:R-:W-:-:S12]  /*49c0*/  ENDCOLLECTIVE ;  /* 0x000000000000791b */ /* 0x000fd80003800000 */
.L_x_376:
[----:B------:R-:W-:Y:S05]  /*49d0*/  BSYNC B1 ;  /* 0x0000000000017941 */ /* 0x000fea0003800000 */
.L_x_375:
[----:B------:R-:W-:Y:S05]  /*49e0*/  BRA `(.L_x_377) ;  /* 0xffffffc800a47947 */ /* 0x000fea000383ffff */
.L_x_341:
[----:B------:R-:W-:Y:S01]  /*49f0*/  BSSY B1, `(.L_x_378) ;  /* 0x0000006000017945 */ /* 0x000fe20003800000 */
[----:B------:R-:W-:Y:S01]  /*4a00*/  PLOP3.LUT P0, PT, P0, PT, PT, 0x8, 0x80 ;  /* 0x000000000080781c */ /* 0x000fe2000070e170 */
[----:B------:R-:W-:-:S12]  /*4a10*/  IMAD.MOV.U32 R19, RZ, RZ, -0x1 ;  /* 0xffffffffff137424 */ /* 0x000fd800078e00ff */
[----:B------:R-:W-:Y:S05]  /*4a20*/  WARPSYNC.COLLECTIVE R19, `(.L_x_379) ;  /* 0x0000000013087348 */ /* 0x000fea0003c00000 */
[----:B------:R-:W-:Y:S01]  /*4a30*/  VOTE.ANY P0, P0 ;  /* 0x0000000000ff7806 */ /* 0x000fe20000000100 */
[----:B------:R-:W-:-:S12]  /*4a40*/  ENDCOLLECTIVE ;  /* 0x000000000000791b */ /* 0x000fd80003800000 */
.L_x_379:
[----:B------:R-:W-:Y:S05]  /*4a50*/  BSYNC B1 ;  /* 0x0000000000017941 */ /* 0x000fea0003800000 */
.L_x_378:
[----:B------:R-:W-:Y:S05]  /*4a60*/  BRA `(.L_x_380) ;  /* 0xffffffc800f87947 */ /* 0x000fea000383ffff */
.L_x_343:
[----:B------:R-:W-:Y:S01]  /*4a70*/  BSSY B1, `(.L_x_381) ;  /* 0x0000006000017945 */ /* 0x000fe20003800000 */
[----:B------:R-:W-:Y:S01]  /*4a80*/  PLOP3.LUT P0, PT, P0, PT, PT, 0x8, 0x80 ;  /* 0x000000000080781c */ /* 0x000fe2000070e170 */
[----:B------:R-:W-:-:S12]  /*4a90*/  IMAD.MOV.U32 R19, RZ, RZ, -0x1 ;  /* 0xffffffffff137424 */ /* 0x000fd800078e00ff */
[----:B------:R-:W-:Y:S05]  /*4aa0*/  WARPSYNC.COLLECTIVE R19, `(.L_x_382) ;  /* 0x0000000013087348 */ /* 0x000fea0003c00000 */
[----:B------:R-:W-:Y:S01]  /*4ab0*/  VOTE.ANY R19, PT, P0 ;  /* 0x0000000000137806 */ /* 0x000fe200000e0100 */
[----:B------:R-:W-:Y:S06]  /*4ac0*/  ENDCOLLECTIVE ;  /* 0x000000000000791b */ /* 0x000fec0003800000 */
.L_x_382:
[----:B------:R-:W-:Y:S05]  /*4ad0*/  BSYNC B1 ;  /* 0x0000000000017941 */ /* 0x000fea0003800000 */
.L_x_381:
[----:B------:R-:W-:Y:S01]  /*4ae0*/  LOP3.LUT R19, R19, 0x80000000, R48, 0xec, !PT ;  /* 0x8000000013137812 */ /* 0x000fe200078eec30 */
[----:B------:R-:W-:Y:S02]  /*4af0*/  IMAD.MOV.U32 R18, RZ, RZ, R41 ;  /* 0x000000ffff127224 */ /* 0x000fe400078e0029 */
[----:B------:R-:W-:Y:S02]  /*4b00*/  IMAD.MOV.U32 R17, RZ, RZ, 0x1 ;  /* 0x00000001ff117424 */ /* 0x000fe400078e00ff */
[----:B------:R-:W-:Y:S02]  /*4b10*/  VIADD R16, R19, 0xffffffff ;  /* 0xffffffff13107836 */ /* 0x000fe40000000000 */
[----:B------:R-:W-:-:S03]  /*4b20*/  VIADD R21, R21, 0xffffffe0 ;  /* 0xffffffe015157836 */ /* 0x000fc60000000000 */
[----:B------:R-:W-:Y:S01]  /*4b30*/  LOP3.LUT R50, R19, R16, RZ, 0xc, !PT ;  /* 0x0000001013327212 */ /* 0x000fe200078e0cff */
[----:B------:R-:W-:-:S03]  /*4b40*/  IMAD.MOV.U32 R19, RZ, RZ, -0x1 ;  /* 0xffffffffff137424 */ /* 0x000fc600078e00ff */
[----:B------:R0:W1:Y:S04]  /*4b50*/  POPC R16, R50 ;  /* 0x0000003200107309 */ /* 0x0000680000000000 */
[----:B01----:R-:W-:Y:S05]  /*4b60*/  WARPSYNC.COLLECTIVE R19, `(.L_x_383) ;  /* 0x0000000013087348 */ /* 0x003fea0003c00000 */
[----:B-1----:R1:W2:Y:S02]  /*4b70*/  SHFL.DOWN P2, R20, R18, R17, R16 ;  /* 0x0800001112147389 */ /* 0x0022a40000040010 */
[----:B012---:R-:W-:Y:S05]  /*4b80*/  ENDCOLLECTIVE ;  /* 0x000000000000791b */ /* 0x007fea0003800000 */
.L_x_383:
        /* <DEDUP_REMOVED lines=9> */
.L_x_384:
        /* <DEDUP_REMOVED lines=8> */
.L_x_385:
        /* <DEDUP_REMOVED lines=8> */
.L_x_386:
        /* <DEDUP_REMOVED lines=8> */
.L_x_387:
[----:B------:R-:W-:Y:S05]  /*4da0*/  WARPSYNC.COLLECTIVE R19, `(.L_x_388) ;  /* 0x0000000013087348 */ /* 0x000fea0003c00000 */
[----:B------:R-:W-:Y:S01]  /*4db0*/  VOTE.ALL P0, P0 ;  /* 0x0000000000ff7806 */ /* 0x000fe20000000000 */
[----:B------:R-:W-:-:S12]  /*4dc0*/  ENDCOLLECTIVE ;  /* 0x000000000000791b */ /* 0x000fd80003800000 */
.L_x_388:
[----:B------:R-:W-:-:S04]  /*4dd0*/  ISETP.GT.AND P2, PT, R37, R16, PT ;  /* 0x000000102500720c */ /* 0x000fc80003f44270 */
[----:B------:R-:W-:-:S04]  /*4de0*/  SEL R20, R20, RZ, !P2 ;  /* 0x000000ff14147207 */ /* 0x000fc80005000000 */
[----:B------:R-:W-:Y:S01]  /*4df0*/  IADD3 R39, PT, PT, R50, R20, R39 ;  /* 0x0000001432277210 */ /* 0x000fe20007ffe027 */
[----:B------:R-:W-:Y:S06]  /*4e00*/  BRA `(.L_x_389) ;  /* 0xffffffc800907947 */ /* 0x000fec000383ffff */
.L_x_348:
[----:B------:R-:W-:Y:S01]  /*4e10*/  BSSY B0, `(.L_x_390) ;  /* 0x0000006000007945 */ /* 0x000fe20003800000 */
[----:B------:R-:W-:Y:S01]  /*4e20*/  PLOP3.LUT P0, PT, P0, PT, PT, 0x8, 0x80 ;  /* 0x000000000080781c */ /* 0x000fe2000070e170 */
[----:B------:R-:W-:-:S12]  /*4e30*/  IMAD.MOV.U32 R19, RZ, RZ, -0x1 ;  /* 0xffffffffff137424 */ /* 0x000fd800078e00ff */
[----:B------:R-:W-:Y:S05]  /*4e40*/  WARPSYNC.COLLECTIVE R19, `(.L_x_391) ;  /* 0x0000000013087348 */ /* 0x000fea0003c00000 */
[----:B------:R-:W-:Y:S01]  /*4e50*/  VOTE.ANY P0, P0 ;  /* 0x0000000000ff7806 */ /* 0x000fe20000000100 */
[----:B------:R-:W-:-:S12]  /*4e60*/  ENDCOLLECTIVE ;  /* 0x000000000000791b */ /* 0x000fd80003800000 */
.L_x_391:
[----:B------:R-:W-:Y:S05]  /*4e70*/  BSYNC B0 ;  /* 0x0000000000007941 */ /* 0x000fea0003800000 */
.L_x_390:
[----:B------:R-:W-:Y:S05]  /*4e80*/  BRA `(.L_x_392) ;  /* 0xffffffe000a87947 */ /* 0x000fea000383ffff */
.L_x_350:
[----:B------:R-:W-:Y:S01]  /*4e90*/  BSSY B0, `(.L_x_393) ;  /* 0x0000006000007945 */ /* 0x000fe20003800000 */
[----:B------:R-:W-:Y:S01]  /*4ea0*/  PLOP3.LUT P0, PT, P0, PT, PT, 0x8, 0x80 ;  /* 0x000000000080781c */ /* 0x000fe2000070e170 */
[----:B------:R-:W-:-:S12]  /*4eb0*/  IMAD.MOV.U32 R19, RZ, RZ, -0x1 ;  /* 0xffffffffff137424 */ /* 0x000fd800078e00ff */
[----:B------:R-:W-:Y:S05]  /*4ec0*/  WARPSYNC.COLLECTIVE R19, `(.L_x_394) ;  /* 0x0000000013087348 */ /* 0x000fea0003c00000 */
[----:B------:R-:W-:Y:S01]  /*4ed0*/  VOTE.ANY P0, P0 ;  /* 0x0000000000ff7806 */ /* 0x000fe20000000100 */
[----:B------:R-:W-:-:S12]  /*4ee0*/  ENDCOLLECTIVE ;  /* 0x000000000000791b */ /* 0x000fd80003800000 */
.L_x_394:
[----:B------:R-:W-:Y:S05]  /*4ef0*/  BSYNC B0 ;  /* 0x0000000000007941 */ /* 0x000fea0003800000 */
.L_x_393:
[----:B------:R-:W-:Y:S05]  /*4f00*/  BRA `(.L_x_395) ;  /* 0xffffffe000fc7947 */ /* 0x000fea000383ffff */
.L_x_352:
[----:B------:R-:W0:Y:S01]  /*4f10*/  S2R R53, SR_GEMASK ;  /* 0x0000000000357919 */ /* 0x000e220000003c00 */
[----:B------:R-:W-:Y:S01]  /*4f20*/  BSSY B0, `(.L_x_396) ;  /* 0x0000006000007945 */ /* 0x000fe20003800000 */
[----:B------:R-:W-:Y:S01]  /*4f30*/  PLOP3.LUT P0, PT, P0, PT, PT, 0x8, 0x80 ;  /* 0x000000000080781c */ /* 0x000fe2000070e170 */
[----:B------:R-:W-:-:S12]  /*4f40*/  IMAD.MOV.U32 R19, RZ, RZ, -0x1 ;  /* 0xffffffffff137424 */ /* 0x000fd800078e00ff */
[----:B0-----:R-:W-:Y:S05]  /*4f50*/  WARPSYNC.COLLECTIVE R19, `(.L_x_397) ;  /* 0x0000000013087348 */ /* 0x001fea0003c00000 */
[----:B------:R-:W-:Y:S01]  /*4f60*/  VOTE.ANY R19, PT, P0 ;  /* 0x0000000000137806 */ /* 0x000fe200000e0100 */
[----:B0-----:R-:W-:Y:S06]  /*4f70*/  ENDCOLLECTIVE ;  /* 0x000000000000791b */ /* 0x001fec0003800000 */
.L_x_397:
[----:B------:R-:W-:Y:S05]  /*4f80*/  BSYNC B0 ;  /* 0x0000000000007941 */ /* 0x000fea0003800000 */
.L_x_396:
[----:B------:R-:W-:Y:S01]  /*4f90*/  LOP3.LUT R19, R19, 0x80000000, R53, 0xec, !PT ;  /* 0x8000000013137812 */ /* 0x000fe200078eec35 */
[----:B------:R-:W-:Y:S02]  /*4fa0*/  IMAD.MOV.U32 R18, RZ, RZ, R25 ;  /* 0x000000ffff127224 */ /* 0x000fe400078e0019 */
[----:B------:R-:W-:Y:S02]  /*4fb0*/  IMAD.MOV.U32 R17, RZ, RZ, 0x1 ;  /* 0x00000001ff117424 */ /* 0x000fe400078e00ff */
[----:B------:R-:W-:-:S05]  /*4fc0*/  VIADD R16, R19, 0xffffffff ;  /* 0xffffffff13107836 */ /* 0x000fca0000000000 */
[----:B------:R-:W-:Y:S01]  /*4fd0*/  LOP3.LUT R44, R19, R16, RZ, 0xc, !PT ;  /* 0x00000010132c7212 */ /* 0x000fe200078e0cff */
[----:B------:R-:W-:-:S05]  /*4fe0*/  IMAD.MOV.U32 R19, RZ, RZ, -0x1 ;  /* 0xffffffffff137424 */ /* 0x000fca00078e00ff */
[----:B------:R-:W0:Y:S02]  /*4ff0*/  POPC R44, R44 ;  /* 0x0000002c002c7309 */ /* 0x000e240000000000 */
[----:B0-----:R-:W-:Y:S01]  /*5000*/  IMAD.MOV.U32 R16, RZ, RZ, R44 ;  /* 0x000000ffff107224 */ /* 0x001fe200078e002c */
[----:B------:R-:W-:-:S13]  /*5010*/  ISETP.GE.AND P0, PT, R36, R44, PT ;  /* 0x0000002c2400720c */ /* 0x000fda0003f06270 */
[----:B------:R-:W-:Y:S05]  /*5020*/  WARPSYNC.COLLECTIVE R19, `(.L_x_398) ;  /* 0x0000000013087348 */ /* 0x000fea0003c00000 */
[----:B------:R0:W1:Y:S02]  /*5030*/  SHFL.DOWN P2, R20, R18, R17, R16 ;  /* 0x0800001112147389 */ /* 0x0000640000040010 */
[----:B01----:R-:W-:Y:S05]  /*5040*/  ENDCOLLECTIVE ;  /* 0x000000000000791b */ /* 0x003fea0003800000 */
.L_x_398:
[----:B------:R-:W-:Y:S01]  /*5050*/  IMAD.MOV.U32 R17, RZ, RZ, 0x2 ;  /* 0x00000002ff117424 */ /* 0x000fe200078e00ff */
[----:B------:R-:W-:-:S05]  /*5060*/  SEL R20, R20, RZ, !P0 ;  /* 0x000000ff14147207 */ /* 0x000fca0004000000 */
[----:B------:R-:W-:Y:S02]  /*5070*/  IMAD.IADD R35, R20, 0x1, R25 ;  /* 0x0000000114237824 */ /* 0x000fe400078e0219 */
[----:B------:R-:W-:Y:S02]  /*5080*/  VIADD R25, R36, 0x2 ;  /* 0x0000000224197836 */ /* 0x000fe40000000000 */
[----:B------:R-:W-:-:S03]  /*5090*/  IMAD.MOV.U32 R18, RZ, RZ, R35 ;  /* 0x000000ffff127224 */ /* 0x000fc600078e0023 */
[----:B------:R-:W-:Y:S01]  /*50a0*/  ISETP.GT.AND P0, PT, R25, R44, PT ;  /* 0x0000002c1900720c */ /* 0x000fe20003f04270 */
[----:B------:R-:W-:-:S12]  /*50b0*/  VIADD R25, R36, 0x4 ;  /* 0x0000000424197836 */ /* 0x000fd80000000000 */
[----:B------:R-:W-:Y:S05]  /*50c0*/  WARPSYNC.COLLECTIVE R19, `(.L_x_399) ;  /* 0x0000000013087348 */ /* 0x000fea0003c00000 */
[----:B------:R0:W1:Y:S02]  /*50d0*/  SHFL.DOWN P2, R20, R18, R17, R16 ;  /* 0x0800001112147389 */ /* 0x0000640000040010 */
[----:B01----:R-:W-:Y:S05]  /*50e0*/  ENDCOLLECTIVE ;  /* 0x000000000000791b */ /* 0x003fea0003800000 */
.L_x_399:
        /* <DEDUP_REMOVED lines=9> */
.L_x_400:
        /* <DEDUP_REMOVED lines=8> */
.L_x_401:
[----:B------:R-:W-:Y:S01]  /*5200*/  IMAD.MOV.U32 R17, RZ, RZ, 0x10 ;  /* 0x00000010ff117424 */ /* 0x000fe200078e00ff */
[----:B------:R-:W-:Y:S02]  /*5210*/  SEL R20, R20, RZ, !P0 ;  /* 0x000000ff14147207 */ /* 0x000fe40004000000 */
[----:B------:R-:W-:-:S03]  /*5220*/  ISETP.NE.AND P0, PT, R24, 0x65, PT ;  /* 0x000000651800780c */ /* 0x000fc60003f05270 */
[----:B------:R-:W-:Y:S02]  /*5230*/  IMAD.IADD R26, R25, 0x1, R20 ;  /* 0x00000001191a7824 */ /* 0x000fe400078e0214 */
[----:B------:R-:W-:Y:S02]  /*5240*/  VIADD R25, R36, 0x10 ;  /* 0x0000001024197836 */ /* 0x000fe40000000000 */
[----:B------:R-:W-:-:S03]  /*5250*/  IMAD.MOV.U32 R18, RZ, RZ, R26 ;  /* 0x000000ffff127224 */ /* 0x000fc600078e001a */
[----:B------:R-:W-:-:S13]  /*5260*/  ISETP.GT.AND P3, PT, R25, R44, PT ;  /* 0x0000002c1900720c */ /* 0x000fda0003f64270 */
[----:B------:R-:W-:Y:S05]  /*5270*/  WARPSYNC.COLLECTIVE R19, `(.L_x_402) ;  /* 0x0000000013087348 */ /* 0x000fea0003c00000 */
[----:B------:R0:W1:Y:S02]  /*5280*/  SHFL.DOWN P2, R20, R18, R17, R16 ;  /* 0x0800001112147389 */ /* 0x0000640000040010 */
[----:B01----:R-:W-:Y:S05]  /*5290*/  ENDCOLLECTIVE ;  /* 0x000000000000791b */ /* 0x003fea0003800000 */
.L_x_402:
[----:B------:R-:W-:Y:S05]  /*52a0*/  WARPSYNC.COLLECTIVE R19, `(.L_x_403) ;  /* 0x0000000013087348 */ /* 0x000fea0003c00000 */
[----:B------:R-:W-:Y:S01]  /*52b0*/  VOTE.ALL P0, P0 ;  /* 0x0000000000ff7806 */ /* 0x000fe20000000000 */
[----:B------:R-:W-:-:S12]  /*52c0*/  ENDCOLLECTIVE ;  /* 0x000000000000791b */ /* 0x000fd80003800000 */
.L_x_403:
[----:B------:R-:W0:Y:S01]  /*52d0*/  LDC.64 R16, c[0x0][0x390] ;  /* 0x0000e400ff107b82 */ /* 0x000e220000000a00 */
[----:B------:R-:W-:-:S05]  /*52e0*/  SEL R25, R20, RZ, !P3 ;  /* 0x000000ff14197207 */ /* 0x000fca0005800000 */
[----:B------:R-:W-:Y:S01]  /*52f0*/  IMAD.IADD R26, R26, 0x1, R25 ;  /* 0x000000011a1a7824 */ /* 0x000fe200078e0219 */
[----:B0-----:R-:W-:-:S05]  /*5300*/  IADD3 R35, P2, PT, R16, 0x100, RZ ;  /* 0x0000010010237810 */ /* 0x001fca0007f5e0ff */
[----:B------:R-:W-:Y:S01]  /*5310*/  IMAD.X R39, RZ, RZ, R17, P2 ;  /* 0x000000ffff277224 */ /* 0x000fe200010e0611 */
[----:B------:R-:W-:Y:S07]  /*5320*/  BRA `(.L_x_404) ;  /* 0xffffffe000907947 */ /* 0x000fee000383ffff */
.L_x_354:
[----:B------:R-:W-:Y:S01]  /*5330*/  BSSY B0, `(.L_x_405) ;  /* 0x0000006000007945 */ /* 0x000fe20003800000 */
[----:B------:R-:W-:Y:S01]  /*5340*/  PLOP3.LUT P0, PT, P0, PT, PT, 0x8, 0x80 ;  /* 0x000000000080781c */ /* 0x000fe2000070e170 */
[----:B------:R-:W-:-:S12]  /*5350*/  IMAD.MOV.U32 R19, RZ, RZ, -0x1 ;  /* 0xffffffffff137424 */ /* 0x000fd800078e00ff */
[----:B------:R-:W-:Y:S05]  /*5360*/  WARPSYNC.COLLECTIVE R19, `(.L_x_406) ;  /* 0x0000000013087348 */ /* 0x000fea0003c00000 */
[----:B------:R-:W-:Y:S01]  /*5370*/  VOTE.ANY P0, P0 ;  /* 0x0000000000ff7806 */ /* 0x000fe20000000100 */
[----:B------:R-:W-:-:S12]  /*5380*/  ENDCOLLECTIVE ;  /* 0x000000000000791b */ /* 0x000fd80003800000 */
.L_x_406:
[----:B------:R-:W-:Y:S05]  /*5390*/  BSYNC B0 ;  /* 0x0000000000007941 */ /* 0x000fea0003800000 */
.L_x_405:
[----:B------:R-:W-:Y:S05]  /*53a0*/  BRA `(.L_x_407) ;  /* 0xffffffe000a07947 */ /* 0x000fea000383ffff */
.L_x_356:
[----:B------:R-:W-:Y:S01]  /*53b0*/  BSSY B0, `(.L_x_408) ;  /* 0x0000006000007945 */ /* 0x000fe20003800000 */
[----:B------:R-:W-:Y:S01]  /*53c0*/  PLOP3.LUT P0, PT, P0, PT, PT, 0x8, 0x80 ;  /* 0x000000000080781c */ /* 0x000fe2000070e170 */
[----:B------:R-:W-:-:S12]  /*53d0*/  IMAD.MOV.U32 R19, RZ, RZ, -0x1 ;  /* 0xffffffffff137424 */ /* 0x000fd800078e00ff */
[----:B------:R-:W-:Y:S05]  /*53e0*/  WARPSYNC.COLLECTIVE R19, `(.L_x_409) ;  /* 0x0000000013087348 */ /* 0x000fea0003c00000 */
[----:B------:R-:W-:Y:S01]  /*53f0*/  VOTE.ANY P0, P0 ;  /* 0x0000000000ff7806 */ /* 0x000fe20000000100 */
[----:B------:R-:W-:-:S12]  /*5400*/  ENDCOLLECTIVE ;  /* 0x000000000000791b */ /* 0x000fd80003800000 */
.L_x_409:
[----:B------:R-:W-:Y:S05]  /*5410*/  BSYNC B0 ;  /* 0x0000000000007941 */ /* 0x000fea0003800000 */
.L_x_408:
[----:B------:R-:W-:Y:S05]  /*5420*/  BRA `(.L_x_410) ;  /* 0xffffffe000f47947 */ /* 0x000fea000383ffff */
.L_x_358:
[----:B------:R-:W-:Y:S01]  /*5430*/  BSSY B0, `(.L_x_411) ;  /* 0x0000006000007945 */ /* 0x000fe20003800000 */
[----:B------:R-:W-:Y:S01]  /*5440*/  PLOP3.LUT P0, PT, P0, PT, PT, 0x8, 0x80 ;  /* 0x000000000080781c */ /* 0x000fe2000070e170 */
[----:B------:R-:W-:-:S12]  /*5450*/  IMAD.MOV.U32 R19, RZ, RZ, -0x1 ;  /* 0xffffffffff137424 */ /* 0x000fd800078e00ff */
[----:B------:R-:W-:Y:S05]  /*5460*/  WARPSYNC.COLLECTIVE R19, `(.L_x_412) ;  /* 0x0000000013087348 */ /* 0x000fea0003c00000 */
[----:B------:R-:W-:Y:S01]  /*5470*/  VOTE.ANY R19, PT, P0 ;  /* 0x0000000000137806 */ /* 0x000fe200000e0100 */
[----:B------:R-:W-:Y:S06]  /*5480*/  ENDCOLLECTIVE ;  /* 0x000000000000791b */ /* 0x000fec0003800000 */
.L_x_412:
[----:B------:R-:W-:Y:S05]  /*5490*/  BSYNC B0 ;  /* 0x0000000000007941 */ /* 0x000fea0003800000 */
.L_x_411:
[----:B------:R-:W-:Y:S01]  /*54a0*/  LOP3.LUT R19, R19, 0x80000000, R53, 0xec, !PT ;  /* 0x8000000013137812 */ /* 0x000fe200078eec35 */
[----:B------:R-:W-:Y:S02]  /*54b0*/  IMAD.MOV.U32 R18, RZ, RZ, R25 ;  /* 0x000000ffff127224 */ /* 0x000fe400078e0019 */
[----:B------:R-:W-:Y:S02]  /*54c0*/  IMAD.MOV.U32 R17, RZ, RZ, 0x1 ;  /* 0x00000001ff117424 */ /* 0x000fe400078e00ff */
[----:B------:R-:W-:Y:S02]  /*54d0*/  VIADD R16, R19, 0xffffffff ;  /* 0xffffffff13107836 */ /* 0x000fe40000000000 */
[----:B------:R-:W-:-:S03]  /*54e0*/  VIADD R21, R21, 0xffffffe0 ;  /* 0xffffffe015157836 */ /* 0x000fc60000000000 */
[----:B------:R-:W-:Y:S01]  /*54f0*/  LOP3.LUT R16, R19, R16, RZ, 0xc, !PT ;  /* 0x0000001013107212 */ /* 0x000fe200078e0cff */
[----:B------:R-:W-:-:S05]  /*5500*/  IMAD.MOV.U32 R19, RZ, RZ, -0x1 ;  /* 0xffffffffff137424 */ /* 0x000fca00078e00ff */
[----:B------:R-:W0:Y:S02]  /*5510*/  POPC R16, R16 ;  /* 0x0000001000107309 */ /* 0x000e240000000000 */
[----:B0-----:R-:W-:Y:S05]  /*5520*/  WARPSYNC.COLLECTIVE R19, `(.L_x_413) ;  /* 0x0000000013087348 */ /* 0x001fea0003c00000 */
[----:B0-----:R0:W1:Y:S02]  /*5530*/  SHFL.DOWN P2, R20, R18, R17, R16 ;  /* 0x0800001112147389 */ /* 0x0010640000040010 */
[----:B01----:R-:W-:Y:S05]  /*5540*/  ENDCOLLECTIVE ;  /* 0x000000000000791b */ /* 0x003fea0003800000 */
.L_x_413:
        /* <DEDUP_REMOVED lines=10> */
.L_x_414:
        /* <DEDUP_REMOVED lines=9> */
.L_x_415:
        /* <DEDUP_REMOVED lines=9> */
.L_x_416:
[----:B------:R-:W-:Y:S01]  /*5710*/  IMAD.MOV.U32 R17, RZ, RZ, 0x10 ;  /* 0x00000010ff117424 */ /* 0x000fe200078e00ff */
[----:B------:R-:W-:-:S05]  /*5720*/  SEL R20, R20, RZ, !P0 ;  /* 0x000000ff14147207 */ /* 0x000fca0004000000 */
[----:B------:R-:W-:-:S04]  /*5730*/  IMAD.IADD R25, R25, 0x1, R20 ;  /* 0x0000000119197824 */ /* 0x000fc800078e0214 */
[----:B------:R-:W-:-:S07]  /*5740*/  IMAD.MOV.U32 R18, RZ, RZ, R25 ;  /* 0x000000ffff127224 */ /* 0x000fce00078e0019 */
[----:B------:R-:W-:Y:S05]  /*5750*/  WARPSYNC.COLLECTIVE R19, `(.L_x_417) ;  /* 0x0000000013087348 */ /* 0x000fea0003c00000 */
[----:B------:R0:W1:Y:S02]  /*5760*/  SHFL.DOWN P2, R20, R18, R17, R16 ;  /* 0x0800001112147389 */ /* 0x0000640000040010 */
[----:B01----:R-:W-:Y:S05]  /*5770*/  ENDCOLLECTIVE ;  /* 0x000000000000791b */ /* 0x003fea0003800000 */
.L_x_417:
[----:B------:R-:W-:-:S05]  /*5780*/  VIADD R17, R36, 0x10 ;  /* 0x0000001024117836 */ /* 0x000fca0000000000 */
[----:B------:R-:W-:-:S04]  /*5790*/  ISETP.GT.AND P0, PT, R17, R16, PT ;  /* 0x000000101100720c */ /* 0x000fc80003f04270 */
[----:B------:R-:W-:Y:S02]  /*57a0*/  SEL R20, R20, RZ, !P0 ;  /* 0x000000ff14147207 */ /* 0x000fe40004000000 */
[----:B------:R-:W-:Y:S02]  /*57b0*/  ISETP.NE.AND P0, PT, R24, 0x65, PT ;  /* 0x000000651800780c */ /* 0x000fe40003f05270 */
[----:B------:R-:W-:-:S11]  /*57c0*/  IADD3 R26, PT, PT, R25, R20, R26 ;  /* 0x00000014191a7210 */ /* 0x000fd60007ffe01a */
[----:B------:R-:W-:Y:S05]  /*57d0*/  WARPSYNC.COLLECTIVE R19, `(.L_x_418) ;  /* 0x0000000013087348 */ /* 0x000fea0003c00000 */
[----:B------:R-:W-:Y:S01]  /*57e0*/  VOTE.ALL P0, P0 ;  /* 0x0000000000ff7806 */ /* 0x000fe20000000000 */
[----:B------:R-:W-:-:S12]  /*57f0*/  ENDCOLLECTIVE ;  /* 0x000000000000791b */ /* 0x000fd80003800000 */
.L_x_418:
[----:B------:R-:W-:Y:S05]  /*5800*/  BRA `(.L_x_419) ;  /* 0xffffffe0008c7947 */ /* 0x000fea000383ffff */
.L_x_420:
        /* <DEDUP_REMOVED lines=15> */
.L_x_461:


//--------------------- .text._ZN3cub18CUB_300001_SM_10006detail4scan20DeviceScanInitKernelINS0_13ScanTileStateIiLb1EEEEEvT_i --------------------------
	.section	.text._ZN3cub18CUB_300001_SM_10006detail4scan20DeviceScanInitKernelINS0_13ScanTileStateIiLb1EEEEEvT_i,"ax",@progbits
	.align	128
        .global         _ZN3cub18CUB_300001_SM_10006detail4scan20DeviceScanInitKernelINS0_13ScanTileStateIiLb1EEEEEvT_i
        .type           _ZN3cub18CUB_300001_SM_10006detail4scan20DeviceScanInitKernelINS0_13ScanTileStateIiLb1EEEEEvT_i,@function
        .size           _ZN3cub18CUB_300001_SM_10006detail4scan20DeviceScanInitKernelINS0_13ScanTileStateIiLb1EEEEEvT_i,(.L_x_462 - _ZN3cub18CUB_300001_SM_10006detail4scan20DeviceScanInitKernelINS0_13ScanTileStateIiLb1EEEEEvT_i)
        .other          _ZN3cub18CUB_300001_SM_10006detail4scan20DeviceScanInitKernelINS0_13ScanTileStateIiLb1EEEEEvT_i,@"STO_CUDA_ENTRY STV_DEFAULT"
_ZN3cub18CUB_300001_SM_10006detail4scan20DeviceScanInitKernelINS0_13ScanTileStateIiLb1EEEEEvT_i:
.text._ZN3cub18CUB_300001_SM_10006detail4scan20DeviceScanInitKernelINS0_13ScanTileStateIiLb1EEEEEvT_i:
[----:B------:R-:W-:Y:S01]  /*0000*/  LDC R1, c[0x0][0x37c] ;  /* 0x0000df00ff017b82 */ /* 0x000fe20000000800 */
[----:B------:R-:W0:Y:S07]  /*0010*/  S2R R0, SR_TID.X ;  /* 0x0000000000007919 */ /* 0x000e2e0000002100 */
[----:B------:R-:W1:Y:S01]  /*0020*/  S2UR UR6, SR_CTAID.X ;  /* 0x00000000000679c3 */ /* 0x000e620000002500 */
[----:B------:R-:W2:Y:S07]  /*0030*/  LDCU UR4, c[0x0][0x388] ;  /* 0x00007100ff0477ac */ /* 0x000eae0008000800 */
[----:B------:R-:W1:Y:S01]  /*0040*/  LDC R5, c[0x0][0x360] ;  /* 0x0000d800ff057b82 */ /* 0x000e620000000800 */
[----:B0-----:R-:W-:Y:S01]  /*0050*/  ISETP.GT.U32.AND P0, PT, R0, 0x1f, PT ;  /* 0x0000001f0000780c */ /* 0x001fe20003f04070 */
[----:B-1----:R-:W-:-:S03]  /*0060*/  IMAD R5, R5, UR6, R0 ;  /* 0x0000000605057c24 */ /* 0x002fc6000f8e0200 */
[----:B------:R-:W-:Y:S02]  /*0070*/  ISETP.NE.OR P0, PT, RZ, UR6, P0 ;  /* 0x00000006ff007c0c */ /* 0x000fe40008705670 */
[----:B--2---:R-:W-:Y:S01]  /*0080*/  ISETP.GE.AND P1, PT, R5, UR4, PT ;  /* 0x0000000405007c0c */ /* 0x004fe2000bf26270 */
[----:B------:R-:W0:-:S12]  /*0090*/  LDCU.64 UR4, c[0x0][0x358] ;  /* 0x00006b00ff0477ac */ /* 0x000e180008000a00 */
[----:B------:R-:W1:Y:S01]  /*00a0*/  @!P1 LDC.64 R2, c[0x0][0x380] ;  /* 0x0000e000ff029b82 */ /* 0x000e620000000a00 */
[----:B------:R-:W-:Y:S01]  /*00b0*/  @!P1 MOV R4, 0x63 ;  /* 0x0000006300049802 */ /* 0x000fe20000000f00 */
[----:B-1----:R-:W-:-:S04]  /*00c0*/  @!P1 IMAD.WIDE R2, R5, 0x8, R2 ;  /* 0x0000000805029825 */ /* 0x002fc800078e0202 */
[----:B------:R-:W-:-:S05]  /*00d0*/  HFMA2 R5, -RZ, RZ, 0, 0 ;  /* 0x00000000ff057431 */ /* 0x000fca00000001ff */
[----:B0-----:R0:W-:Y:S01]  /*00e0*/  @!P1 STG.E.64 desc[UR4][R2.64+0x100], R4 ;  /* 0x0001000402009986 */ /* 0x0011e2000c101b04 */
[----:B------:R-:W-:Y:S05]  /*00f0*/  @P0 EXIT ;  /* 0x000000000000094d */ /* 0x000fea0003800000 */
[----:B0-----:R-:W0:Y:S02]  /*0100*/  LDC.64 R2, c[0x0][0x380] ;  /* 0x0000e000ff027b82 */ /* 0x001e240000000a00 */
[----:B0-----:R-:W-:-:S05]  /*0110*/  IMAD.WIDE.U32 R2, R0, 0x8, R2 ;  /* 0x0000000800027825 */ /* 0x001fca00078e0002 */
[----:B------:R-:W-:Y:S01]  /*0120*/  STG.E.64 desc[UR4][R2.64], RZ ;  /* 0x000000ff02007986 */ /* 0x000fe2000c101b04 */
[----:B------:R-:W-:Y:S05]  /*0130*/  EXIT ;  /* 0x000000000000794d */ /* 0x000fea0003800000 */
.L_x_421:
        /* <DEDUP_REMOVED lines=12> */
.L_x_462:


//--------------------- .text._ZN3cub18CUB_300001_SM_10006detail11EmptyKernelIvEEvv --------------------------
	.section	.text._ZN3cub18CUB_300001_SM_10006detail11EmptyKernelIvEEvv,"ax",@progbits
	.align	128
        .global         _ZN3cub18CUB_300001_SM_10006detail11EmptyKernelIvEEvv
        .type           _ZN3cub18CUB_300001_SM_10006detail11EmptyKernelIvEEvv,@function
        .size           _ZN3cub18CUB_300001_SM_10006detail11EmptyKernelIvEEvv,(.L_x_463 - _ZN3cub18CUB_300001_SM_10006detail11EmptyKernelIvEEvv)
        .other          _ZN3cub18CUB_300001_SM_10006detail11EmptyKernelIvEEvv,@"STO_CUDA_ENTRY STV_DEFAULT"
_ZN3cub18CUB_300001_SM_10006detail11EmptyKernelIvEEvv:
.text._ZN3cub18CUB_300001_SM_10006detail11EmptyKernelIvEEvv:
[----:B------:R-:W-:Y:S01]  /*0000*/  LDC R1, c[0x0][0x37c] ;  /* 0x0000df00ff017b82 */ /* 0x000fe20000000800 */
[----:B------:R-:W-:Y:S05]  /*0010*/  EXIT ;  /* 0x000000000000794d */ /* 0x000fea0003800000 */
.L_x_422:
        /* <DEDUP_REMOVED lines=14> */
.L_x_463:


//--------------------- .text._Z11findClosestPKcPiS1_P9HistogramP10IndexTableS1_ --------------------------
	.section	.text._Z11findClosestPKcPiS1_P9HistogramP10IndexTableS1_,"ax",@progbits
	.align	128
        .global         _Z11findClosestPKcPiS1_P9HistogramP10IndexTableS1_
        .type           _Z11findClosestPKcPiS1_P9HistogramP10IndexTableS1_,@function
        .size           _Z11findClosestPKcPiS1_P9HistogramP10IndexTableS1_,(.L_x_464 - _Z11findClosestPKcPiS1_P9HistogramP10IndexTableS1_)
        .other          _Z11findClosestPKcPiS1_P9HistogramP10IndexTableS1_,@"STO_CUDA_ENTRY STV_DEFAULT"
_Z11findClosestPKcPiS1_P9HistogramP10IndexTableS1_:
.text._Z11findClosestPKcPiS1_P9HistogramP10IndexTableS1_:
[----:B------:R-:W0:Y:S08]  /*0000*/  LDC R1, c[0x0][0x37c] ;  /* 0x0000df00ff017b82 */ /* 0x000e300000000800 */
[----:B------:R-:W1:Y:S01]  /*0010*/  S2UR UR40, SR_CgaCtaId ;  /* 0x00000000002879c3 */ /* 0x000e620000008800 */
[----:B------:R-:W2:Y:S01]  /*0020*/  S2R R2, SR_TID.X ;  /* 0x0000000000027919 */ /* 0x000ea20000002100 */
[----:B------:R-:W-:Y:S01]  /*0030*/  UMOV UR4, 0x400 ;  /* 0x0000040000047882 */ /* 0x000fe20000000000 */
[----:B------:R-:W3:Y:S01]  /*0040*/  LDCU.64 UR36, c[0x0][0x358] ;  /* 0x00006b00ff2477ac */ /* 0x000ee20008000a00 */
[----:B------:R-:W-:Y:S01]  /*0050*/  BSSY.RECONVERGENT B0, `(.L_x_423) ;  /* 0x00000ee000007945 */ /* 0x000fe20003800200 */
[----:B------:R-:W4:Y:S01]  /*0060*/  S2R R16, SR_CTAID.X ;  /* 0x0000000000107919 */ /* 0x000f220000002500 */
[----:B0-----:R-:W-:-:S02]  /*0070*/  VIADD R1, R1, 0xfffffe30 ;  /* 0xfffffe3001017836 */ /* 0x001fc40000000000 */
[----:B------:R-:W0:Y:S01]  /*0080*/  LDC.64 R22, c[0x0][0x398] ;  /* 0x0000e600ff167b82 */ /* 0x000e220000000a00 */
[----:B-1----:R-:W-:-:S09]  /*0090*/  ULEA UR6, UR40, UR4, 0x18 ;  /* 0x0000000428067291 */ /* 0x002fd2000f8ec0ff */
[----:B------:R-:W-:Y:S01]  /*00a0*/  STS.64 [UR6+0x100], RZ ;  /* 0x000100ffff007988 */ /* 0x000fe20008000a06 */
[----:B--2---:R-:W-:-:S13]  /*00b0*/  ISETP.NE.AND P0, PT, R2, RZ, PT ;  /* 0x000000ff0200720c */ /* 0x004fda0003f05270 */
[----:B---34-:R-:W-:Y:S05]  /*00c0*/  @P0 BRA `(.L_x_424) ;  /* 0x0000000c00980947 */ /* 0x018fea0003800000 */
[----:B------:R-:W1:Y:S01]  /*00d0*/  S2R R0, SR_CTAID.X ;  /* 0x0000000000007919 */ /* 0x000e620000002500 */
[----:B------:R-:W2:Y:S01]  /*00e0*/  LDCU.64 UR8, c[0x0][0x380] ;  /* 0x00007000ff0877ac */ /* 0x000ea20008000a00 */
[----:B-1----:R-:W-:-:S04]  /*00f0*/  IMAD R0, R0, 0x73, RZ ;  /* 0x0000007300007824 */ /* 0x002fc800078e02ff */
[C---:B------:R-:W-:Y:S01]  /*0100*/  VIADD R14, R0.reuse, 0x1 ;  /* 0x00000001000e7836 */ /* 0x040fe20000000000 */
[C---:B--2---:R-:W-:Y:S01]  /*0110*/  IADD3 R8, P0, PT, R0.reuse, UR8, RZ ;  /* 0x0000000800087c10 */ /* 0x044fe2000ff1e0ff */
[C---:B------:R-:W-:Y:S02]  /*0120*/  VIADD R18, R0.reuse, 0x2 ;  /* 0x0000000200127836 */ /* 0x040fe40000000000 */
[----:B------:R-:W-:Y:S01]  /*0130*/  VIADD R10, R0, 0x3 ;  /* 0x00000003000a7836 */ /* 0x000fe20000000000 */
[----:B------:R-:W-:Y:S01]  /*0140*/  IADD3 R14, P1, PT, R14, UR8, RZ ;  /* 0x000000080e0e7c10 */ /* 0x000fe2000ff3e0ff */
[----:B------:R-:W-:-:S03]  /*0150*/  IMAD.X R9, RZ, RZ, UR9, P0 ;  /* 0x00000009ff097e24 */ /* 0x000fc600080e06ff */
[----:B------:R-:W-:Y:S01]  /*0160*/  IADD3.X R15, PT, PT, RZ, UR9, RZ, P1, !PT ;  /* 0x00000009ff0f7c10 */ /* 0x000fe20008ffe4ff */
[----:B------:R-:W-:Y:S01]  /*0170*/  VIADD R3, R0, 0x6 ;  /* 0x0000000600037836 */ /* 0x000fe20000000000 */
[----:B------:R-:W-:Y:S01]  /*0180*/  IADD3 R18, P1, PT, R18, UR8, RZ ;  /* 0x0000000812127c10 */ /* 0x000fe2000ff3e0ff */
[----:B------:R-:W-:Y:S01]  /*0190*/  VIADD R4, R0, 0x4 ;  /* 0x0000000400047836 */ /* 0x000fe20000000000 */
[----:B------:R-:W-:Y:S01]  /*01a0*/  IADD3 R10, P0, PT, R10, UR8, RZ ;  /* 0x000000080a0a7c10 */ /* 0x000fe2000ff1e0ff */
[----:B------:R1:W2:Y:S01]  /*01b0*/  LDG.E.U8 R5, desc[UR36][R8.64] ;  /* 0x0000002408057981 */ /* 0x0002a2000c1e1100 */
[----:B------:R-:W-:Y:S01]  /*01c0*/  IADD3 R6, PT, PT, R0, 0x5, RZ ;  /* 0x0000000500067810 */ /* 0x000fe20007ffe0ff */
[----:B------:R-:W-:Y:S02]  /*01d0*/  IMAD.X R19, RZ, RZ, UR9, P1 ;  /* 0x00000009ff137e24 */ /* 0x000fe400088e06ff */
[----:B------:R-:W-:Y:S01]  /*01e0*/  IMAD.X R11, RZ, RZ, UR9, P0 ;  /* 0x00000009ff0b7e24 */ /* 0x000fe200080e06ff */
[----:B------:R-:W-:Y:S01]  /*01f0*/  IADD3 R6, P1, PT, R6, UR8, RZ ;  /* 0x0000000806067c10 */ /* 0x000fe2000ff3e0ff */
[----:B------:R-:W3:Y:S01]  /*0200*/  LDG.E.U8 R14, desc[UR36][R14.64] ;  /* 0x000000240e0e7981 */ /* 0x000ee2000c1e1100 */
[----:B------:R-:W-:-:S02]  /*0210*/  IADD3 R12, P2, PT, R4, UR8, RZ ;  /* 0x00000008040c7c10 */ /* 0x000fc4000ff5e0ff */
[----:B-1----:R-:W-:Y:S01]  /*0220*/  IADD3 R8, P0, PT, R3, UR8, RZ ;  /* 0x0000000803087c10 */ /* 0x002fe2000ff1e0ff */
[----:B------:R-:W-:Y:S01]  /*0230*/  IMAD.X R7, RZ, RZ, UR9, P1 ;  /* 0x00000009ff077e24 */ /* 0x000fe200088e06ff */
[----:B------:R-:W-:Y:S01]  /*0240*/  IADD3.X R13, PT, PT, RZ, UR9, RZ, P2, !PT ;  /* 0x00000009ff0d7c10 */ /* 0x000fe200097fe4ff */
[----:B------:R-:W4:Y:S02]  /*0250*/  LDG.E.U8 R18, desc[UR36][R18.64] ;  /* 0x0000002412127981 */ /* 0x000f24000c1e1100 */
[----:B------:R-:W-:Y:S02]  /*0260*/  IMAD.X R9, RZ, RZ, UR9, P0 ;  /* 0x00000009ff097e24 */ /* 0x000fe400080e06ff */
[----:B------:R-:W5:Y:S04]  /*0270*/  LDG.E.U8 R10, desc[UR36][R10.64] ;  /* 0x000000240a0a7981 */ /* 0x000f68000c1e1100 */
[----:B------:R-:W5:Y:S04]  /*0280*/  LDG.E.U8 R12, desc[UR36][R12.64] ;  /* 0x000000240c0c7981 */ /* 0x000f68000c1e1100 */
[----:B------:R-:W5:Y:S04]  /*0290*/  LDG.E.U8 R6, desc[UR36][R6.64] ;  /* 0x0000002406067981 */ /* 0x000f68000c1e1100 */
[----:B------:R-:W5:Y:S01]  /*02a0*/  LDG.E.U8 R8, desc[UR36][R8.64] ;  /* 0x0000002408087981 */ /* 0x000f62000c1e1100 */
[----:B------:R-:W-:Y:S01]  /*02b0*/  IMAD.MOV.U32 R20, RZ, RZ, 0x73 ;  /* 0x00000073ff147424 */ /* 0x000fe200078e00ff */
[----:B------:R-:W-:Y:S01]  /*02c0*/  MOV R21, 0xffffffff ;  /* 0xffffffff00157802 */ /* 0x000fe20000000f00 */
[----:B------:R-:W-:Y:S01]  /*02d0*/  UIADD3 UR5, UPT, UPT, UR4, 0x114, URZ ;  /* 0x0000011404057890 */ /* 0x000fe2000fffe0ff */
[----:B------:R-:W-:-:S03]  /*02e0*/  IMAD.MOV.U32 R3, RZ, RZ, 0x4 ;  /* 0x00000004ff037424 */ /* 0x000fc600078e00ff */
[----:B------:R-:W-:Y:S01]  /*02f0*/  STS.64 [UR6+0x108], R20 ;  /* 0x00010814ff007988 */ /* 0x000fe20008000a06 */
[----:B------:R-:W-:-:S04]  /*0300*/  ULEA UR5, UR40, UR5, 0x18 ;  /* 0x0000000528057291 */ /* 0x000fc8000f8ec0ff */
[----:B------:R-:W-:Y:S01]  /*0310*/  UIADD3 UR7, UPT, UPT, UR5, 0x4, URZ ;  /* 0x0000000405077890 */ /* 0x000fe2000fffe0ff */
[----:B--2---:R1:W-:Y:S04]  /*0320*/  STS.U8 [UR6+0x114], R5 ;  /* 0x00011405ff007988 */ /* 0x0043e80008000006 */
[----:B---3--:R2:W-:Y:S01]  /*0330*/  STS.U8 [UR6+0x115], R14 ;  /* 0x0001150eff007988 */ /* 0x0085e20008000006 */
[----:B-1----:R-:W-:-:S03]  /*0340*/  IMAD.U32 R5, RZ, RZ, UR7 ;  /* 0x00000007ff057e24 */ /* 0x002fc6000f8e00ff */
[----:B----4-:R2:W-:Y:S04]  /*0350*/  STS.U8 [UR6+0x116], R18 ;  /* 0x00011612ff007988 */ /* 0x0105e80008000006 */
[----:B-----5:R2:W-:Y:S04]  /*0360*/  STS.U8 [UR6+0x117], R10 ;  /* 0x0001170aff007988 */ /* 0x0205e80008000006 */
[----:B------:R2:W-:Y:S04]  /*0370*/  STS.U8 [UR6+0x118], R12 ;  /* 0x0001180cff007988 */ /* 0x0005e80008000006 */
[----:B------:R2:W-:Y:S04]  /*0380*/  STS.U8 [UR6+0x119], R6 ;  /* 0x00011906ff007988 */ /* 0x0005e80008000006 */
[----:B------:R2:W-:Y:S02]  /*0390*/  STS.U8 [UR6+0x11a], R8 ;  /* 0x00011a08ff007988 */ /* 0x0005e40008000006 */
.L_x_425:
[----:B------:R-:W-:-:S05]  /*03a0*/  VIADD R4, R4, 0x3 ;  /* 0x0000000304047836 */ /* 0x000fca0000000000 */
[----:B--2---:R-:W-:-:S04]  /*03b0*/  IADD3 R14, P0, PT, R4, UR8, RZ ;  /* 0x00000008040e7c10 */ /* 0x004fc8000ff1e0ff */
[----:B-1----:R-:W-:-:S05]  /*03c0*/  IADD3.X R15, PT, PT, RZ, UR9, RZ, P0, !PT ;  /* 0x00000009ff0f7c10 */ /* 0x002fca00087fe4ff */
[----:B------:R-:W2:Y:S01]  /*03d0*/  LDG.E.U8 R14, desc[UR36][R14.64] ;  /* 0x000000240e0e7981 */ /* 0x000ea2000c1e1100 */
[----:B------:R-:W-:-:S04]  /*03e0*/  IADD3 R4, PT, PT, R0, 0x4, R3 ;  /* 0x0000000400047810 */ /* 0x000fc80007ffe003 */
[C---:B------:R-:W-:Y:S01]  /*03f0*/  IADD3 R26, P0, PT, R4.reuse, UR8, RZ ;  /* 0x00000008041a7c10 */ /* 0x040fe2000ff1e0ff */
[----:B------:R-:W-:-:S04]  /*0400*/  VIADD R6, R4, 0x1 ;  /* 0x0000000104067836 */ /* 0x000fc80000000000 */
[----:B------:R-:W-:Y:S01]  /*0410*/  IMAD.X R27, RZ, RZ, UR9, P0 ;  /* 0x00000009ff1b7e24 */ /* 0x000fe200080e06ff */
[----:B------:R-:W-:Y:S02]  /*0420*/  IADD3 R6, P0, PT, R6, UR8, RZ ;  /* 0x0000000806067c10 */ /* 0x000fe4000ff1e0ff */
[C---:B------:R-:W-:Y:S01]  /*0430*/  IADD3 R8, PT, PT, R4.reuse, 0x2, RZ ;  /* 0x0000000204087810 */ /* 0x040fe20007ffe0ff */
[----:B------:R-:W-:Y:S01]  /*0440*/  VIADD R10, R4, 0x3 ;  /* 0x00000003040a7836 */ /* 0x000fe20000000000 */
[----:B------:R-:W3:Y:S01]  /*0450*/  LDG.E.U8 R26, desc[UR36][R26.64] ;  /* 0x000000241a1a7981 */ /* 0x000ee2000c1e1100 */
[----:B------:R-:W-:Y:S01]  /*0460*/  IMAD.X R7, RZ, RZ, UR9, P0 ;  /* 0x00000009ff077e24 */ /* 0x000fe200080e06ff */
[----:B------:R-:W-:-:S04]  /*0470*/  IADD3 R8, P0, PT, R8, UR8, RZ ;  /* 0x0000000808087c10 */ /* 0x000fc8000ff1e0ff */
[----:B------:R-:W4:Y:S01]  /*0480*/  LDG.E.U8 R25, desc[UR36][R6.64] ;  /* 0x0000002406197981 */ /* 0x000f22000c1e1100 */
[----:B------:R-:W-:Y:S01]  /*0490*/  IMAD.X R9, RZ, RZ, UR9, P0 ;  /* 0x00000009ff097e24 */ /* 0x000fe200080e06ff */
[----:B------:R-:W-:-:S04]  /*04a0*/  IADD3 R10, P0, PT, R10, UR8, RZ ;  /* 0x000000080a0a7c10 */ /* 0x000fc8000ff1e0ff */
[----:B------:R1:W5:Y:S01]  /*04b0*/  LDG.E.U8 R24, desc[UR36][R8.64] ;  /* 0x0000002408187981 */ /* 0x000362000c1e1100 */
[----:B------:R-:W-:Y:S01]  /*04c0*/  IMAD.X R11, RZ, RZ, UR9, P0 ;  /* 0x00000009ff0b7e24 */ /* 0x000fe200080e06ff */
[----:B------:R-:W-:Y:S01]  /*04d0*/  IADD3 R12, PT, PT, R0, 0x8, R3 ;  /* 0x00000008000c7810 */ /* 0x000fe20007ffe003 */
[----:B------:R-:W-:-:S03]  /*04e0*/  VIADD R28, R4, 0x5 ;  /* 0x00000005041c7836 */ /* 0x000fc60000000000 */
[----:B------:R0:W5:Y:S01]  /*04f0*/  LDG.E.U8 R21, desc[UR36][R10.64] ;  /* 0x000000240a157981 */ /* 0x000162000c1e1100 */
[----:B------:R-:W-:-:S04]  /*0500*/  IADD3 R12, P0, PT, R12, UR8, RZ ;  /* 0x000000080c0c7c10 */ /* 0x000fc8000ff1e0ff */
[----:B------:R-:W-:Y:S01]  /*0510*/  IADD3.X R13, PT, PT, RZ, UR9, RZ, P0, !PT ;  /* 0x00000009ff0d7c10 */ /* 0x000fe200087fe4ff */
[----:B-1----:R-:W-:Y:S01]  /*0520*/  VIADD R8, R4, 0x6 ;  /* 0x0000000604087836 */ /* 0x002fe20000000000 */
[----:B------:R-:W-:-:S03]  /*0530*/  IADD3 R28, P0, PT, R28, UR8, RZ ;  /* 0x000000081c1c7c10 */ /* 0x000fc6000ff1e0ff */
[----:B------:R-:W5:Y:S01]  /*0540*/  LDG.E.U8 R20, desc[UR36][R12.64] ;  /* 0x000000240c147981 */ /* 0x000f62000c1e1100 */
[----:B------:R-:W-:Y:S02]  /*0550*/  VIADD R6, R4, 0x7 ;  /* 0x0000000704067836 */ /* 0x000fe40000000000 */
[----:B------:R-:W-:Y:S01]  /*0560*/  IMAD.X R29, RZ, RZ, UR9, P0 ;  /* 0x00000009ff1d7e24 */ /* 0x000fe200080e06ff */
[----:B------:R-:W-:-:S04]  /*0570*/  IADD3 R8, P0, PT, R8, UR8, RZ ;  /* 0x0000000808087c10 */ /* 0x000fc8000ff1e0ff */
[----:B------:R-:W-:Y:S01]  /*0580*/  IADD3.X R9, PT, PT, RZ, UR9, RZ, P0, !PT ;  /* 0x00000009ff097c10 */ /* 0x000fe200087fe4ff */
[----:B------:R-:W5:Y:S01]  /*0590*/  LDG.E.U8 R19, desc[UR36][R28.64] ;  /* 0x000000241c137981 */ /* 0x000f62000c1e1100 */
[----:B------:R-:W-:Y:S02]  /*05a0*/  IADD3 R6, P0, PT, R6, UR8, RZ ;  /* 0x0000000806067c10 */ /* 0x000fe4000ff1e0ff */
[----:B0-----:R-:W-:Y:S01]  /*05b0*/  IADD3 R10, PT, PT, R0, 0xc, R3 ;  /* 0x0000000c000a7810 */ /* 0x001fe20007ffe003 */
[----:B------:R-:W5:Y:S02]  /*05c0*/  LDG.E.U8 R18, desc[UR36][R8.64] ;  /* 0x0000002408127981 */ /* 0x000f64000c1e1100 */
[----:B------:R-:W-:-:S05]  /*05d0*/  IMAD.X R7, RZ, RZ, UR9, P0 ;  /* 0x00000009ff077e24 */ /* 0x000fca00080e06ff */
[----:B------:R0:W5:Y:S02]  /*05e0*/  LDG.E.U8 R17, desc[UR36][R6.64] ;  /* 0x0000002406117981 */ /* 0x000164000c1e1100 */
[----:B0-----:R-:W-:Y:S02]  /*05f0*/  IADD3 R6, P0, PT, R10, UR8, RZ ;  /* 0x000000080a067c10 */ /* 0x001fe4000ff1e0ff */
[----:B------:R-:W-:-:S03]  /*0600*/  IADD3 R10, PT, PT, R4, 0x9, RZ ;  /* 0x00000009040a7810 */ /* 0x000fc60007ffe0ff */
[----:B------:R-:W-:-:S05]  /*0610*/  IMAD.X R7, RZ, RZ, UR9, P0 ;  /* 0x00000009ff077e24 */ /* 0x000fca00080e06ff */
[----:B------:R0:W5:Y:S01]  /*0620*/  LDG.E.U8 R11, desc[UR36][R6.64] ;  /* 0x00000024060b7981 */ /* 0x000162000c1e1100 */
[----:B------:R-:W-:Y:S01]  /*0630*/  VIADD R8, R4, 0xa ;  /* 0x0000000a04087836 */ /* 0x000fe20000000000 */
[----:B0-----:R-:W-:-:S05]  /*0640*/  IADD3 R6, P0, PT, R10, UR8, RZ ;  /* 0x000000080a067c10 */ /* 0x001fca000ff1e0ff */
[----:B------:R-:W-:-:S05]  /*0650*/  IMAD.X R7, RZ, RZ, UR9, P0 ;  /* 0x00000009ff077e24 */ /* 0x000fca00080e06ff */
[----:B------:R0:W5:Y:S02]  /*0660*/  LDG.E.U8 R10, desc[UR36][R6.64] ;  /* 0x00000024060a7981 */ /* 0x000164000c1e1100 */
[----:B0-----:R-:W-:Y:S02]  /*0670*/  IADD3 R6, P0, PT, R8, UR8, RZ ;  /* 0x0000000808067c10 */ /* 0x001fe4000ff1e0ff */
[----:B------:R-:W-:-:S03]  /*0680*/  IADD3 R8, PT, PT, R4, 0xb, RZ ;  /* 0x0000000b04087810 */ /* 0x000fc60007ffe0ff */
[----:B------:R-:W-:-:S05]  /*0690*/  IMAD.X R7, RZ, RZ, UR9, P0 ;  /* 0x00000009ff077e24 */ /* 0x000fca00080e06ff */
[----:B------:R0:W5:Y:S02]  /*06a0*/  LDG.E.U8 R9, desc[UR36][R6.64] ;  /* 0x0000002406097981 */ /* 0x000164000c1e1100 */
[----:B0-----:R-:W-:-:S05]  /*06b0*/  IADD3 R6, P0, PT, R8, UR8, RZ ;  /* 0x0000000808067c10 */ /* 0x001fca000ff1e0ff */
[----:B------:R-:W-:Y:S01]  /*06c0*/  IMAD.X R7, RZ, RZ, UR9, P0 ;  /* 0x00000009ff077e24 */ /* 0x000fe200080e06ff */
[----:B------:R-:W-:-:S04]  /*06d0*/  IADD3 R12, PT, PT, R0, 0x10, R3 ;  /* 0x00000010000c7810 */ /* 0x000fc80007ffe003 */
[----:B------:R0:W5:Y:S02]  /*06e0*/  LDG.E.U8 R8, desc[UR36][R6.64] ;  /* 0x0000002406087981 */ /* 0x000164000c1e1100 */
[----:B0-----:R-:W-:-:S05]  /*06f0*/  IADD3 R6, P0, PT, R12, UR8, RZ ;  /* 0x000000080c067c10 */ /* 0x001fca000ff1e0ff */
[----:B------:R-:W-:Y:S02]  /*0700*/  IMAD.X R7, RZ, RZ, UR9, P0 ;  /* 0x00000009ff077e24 */ /* 0x000fe400080e06ff */
[----:B------:R-:W-:-:S04]  /*0710*/  VIADD R12, R4, 0xd ;  /* 0x0000000d040c7836 */ /* 0x000fc80000000000 */
[----:B------:R-:W5:Y:S01]  /*0720*/  LDG.E.U8 R7, desc[UR36][R6.64] ;  /* 0x0000002406077981 */ /* 0x000f62000c1e1100 */
[----:B------:R-:W-:-:S04]  /*0730*/  IADD3 R12, P0, PT, R12, UR8, RZ ;  /* 0x000000080c0c7c10 */ /* 0x000fc8000ff1e0ff */
[----:B------:R-:W-:-:S05]  /*0740*/  IADD3.X R13, PT, PT, RZ, UR9, RZ, P0, !PT ;  /* 0x00000009ff0d7c10 */ /* 0x000fca00087fe4ff */
[----:B------:R0:W5:Y:S01]  /*0750*/  LDG.E.U8 R6, desc[UR36][R12.64] ;  /* 0x000000240c067981 */ /* 0x000162000c1e1100 */
[----:B------:R-:W-:Y:S01]  /*0760*/  IADD3 R15, PT, PT, R0, 0x14, R3 ;  /* 0x00000014000f7810 */ /* 0x000fe20007ffe003 */
[----:B------:R-:W-:-:S03]  /*0770*/  VIADD R28, R4, 0xf ;  /* 0x0000000f041c7836 */ /* 0x000fc60000000000 */
[----:B0-----:R-:W-:Y:S01]  /*0780*/  IADD3 R12, P0, PT, R15, UR8, RZ ;  /* 0x000000080f0c7c10 */ /* 0x001fe2000ff1e0ff */
[----:B------:R-:W-:-:S04]  /*0790*/  VIADD R15, R4, 0xe ;  /* 0x0000000e040f7836 */ /* 0x000fc80000000000 */
[----:B------:R-:W-:-:S05]  /*07a0*/  IMAD.X R13, RZ, RZ, UR9, P0 ;  /* 0x00000009ff0d7e24 */ /* 0x000fca00080e06ff */
[----:B------:R0:W5:Y:S01]  /*07b0*/  LDG.E.U8 R27, desc[UR36][R12.64] ;  /* 0x000000240c1b7981 */ /* 0x000162000c1e1100 */
[----:B------:R-:W-:-:S03]  /*07c0*/  IADD3 R29, PT, PT, R4, 0x12, RZ ;  /* 0x00000012041d7810 */ /* 0x000fc60007ffe0ff */
[----:B--2---:R1:W-:Y:S02]  /*07d0*/  STS.U8 [R5+0x3], R14 ;  /* 0x0000030e05007388 */ /* 0x0043e40000000000 */
[----:B-1----:R-:W-:-:S04]  /*07e0*/  IADD3 R14, P0, PT, R15, UR8, RZ ;  /* 0x000000080f0e7c10 */ /* 0x002fc8000ff1e0ff */
[----:B------:R-:W-:Y:S02]  /*07f0*/  IADD3.X R15, PT, PT, RZ, UR9, RZ, P0, !PT ;  /* 0x00000009ff0f7c10 */ /* 0x000fe400087fe4ff */
[----:B0-----:R-:W-:Y:S01]  /*0800*/  IADD3 R12, P0, PT, R28, UR8, RZ ;  /* 0x000000081c0c7c10 */ /* 0x001fe2000ff1e0ff */
[----:B------:R-:W-:Y:S02]  /*0810*/  VIADD R28, R4, 0x11 ;  /* 0x00000011041c7836 */ /* 0x000fe40000000000 */
[----:B------:R0:W2:Y:S02]  /*0820*/  LDG.E.U8 R5, desc[UR36][R14.64] ;  /* 0x000000240e057981 */ /* 0x0000a4000c1e1100 */
[----:B------:R-:W-:Y:S01]  /*0830*/  IMAD.X R13, RZ, RZ, UR9, P0 ;  /* 0x00000009ff0d7e24 */ /* 0x000fe200080e06ff */
[----:B0-----:R-:W-:-:S04]  /*0840*/  IADD3 R14, P0, PT, R28, UR8, RZ ;  /* 0x000000081c0e7c10 */ /* 0x001fc8000ff1e0ff */
[----:B------:R0:W2:Y:S01]  /*0850*/  LDG.E.U8 R28, desc[UR36][R12.64] ;  /* 0x000000240c1c7981 */ /* 0x0000a2000c1e1100 */
[----:B------:R-:W-:-:S05]  /*0860*/  IMAD.X R15, RZ, RZ, UR9, P0 ;  /* 0x00000009ff0f7e24 */ /* 0x000fca00080e06ff */
[----:B------:R-:W2:Y:S01]  /*0870*/  LDG.E.U8 R14, desc[UR36][R14.64] ;  /* 0x000000240e0e7981 */ /* 0x000ea2000c1e1100 */
[----:B0-----:R-:W-:Y:S01]  /*0880*/  IADD3 R12, P0, PT, R29, UR8, RZ ;  /* 0x000000081d0c7c10 */ /* 0x001fe2000ff1e0ff */
[----:B------:R-:W-:-:S04]  /*0890*/  VIADD R29, R4, 0x13 ;  /* 0x00000013041d7836 */ /* 0x000fc80000000000 */
[----:B------:R-:W-:-:S05]  /*08a0*/  IMAD.X R13, RZ, RZ, UR9, P0 ;  /* 0x00000009ff0d7e24 */ /* 0x000fca00080e06ff */
[----:B------:R0:W2:Y:S02]  /*08b0*/  LDG.E.U8 R15, desc[UR36][R12.64] ;  /* 0x000000240c0f7981 */ /* 0x0000a4000c1e1100 */
[----:B0-----:R-:W-:Y:S02]  /*08c0*/  IADD3 R12, P0, PT, R29, UR8, RZ ;  /* 0x000000081d0c7c10 */ /* 0x001fe4000ff1e0ff */
[----:B------:R-:W-:-:S03]  /*08d0*/  IADD3 R29, PT, PT, R0, 0x18, R3 ;  /* 0x00000018001d7810 */ /* 0x000fc60007ffe003 */
[----:B------:R-:W-:Y:S01]  /*08e0*/  IMAD.X R13, RZ, RZ, UR9, P0 ;  /* 0x00000009ff0d7e24 */ /* 0x000fe200080e06ff */
[----:B----4-:R0:W-:Y:S04]  /*08f0*/  STS.U8 [R3+UR5+0x5], R25 ;  /* 0x0000051903007988 */ /* 0x0101e80008000005 */
[----:B---3--:R1:W-:Y:S04]  /*0900*/  STS.U8 [R3+UR5+0x4], R26 ;  /* 0x0000041a03007988 */ /* 0x0083e80008000005 */
[----:B0-----:R0:W3:Y:S01]  /*0910*/  LDG.E.U8 R25, desc[UR36][R12.64] ;  /* 0x000000240c197981 */ /* 0x0010e2000c1e1100 */
[----:B-1----:R-:W-:Y:S01]  /*0920*/  VIADD R26, R4, 0x15 ;  /* 0x00000015041a7836 */ /* 0x002fe20000000000 */
[----:B0-----:R-:W-:-:S04]  /*0930*/  IADD3 R12, P0, PT, R29, UR8, RZ ;  /* 0x000000081d0c7c10 */ /* 0x001fc8000ff1e0ff */
[----:B------:R-:W-:Y:S01]  /*0940*/  IADD3.X R13, PT, PT, RZ, UR9, RZ, P0, !PT ;  /* 0x00000009ff0d7c10 */ /* 0x000fe200087fe4ff */
[----:B-----5:R0:W-:Y:S04]  /*0950*/  STS.U8 [R3+UR5+0x6], R24 ;  /* 0x0000061803007988 */ /* 0x0201e80008000005 */
[----:B0-----:R0:W4:Y:S02]  /*0960*/  LDG.E.U8 R24, desc[UR36][R12.64] ;  /* 0x000000240c187981 */ /* 0x001124000c1e1100 */
[----:B0-----:R-:W-:Y:S01]  /*0970*/  IADD3 R12, P0, PT, R26, UR8, RZ ;  /* 0x000000081a0c7c10 */ /* 0x001fe2000ff1e0ff */
[----:B------:R-:W-:-:S04]  /*0980*/  VIADD R26, R4, 0x16 ;  /* 0x00000016041a7836 */ /* 0x000fc80000000000 */
[----:B------:R-:W-:Y:S01]  /*0990*/  IMAD.X R13, RZ, RZ, UR9, P0 ;  /* 0x00000009ff0d7e24 */ /* 0x000fe200080e06ff */
[----:B------:R0:W-:Y:S04]  /*09a0*/  STS.U8 [R3+UR5+0x7], R21 ;  /* 0x0000071503007988 */ /* 0x0001e80008000005 */
[----:B0-----:R0:W5:Y:S02]  /*09b0*/  LDG.E.U8 R21, desc[UR36][R12.64] ;  /* 0x000000240c157981 */ /* 0x001164000c1e1100 */
[----:B0-----:R-:W-:Y:S01]  /*09c0*/  IADD3 R12, P0, PT, R26, UR8, RZ ;  /* 0x000000081a0c7c10 */ /* 0x001fe2000ff1e0ff */
[----:B------:R-:W-:-:S03]  /*09d0*/  VIADD R26, R4, 0x17 ;  /* 0x00000017041a7836 */ /* 0x000fc60000000000 */
[----:B------:R-:W-:Y:S01]  /*09e0*/  IADD3.X R13, PT, PT, RZ, UR9, RZ, P0, !PT ;  /* 0x00000009ff0d7c10 */ /* 0x000fe200087fe4ff */
[----:B------:R0:W-:Y:S04]  /*09f0*/  STS.U8 [R3+UR5+0x8], R20 ;  /* 0x0000081403007988 */ /* 0x0001e80008000005 */
[----:B0-----:R0:W5:Y:S02]  /*0a00*/  LDG.E.U8 R20, desc[UR36][R12.64] ;  /* 0x000000240c147981 */ /* 0x001164000c1e1100 */
[----:B0-----:R-:W-:Y:S02]  /*0a10*/  IADD3 R12, P0, PT, R26, UR8, RZ ;  /* 0x000000081a0c7c10 */ /* 0x001fe4000ff1e0ff */
[----:B------:R-:W-:-:S03]  /*0a20*/  IADD3 R26, PT, PT, R0, 0x1c, R3 ;  /* 0x0000001c001a7810 */ /* 0x000fc60007ffe003 */
[----:B------:R-:W-:Y:S01]  /*0a30*/  IMAD.X R13, RZ, RZ, UR9, P0 ;  /* 0x00000009ff0d7e24 */ /* 0x000fe200080e06ff */
[----:B------:R0:W-:Y:S04]  /*0a40*/  STS.U8 [R3+UR5+0x9], R19 ;  /* 0x0000091303007988 */ /* 0x0001e80008000005 */
[----:B0-----:R0:W5:Y:S02]  /*0a50*/  LDG.E.U8 R19, desc[UR36][R12.64] ;  /* 0x000000240c137981 */ /* 0x001164000c1e1100 */
[----:B0-----:R-:W-:Y:S02]  /*0a60*/  IADD3 R12, P0, PT, R26, UR8, RZ ;  /* 0x000000081a0c7c10 */ /* 0x001fe4000ff1e0ff */
[----:B------:R-:W-:-:S03]  /*0a70*/  IADD3 R26, PT, PT, R4, 0x19, RZ ;  /* 0x00000019041a7810 */ /* 0x000fc60007ffe0ff */
[----:B------:R-:W-:Y:S01]  /*0a80*/  IMAD.X R13, RZ, RZ, UR9, P0 ;  /* 0x00000009ff0d7e24 */ /* 0x000fe200080e06ff */
[----:B------:R0:W-:Y:S04]  /*0a90*/  STS.U8 [R3+UR5+0xa], R18 ;  /* 0x00000a1203007988 */ /* 0x0001e80008000005 */
[----:B0-----:R0:W5:Y:S02]  /*0aa0*/  LDG.E.U8 R18, desc[UR36][R12.64] ;  /* 0x000000240c127981 */ /* 0x001164000c1e1100 */
[----:B0-----:R-:W-:Y:S01]  /*0ab0*/  IADD3 R12, P0, PT, R26, UR8, RZ ;  /* 0x000000081a0c7c10 */ /* 0x001fe2000ff1e0ff */
[----:B------:R-:W-:-:S04]  /*0ac0*/  VIADD R26, R4, 0x1a ;  /* 0x0000001a041a7836 */ /* 0x000fc80000000000 */
[----:B------:R-:W-:Y:S01]  /*0ad0*/  IMAD.X R13, RZ, RZ, UR9, P0 ;  /* 0x00000009ff0d7e24 */ /* 0x000fe200080e06ff */
[----:B------:R0:W-:Y:S01]  /*0ae0*/  STS.U8 [R3+UR5+0xb], R17 ;  /* 0x00000b1103007988 */ /* 0x0001e20008000005 */
[----:B------:R-:W-:-:S03]  /*0af0*/  IADD3 R29, PT, PT, R4, 0x1b, RZ ;  /* 0x0000001b041d7810 */ /* 0x000fc60007ffe0ff */
[----:B0-----:R0:W5:Y:S02]  /*0b00*/  LDG.E.U8 R17, desc[UR36][R12.64] ;  /* 0x000000240c117981 */ /* 0x001164000c1e1100 */
[----:B0-----:R-:W-:-:S05]  /*0b10*/  IADD3 R12, P0, PT, R26, UR8, RZ ;  /* 0x000000081a0c7c10 */ /* 0x001fca000ff1e0ff */
[----:B------:R-:W-:-:S05]  /*0b20*/  IMAD.X R13, RZ, RZ, UR9, P0 ;  /* 0x00000009ff0d7e24 */ /* 0x000fca00080e06ff */
[----:B------:R0:W5:Y:S04]  /*0b30*/  LDG.E.U8 R26, desc[UR36][R12.64] ;  /* 0x000000240c1a7981 */ /* 0x000168000c1e1100 */
[----:B------:R1:W-:Y:S01]  /*0b40*/  STS.U8 [R3+UR5+0xd], R10 ;  /* 0x00000d0a03007988 */ /* 0x0003e20008000005 */
[----:B0-----:R-:W-:Y:S02]  /*0b50*/  IADD3 R12, P0, PT, R29, UR8, RZ ;  /* 0x000000081d0c7c10 */ /* 0x001fe4000ff1e0ff */
[----:B------:R-:W-:-:S03]  /*0b60*/  IADD3 R29, PT, PT, R0, 0x20, R3 ;  /* 0x00000020001d7810 */ /* 0x000fc60007ffe003 */
[----:B------:R-:W-:Y:S01]  /*0b70*/  IMAD.X R13, RZ, RZ, UR9, P0 ;  /* 0x00000009ff0d7e24 */ /* 0x000fe200080e06ff */
[----:B-1----:R-:W-:Y:S01]  /*0b80*/  IADD3 R10, P0, PT, R29, UR8, RZ ;  /* 0x000000081d0a7c10 */ /* 0x002fe2000ff1e0ff */
[----:B------:R0:W-:Y:S01]  /*0b90*/  STS.U8 [R3+UR5+0xc], R11 ;  /* 0x00000c0b03007988 */ /* 0x0001e20008000005 */
[----:B------:R-:W-:-:S03]  /*0ba0*/  VIADD R29, R4, 0x1d ;  /* 0x0000001d041d7836 */ /* 0x000fc60000000000 */
[----:B------:R-:W5:Y:S01]  /*0bb0*/  LDG.E.U8 R12, desc[UR36][R12.64] ;  /* 0x000000240c0c7981 */ /* 0x000f62000c1e1100 */
[----:B0-----:R-:W-:-:S03]  /*0bc0*/  IMAD.X R11, RZ, RZ, UR9, P0 ;  /* 0x00000009ff0b7e24 */ /* 0x001fc600080e06ff */
[----:B------:R0:W-:Y:S04]  /*0bd0*/  STS.U8 [R3+UR5+0xf], R8 ;  /* 0x00000f0803007988 */ /* 0x0001e80008000005 */
[----:B------:R1:W5:Y:S01]  /*0be0*/  LDG.E.U8 R13, desc[UR36][R10.64] ;  /* 0x000000240a0d7981 */ /* 0x000362000c1e1100 */
[----:B0-----:R-:W-:Y:S01]  /*0bf0*/  VIADD R8, R4, 0x1e ;  /* 0x0000001e04087836 */ /* 0x001fe20000000000 */
[----:B-1----:R-:W-:-:S04]  /*0c00*/  IADD3 R10, P0, PT, R29, UR8, RZ ;  /* 0x000000081d0a7c10 */ /* 0x002fc8000ff1e0ff */
[----:B------:R-:W-:Y:S02]  /*0c10*/  IADD3.X R11, PT, PT, RZ, UR9, RZ, P0, !PT ;  /* 0x00000009ff0b7c10 */ /* 0x000fe400087fe4ff */
[----:B------:R-:W-:Y:S01]  /*0c20*/  IADD3 R8, P0, PT, R8, UR8, RZ ;  /* 0x0000000808087c10 */ /* 0x000fe2000ff1e0ff */
[----:B------:R0:W-:Y:S04]  /*0c30*/  STS.U8 [R3+UR5+0xe], R9 ;  /* 0x00000e0903007988 */ /* 0x0001e80008000005 */
[----:B------:R1:W-:Y:S04]  /*0c40*/  STS.U8 [R3+UR5+0x10], R7 ;  /* 0x0000100703007988 */ /* 0x0003e80008000005 */
[----:B------:R1:W-:Y:S01]  /*0c50*/  STS.U8 [R3+UR5+0x11], R6 ;  /* 0x0000110603007988 */ /* 0x0003e20008000005 */
[----:B0-----:R-:W-:-:S03]  /*0c60*/  IMAD.X R9, RZ, RZ, UR9, P0 ;  /* 0x00000009ff097e24 */ /* 0x001fc600080e06ff */
[----:B------:R-:W5:Y:S04]  /*0c70*/  LDG.E.U8 R29, desc[UR36][R10.64] ;  /* 0x000000240a1d7981 */ /* 0x000f68000c1e1100 */
[----:B-1----:R0:W5:Y:S02]  /*0c80*/  LDG.E.U8 R7, desc[UR36][R8.64] ;  /* 0x0000002408077981 */ /* 0x002164000c1e1100 */
[----:B0-----:R-:W-:-:S05]  /*0c90*/  VIADD R9, R4, 0x1f ;  /* 0x0000001f04097836 */ /* 0x001fca0000000000 */
[----:B------:R-:W-:-:S04]  /*0ca0*/  IADD3 R8, P0, PT, R9, UR8, RZ ;  /* 0x0000000809087c10 */ /* 0x000fc8000ff1e0ff */
[----:B------:R-:W-:-:S05]  /*0cb0*/  IADD3.X R9, PT, PT, RZ, UR9, RZ, P0, !PT ;  /* 0x00000009ff097c10 */ /* 0x000fca00087fe4ff */
[----:B------:R0:W5:Y:S04]  /*0cc0*/  LDG.E.U8 R6, desc[UR36][R8.64] ;  /* 0x0000002408067981 */ /* 0x000168000c1e1100 */
[----:B--2---:R-:W-:Y:S04]  /*0cd0*/  STS.U8 [R3+UR5+0x12], R5 ;  /* 0x0000120503007988 */ /* 0x004fe80008000005 */
[----:B------:R-:W-:Y:S01]  /*0ce0*/  STS.U8 [R3+UR5+0x13], R28 ;  /* 0x0000131c03007988 */ /* 0x000fe20008000005 */
[----:B0-----:R-:W-:-:S03]  /*0cf0*/  VIADD R8, R4, 0x21 ;  /* 0x0000002104087836 */ /* 0x001fc60000000000 */
[----:B------:R0:W-:Y:S04]  /*0d00*/  STS.U8 [R3+UR5+0x16], R15 ;  /* 0x0000160f03007988 */ /* 0x0001e80008000005 */
[----:B------:R-:W-:Y:S04]  /*0d10*/  STS.U8 [R3+UR5+0x14], R27 ;  /* 0x0000141b03007988 */ /* 0x000fe80008000005 */
[----:B------:R-:W-:Y:S01]  /*0d20*/  STS.U8 [R3+UR5+0x15], R14 ;  /* 0x0000150e03007988 */ /* 0x000fe20008000005 */
[----:B0-----:R-:W-:Y:S01]  /*0d30*/  VIADD R15, R3, UR5 ;  /* 0x00000005030f7c36 */ /* 0x001fe20008000000 */
[----:B------:R-:W-:-:S02]  /*0d40*/  IADD3 R10, PT, PT, R4, 0x22, RZ ;  /* 0x00000022040a7810 */ /* 0x000fc40007ffe0ff */
[----:B------:R-:W-:Y:S02]  /*0d50*/  IADD3 R8, P0, PT, R8, UR8, RZ ;  /* 0x0000000808087c10 */ /* 0x000fe4000ff1e0ff */
[----:B------:R-:W-:Y:S01]  /*0d60*/  IADD3 R10, P1, PT, R10, UR8, RZ ;  /* 0x000000080a0a7c10 */ /* 0x000fe2000ff3e0ff */
[----:B---3--:R-:W-:Y:S02]  /*0d70*/  STS.U8 [R3+UR5+0x17], R25 ;  /* 0x0000171903007988 */ /* 0x008fe40008000005 */
[----:B------:R-:W-:Y:S02]  /*0d80*/  IMAD.X R9, RZ, RZ, UR9, P0 ;  /* 0x00000009ff097e24 */ /* 0x000fe400080e06ff */
[----:B------:R-:W-:-:S03]  /*0d90*/  IMAD.X R11, RZ, RZ, UR9, P1 ;  /* 0x00000009ff0b7e24 */ /* 0x000fc600088e06ff */
[----:B------:R-:W2:Y:S04]  /*0da0*/  LDG.E.U8 R8, desc[UR36][R8.64] ;  /* 0x0000002408087981 */ /* 0x000ea8000c1e1100 */
[----:B------:R-:W3:Y:S04]  /*0db0*/  LDG.E.U8 R10, desc[UR36][R10.64] ;  /* 0x000000240a0a7981 */ /* 0x000ee8000c1e1100 */
[----:B----4-:R-:W-:Y:S04]  /*0dc0*/  STS.U8 [R3+UR5+0x18], R24 ;  /* 0x0000181803007988 */ /* 0x010fe80008000005 */
[----:B-----5:R-:W-:Y:S04]  /*0dd0*/  STS.U8 [R3+UR5+0x19], R21 ;  /* 0x0000191503007988 */ /* 0x020fe80008000005 */
[----:B------:R-:W-:Y:S04]  /*0de0*/  STS.U8 [R3+UR5+0x1a], R20 ;  /* 0x00001a1403007988 */ /* 0x000fe80008000005 */
        /* <DEDUP_REMOVED lines=8> */
[----:B------:R0:W-:Y:S02]  /*0e70*/  STS.U8 [R3+UR5+0x23], R6 ;  /* 0x0000230603007988 */ /* 0x0001e40008000005 */
[----:B0-----:R-:W-:-:S04]  /*0e80*/  VIADD R3, R3, 0x24 ;  /* 0x0000002403037836 */ /* 0x001fc80000000000 */
[----:B------:R-:W-:-:S05]  /*0e90*/  IMAD.IADD R4, R0, 0x1, R3 ;  /* 0x0000000100047824 */ /* 0x000fca00078e0203 */
[----:B------:R-:W-:-:S04]  /*0ea0*/  IADD3 R6, P0, PT, R4, UR8, RZ ;  /* 0x0000000804067c10 */ /* 0x000fc8000ff1e0ff */
[----:B------:R-:W-:-:S05]  /*0eb0*/  IADD3.X R7, PT, PT, RZ, UR9, RZ, P0, !PT ;  /* 0x00000009ff077c10 */ /* 0x000fca00087fe4ff */
[----:B------:R-:W4:Y:S01]  /*0ec0*/  LDG.E.U8 R6, desc[UR36][R6.64] ;  /* 0x0000002406067981 */ /* 0x000f22000c1e1100 */
[----:B------:R-:W-:-:S03]  /*0ed0*/  ISETP.NE.AND P0, PT, R3, 0x70, PT ;  /* 0x000000700300780c */ /* 0x000fc60003f05270 */
[----:B--2---:R1:W-:Y:S04]  /*0ee0*/  STS.U8 [R15+0x25], R8 ;  /* 0x000025080f007388 */ /* 0x0043e80000000000 */
[----:B---3--:R1:W-:Y:S01]  /*0ef0*/  STS.U8 [R15+0x26], R10 ;  /* 0x0000260a0f007388 */ /* 0x0083e20000000000 */
[----:B------:R-:W-:-:S03]  /*0f00*/  VIADD R5, R15, 0x24 ;  /* 0x000000240f057836 */ /* 0x000fc60000000000 */
[----:B----4-:R1:W-:Y:S02]  /*0f10*/  STS.U8 [R15+0x24], R6 ;  /* 0x000024060f007388 */ /* 0x0103e40000000000 */
[----:B------:R-:W-:Y:S05]  /*0f20*/  @P0 BRA `(.L_x_425) ;  /* 0xfffffff4001c0947 */ /* 0x000fea000383ffff */
.L_x_424:
[----:B------:R-:W-:Y:S05]  /*0f30*/  BSYNC.RECONVERGENT B0 ;  /* 0x0000000000007941 */ /* 0x000fea0003800200 */
.L_x_423:
[----:B------:R-:W-:Y:S01]  /*0f40*/  BAR.SYNC.DEFER_BLOCKING 0x0 ;  /* 0x0000000000007b1d */ /* 0x000fe20000010000 */
[----:B------:R-:W-:Y:S01]  /*0f50*/  R2UR UR41, R1 ;  /* 0x00000000012972ca */ /* 0x000fe200000e0000 */
[----:B------:R-:W-:Y:S01]  /*0f60*/  UIADD3 UR4, UPT, UPT, UR4, 0x114, URZ ;  /* 0x0000011404047890 */ /* 0x000fe2000fffe0ff */
[----:B0-----:R-:W-:-:S03]  /*0f70*/  IMAD.WIDE.U32 R22, R16, 0x4, R22 ;  /* 0x0000000410167825 */ /* 0x001fc600078e0016 */
[----:B------:R-:W-:Y:S01]  /*0f80*/  ULEA UR40, UR40, UR4, 0x18 ;  /* 0x0000000428287291 */ /* 0x000fe2000f8ec0ff */
[----:B------:R-:W-:-:S11]  /*0f90*/  UMOV UR38, URZ ;  /* 0x000000ff00267c82 */ /* 0x000fd60008000000 */
.L_x_441:
[----:B--2---:R-:W-:Y:S01]  /*0fa0*/  IMAD.U32 R5, RZ, RZ, UR38 ;  /* 0x00000026ff057e24 */ /* 0x004fe2000f8e00ff */
[----:B------:R-:W-:Y:S01]  /*0fb0*/  MOV R25, UR38 ;  /* 0x0000002600197c02 */ /* 0x000fe20008000f00 */
[----:B------:R-:W-:Y:S01]  /*0fc0*/  IMAD.U32 R9, RZ, RZ, UR38 ;  /* 0x00000026ff097e24 */ /* 0x000fe2000f8e00ff */
[----:B------:R-:W-:Y:S01]  /*0fd0*/  MOV R11, UR38 ;  /* 0x00000026000b7c02 */ /* 0x000fe20008000f00 */
[----:B------:R-:W-:Y:S02]  /*0fe0*/  IMAD.U32 R21, RZ, RZ, UR38 ;  /* 0x00000026ff157e24 */ /* 0x000fe4000f8e00ff */
[----:B------:R-:W-:Y:S01]  /*0ff0*/  HFMA2 R0, -RZ, RZ, 0, 1.54972076416015625e-05 ;  /* 0x00000104ff007431 */ /* 0x000fe200000001ff */
[----:B0-----:R-:W0:Y:S01]  /*1000*/  LDS.S8 R5, [R5+UR40+0xb] ;  /* 0x00000b2805057984 */ /* 0x001e220008000200 */
[----:B------:R-:W-:Y:S01]  /*1010*/  IMAD.U32 R19, RZ, RZ, UR38 ;  /* 0x00000026ff137e24 */ /* 0x000fe2000f8e00ff */
[----:B-1----:R-:W2:Y:S01]  /*1020*/  LDC R4, c[0x3][RZ] ;  /* 0x00c00000ff047b82 */ /* 0x002ea20000000800 */
[----:B-1----:R-:W-:Y:S01]  /*1030*/  IMAD.U32 R15, RZ, RZ, UR38 ;  /* 0x00000026ff0f7e24 */ /* 0x002fe2000f8e00ff */
[----:B------:R-:W1:Y:S01]  /*1040*/  LDS.S8 R9, [R9+UR40+0xa] ;  /* 0x00000a2809097984 */ /* 0x000e620008000200 */
[----:B------:R-:W-:-:S02]  /*1050*/  IMAD.U32 R13, RZ, RZ, UR38 ;  /* 0x00000026ff0d7e24 */ /* 0x000fc4000f8e00ff */
[----:B------:R-:W-:Y:S01]  /*1060*/  IMAD.U32 R7, RZ, RZ, UR38 ;  /* 0x00000026ff077e24 */ /* 0x000fe2000f8e00ff */
[----:B------:R-:W3:Y:S01]  /*1070*/  LDS.S8 R25, [R25+UR40+0x9] ;  /* 0x0000092819197984 */ /* 0x000ee20008000200 */
[----:B------:R-:W-:Y:S02]  /*1080*/  IMAD.U32 R3, RZ, RZ, UR38 ;  /* 0x00000026ff037e24 */ /* 0x000fe4000f8e00ff */
[----:B------:R-:W-:Y:S01]  /*1090*/  IMAD.U32 R12, RZ, RZ, UR38 ;  /* 0x00000026ff0c7e24 */ /* 0x000fe2000f8e00ff */
[----:B------:R-:W4:Y:S01]  /*10a0*/  LDS.S8 R21, [R21+UR40+0x8] ;  /* 0x0000082815157984 */ /* 0x000f220008000200 */
[----:B------:R-:W-:-:S03]  /*10b0*/  IMAD.U32 R18, RZ, RZ, UR38 ;  /* 0x00000026ff127e24 */ /* 0x000fc6000f8e00ff */
[----:B-----5:R-:W5:Y:S04]  /*10c0*/  LDS.S8 R19, [R19+UR40+0x7] ;  /* 0x0000072813137984 */ /* 0x020f680008000200 */
[----:B------:R-:W2:Y:S04]  /*10d0*/  LDS.S8 R15, [R15+UR40+0x6] ;  /* 0x000006280f0f7984 */ /* 0x000ea80008000200 */
[----:B------:R-:W2:Y:S04]  /*10e0*/  LDS.S8 R11, [R11+UR40+0x5] ;  /* 0x000005280b0b7984 */ /* 0x000ea80008000200 */
[----:B------:R-:W2:Y:S04]  /*10f0*/  LDS.S8 R13, [R13+UR40+0x4] ;  /* 0x000004280d0d7984 */ /* 0x000ea80008000200 */
[----:B------:R-:W2:Y:S04]  /*1100*/  LDS.S8 R7, [R7+UR40+0x3] ;  /* 0x0000032807077984 */ /* 0x000ea80008000200 */
[----:B------:R-:W2:Y:S01]  /*1110*/  LDS.S8 R3, [R3+UR40+0x2] ;  /* 0x0000022803037984 */ /* 0x000ea20008000200 */
[----:B0-----:R-:W-:-:S03]  /*1120*/  IMAD R17, R5, 0x4, -R0 ;  /* 0x0000000405117824 */ /* 0x001fc600078e0a00 */
[----:B------:R2:W0:Y:S01]  /*1130*/  LDS.S8 R5, [R12+UR40+0x1] ;  /* 0x000001280c057984 */ /* 0x0004220008000200 */
[----:B-1----:R-:W-:Y:S02]  /*1140*/  LEA R14, R9, -R0, 0x2 ;  /* 0x80000000090e7211 */ /* 0x002fe400078e10ff */
[----:B------:R-:W1:Y:S01]  /*1150*/  LDC R17, c[0x3][R17] ;  /* 0x00c0000011117b82 */ /* 0x000e620000000800 */
[----:B------:R-:W0:Y:S01]  /*1160*/  LDS.S8 R9, [R18+UR40] ;  /* 0x0000002812097984 */ /* 0x000e220008000200 */
[--C-:B---3--:R-:W-:Y:S02]  /*1170*/  IMAD R6, R25, 0x4, -R0.reuse ;  /* 0x0000000419067824 */ /* 0x108fe400078e0a00 */
[----:B----4-:R-:W-:-:S04]  /*1180*/  IMAD R10, R21, 0x4, -R0 ;  /* 0x00000004150a7824 */ /* 0x010fc800078e0a00 */
[----:B------:R-:W3:Y:S01]  /*1190*/  LDC R14, c[0x3][R14] ;  /* 0x00c000000e0e7b82 */ /* 0x000ee20000000800 */
[----:B-----5:R-:W-:Y:S01]  /*11a0*/  IMAD R8, R19, 0x4, -R0 ;  /* 0x0000000413087824 */ /* 0x020fe200078e0a00 */
[----:B--2---:R-:W-:-:S06]  /*11b0*/  LEA R12, R15, -R0, 0x2 ;  /* 0x800000000f0c7211 */ /* 0x004fcc00078e10ff */
[----:B------:R-:W2:Y:S01]  /*11c0*/  LDC R6, c[0x3][R6] ;  /* 0x00c0000006067b82 */ /* 0x000ea20000000800 */
[--C-:B------:R-:W-:Y:S02]  /*11d0*/  IMAD R15, R11, 0x4, -R0.reuse ;  /* 0x000000040b0f7824 */ /* 0x100fe400078e0a00 */
[----:B------:R-:W-:-:S05]  /*11e0*/  IMAD R13, R13, 0x4, -R0 ;  /* 0x000000040d0d7824 */ /* 0x000fca00078e0a00 */
[----:B------:R-:W4:Y:S01]  /*11f0*/  LDC R10, c[0x3][R10] ;  /* 0x00c000000a0a7b82 */ /* 0x000f220000000800 */
[----:B-1----:R-:W-:-:S07]  /*1200*/  IMAD R11, R4, 0x4, R17 ;  /* 0x00000004040b7824 */ /* 0x002fce00078e0211 */
[----:B------:R-:W1:Y:S01]  /*1210*/  LDC R8, c[0x3][R8] ;  /* 0x00c0000008087b82 */ /* 0x000e620000000800 */
[----:B---3--:R-:W-:Y:S01]  /*1220*/  LEA R11, R11, R14, 0x2 ;  /* 0x0000000e0b0b7211 */ /* 0x008fe200078e10ff */
[----:B------:R-:W-:-:S06]  /*1230*/  IMAD R14, R7, 0x4, -R0 ;  /* 0x00000004070e7824 */ /* 0x000fcc00078e0a00 */
[----:B------:R-:W3:Y:S01]  /*1240*/  LDC R12, c[0x3][R12] ;  /* 0x00c000000c0c7b82 */ /* 0x000ee20000000800 */
[----:B--2---:R-:W-:Y:S02]  /*1250*/  IMAD R11, R11, 0x4, R6 ;  /* 0x000000040b0b7824 */ /* 0x004fe400078e0206 */
[----:B------:R-:W-:-:S05]  /*1260*/  IMAD R6, R3, 0x4, -R0 ;  /* 0x0000000403067824 */ /* 0x000fca00078e0a00 */
[----:B------:R-:W2:Y:S01]  /*1270*/  LDC R4, c[0x3][R15] ;  /* 0x00c000000f047b82 */ /* 0x000ea20000000800 */
[----:B----4-:R-:W-:Y:S01]  /*1280*/  LEA R3, R11, R10, 0x2 ;  /* 0x0000000a0b037211 */ /* 0x010fe200078e10ff */
[----:B0-----:R-:W-:-:S06]  /*1290*/  IMAD R10, R5, 0x4, -R0 ;  /* 0x00000004050a7824 */ /* 0x001fcc00078e0a00 */
[----:B------:R-:W0:Y:S01]  /*12a0*/  LDC R7, c[0x3][R13] ;  /* 0x00c000000d077b82 */ /* 0x000e220000000800 */
[----:B-1----:R-:W-:Y:S02]  /*12b0*/  IMAD R3, R3, 0x4, R8 ;  /* 0x0000000403037824 */ /* 0x002fe400078e0208 */
[----:B------:R-:W-:-:S05]  /*12c0*/  IMAD R8, R9, 0x4, -R0 ;  /* 0x0000000409087824 */ /* 0x000fca00078e0a00 */
[----:B------:R-:W1:Y:S01]  /*12d0*/  LDC R14, c[0x3][R14] ;  /* 0x00c000000e0e7b82 */ /* 0x000e620000000800 */
[----:B---3--:R-:W-:-:S07]  /*12e0*/  LEA R3, R3, R12, 0x2 ;  /* 0x0000000c03037211 */ /* 0x008fce00078e10ff */
[----:B------:R-:W3:Y:S01]  /*12f0*/  LDC R6, c[0x3][R6] ;  /* 0x00c0000006067b82 */ /* 0x000ee20000000800 */
[----:B--2---:R-:W-:-:S07]  /*1300*/  IMAD R0, R3, 0x4, R4 ;  /* 0x0000000403007824 */ /* 0x004fce00078e0204 */
[----:B------:R-:W2:Y:S01]  /*1310*/  LDC R9, c[0x3][R10] ;  /* 0x00c000000a097b82 */ /* 0x000ea20000000800 */
[----:B0-----:R-:W-:-:S07]  /*1320*/  IMAD.U32 R7, R0, 0x4, R7 ;  /* 0x0000000400077824 */ /* 0x001fce00078e0007 */
[----:B------:R-:W0:Y:S01]  /*1330*/  LDC R8, c[0x3][R8] ;  /* 0x00c0000008087b82 */ /* 0x000e220000000800 */
[----:B-1----:R-:W-:-:S07]  /*1340*/  IMAD R7, R7, 0x4, R14 ;  /* 0x0000000407077824 */ /* 0x002fce00078e020e */
[----:B------:R-:W1:Y:S01]  /*1350*/  LDC.64 R4, c[0x0][0x3a0] ;  /* 0x0000e800ff047b82 */ /* 0x000e620000000a00 */
[----:B---3--:R-:W-:-:S05]  /*1360*/  LEA R0, R7, R6, 0x2 ;  /* 0x0000000607007211 */ /* 0x008fca00078e10ff */
[----:B--2---:R-:W-:-:S04]  /*1370*/  IMAD R3, R0, 0x4, R9 ;  /* 0x0000000400037824 */ /* 0x004fc800078e0209 */
[----:B0-----:R-:W-:-:S04]  /*1380*/  IMAD.U32 R3, R3, 0x4, R8 ;  /* 0x0000000403037824 */ /* 0x001fc800078e0008 */
[----:B-1----:R-:W-:-:S05]  /*1390*/  IMAD.WIDE R4, R3, 0x8, R4 ;  /* 0x0000000803047825 */ /* 0x002fca00078e0204 */
[----:B------:R-:W2:Y:S01]  /*13a0*/  LDG.E R0, desc[UR36][R4.64+0x4] ;  /* 0x0000042404007981 */ /* 0x000ea2000c1e1900 */
[----:B------:R-:W-:-:S04]  /*13b0*/  UIADD3 UR38, UPT, UPT, UR38, 0x1, URZ ;  /* 0x0000000126267890 */ /* 0x000fc8000fffe0ff */
[----:B------:R-:W-:-:S04]  /*13c0*/  UISETP.NE.AND UP1, UPT, UR38, 0x68, UPT ;  /* 0x000000682600788c */ /* 0x000fc8000bf25270 */
[----:B------:R-:W-:Y:S01]  /*13d0*/  UP2UR UR44, UPR, URZ, 0x2 ;  /* 0x00000002ff2c7883 */ /* 0x000fe20008000000 */
[----:B--2---:R-:W-:-:S13]  /*13e0*/  R2UR UR42, R0 ;  /* 0x00000000002a72ca */ /* 0x004fda00000e0000 */
[----:B------:R-:W-:-:S09]  /*13f0*/  UISETP.GE.AND UP0, UPT, UR42, 0x1, UPT ;  /* 0x000000012a00788c */ /* 0x000fd2000bf06270 */
[----:B------:R-:W-:Y:S05]  /*1400*/  BRA.U !UP0, `(.L_x_426) ;  /* 0x0000002108207547 */ /* 0x000fea000b800000 */
[----:B------:R0:W5:Y:S01]  /*1410*/  LDG.E R17, desc[UR36][R4.64] ;  /* 0x0000002404117981 */ /* 0x000162000c1e1900 */
[----:B------:R-:W-:-:S05]  /*1420*/  UMOV UR39, URZ ;  /* 0x000000ff00277c82 */ /* 0x000fca0008000000 */
.L_x_440:
[----:B------:R-:W-:Y:S01]  /*1430*/  VIADD R0, R2, UR39 ;  /* 0x0000002702007c36 */ /* 0x000fe20008000000 */
[----:B------:R-:W-:Y:S01]  /*1440*/  UIADD3 UR39, UPT, UPT, UR39, 0x20, URZ ;  /* 0x0000002027277890 */ /* 0x000fe2000fffe0ff */
[----:B------:R-:W-:Y:S03]  /*1450*/  BSSY.RECONVERGENT B0, `(.L_x_427) ;  /* 0x0000050000007945 */ /* 0x000fe60003800200 */
[----:B------:R-:W-:Y:S01]  /*1460*/  ISETP.GE.U32.AND P0, PT, R0, UR42, PT ;  /* 0x0000002a00007c0c */ /* 0x000fe2000bf06070 */
[----:B------:R-:W-:-:S04]  /*1470*/  UISETP.GE.AND UP0, UPT, UR39, UR42, UPT ;  /* 0x0000002a2700728c */ /* 0x000fc8000bf06270 */
[----:B------:R-:W-:-:S08]  /*1480*/  UP2UR UR43, UPR, URZ, 0x1 ;  /* 0x00000001ff2b7883 */ /* 0x000fd00008000000 */
[----:B012---:R-:W-:Y:S05]  /*1490*/  @P0 BRA `(.L_x_428) ;  /* 0x00000004002c0947 */ /* 0x007fea0003800000 */
[----:B0-----:R-:W0:Y:S01]  /*14a0*/  LDC.64 R4, c[0x0][0x3a8] ;  /* 0x0000ea00ff047b82 */ /* 0x001e220000000a00 */
[----:B-----5:R-:W-:-:S05]  /*14b0*/  IADD3 R3, PT, PT, R17, R0, RZ ;  /* 0x0000000011037210 */ /* 0x020fca0007ffe0ff */
[----:B0-----:R-:W-:-:S06]  /*14c0*/  IMAD.WIDE.U32 R4, R3, 0x4, R4 ;  /* 0x0000000403047825 */ /* 0x001fcc00078e0004 */
[----:B------:R-:W2:Y:S01]  /*14d0*/  LDG.E R5, desc[UR36][R4.64] ;  /* 0x0000002404057981 */ /* 0x000ea2000c1e1900 */
[----:B------:R-:W-:Y:S01]  /*14e0*/  MOV R24, 0x400 ;  /* 0x0000040000187802 */ /* 0x000fe20000000f00 */
[----:B------:R-:W0:Y:S03]  /*14f0*/  S2R R7, SR_CgaCtaId ;  /* 0x0000000000077919 */ /* 0x000e260000008800 */
[----:B0-----:R-:W-:-:S05]  /*1500*/  LEA R9, R7, R24, 0x18 ;  /* 0x0000001807097211 */ /* 0x001fca00078ec0ff */
[----:B------:R1:W-:Y:S01]  /*1510*/  STS [R9+0x110], RZ ;  /* 0x000110ff09007388 */ /* 0x0003e20000000800 */
[----:B--2---:R-:W-:-:S13]  /*1520*/  ISETP.NE.AND P0, PT, R16, R5, PT ;  /* 0x000000051000720c */ /* 0x004fda0003f05270 */
[----:B-1----:R-:W-:Y:S05]  /*1530*/  @!P0 BRA `(.L_x_428) ;  /* 0x0000000400048947 */ /* 0x002fea0003800000 */
[----:B------:R-:W0:Y:S01]  /*1540*/  LDC.64 R20, c[0x0][0x398] ;  /* 0x0000e600ff147b82 */ /* 0x000e220000000a00 */
[----:B------:R-:W2:Y:S04]  /*1550*/  LDG.E.U8 R0, desc[UR36][R22.64] ;  /* 0x0000002416007981 */ /* 0x000ea8000c1e1100 */
[----:B------:R-:W3:Y:S04]  /*1560*/  LDG.E.U8 R6, desc[UR36][R22.64+0x1] ;  /* 0x0000012416067981 */ /* 0x000ee8000c1e1100 */
[----:B------:R-:W4:Y:S04]  /*1570*/  LDG.E.U8 R10, desc[UR36][R22.64+0x3] ;  /* 0x00000324160a7981 */ /* 0x000f28000c1e1100 */
[----:B------:R-:W5:Y:S01]  /*1580*/  LDG.E.U8 R14, desc[UR36][R22.64+0x2] ;  /* 0x00000224160e7981 */ /* 0x000f62000c1e1100 */
[----:B0-----:R-:W-:-:S05]  /*1590*/  IMAD.WIDE R20, R5, 0x4, R20 ;  /* 0x0000000405147825 */ /* 0x001fca00078e0214 */
[----:B------:R-:W2:Y:S04]  /*15a0*/  LDG.E.U8 R4, desc[UR36][R20.64] ;  /* 0x0000002414047981 */ /* 0x000ea8000c1e1100 */
[----:B------:R-:W3:Y:S04]  /*15b0*/  LDG.E.U8 R8, desc[UR36][R20.64+0x1] ;  /* 0x0000012414087981 */ /* 0x000ee8000c1e1100 */
[----:B------:R-:W4:Y:S04]  /*15c0*/  LDG.E.U8 R12, desc[UR36][R20.64+0x3] ;  /* 0x00000324140c7981 */ /* 0x000f28000c1e1100 */
[----:B------:R-:W5:Y:S01]  /*15d0*/  LDG.E.U8 R18, desc[UR36][R20.64+0x2] ;  /* 0x0000022414127981 */ /* 0x000f62000c1e1100 */
[----:B--2---:R-:W-:-:S02]  /*15e0*/  VIMNMX.U16x2 R3, PT, PT, R0, R4, PT ;  /* 0x0000000400037248 */ /* 0x004fc40003fe0200 */
[----:B------:R-:W-:Y:S02]  /*15f0*/  VIMNMX.U16x2 R4, PT, PT, R0, R4, !PT ;  /* 0x0000000400047248 */ /* 0x000fe40007fe0200 */
[CC--:B---3--:R-:W-:Y:S02]  /*1600*/  VIMNMX.U16x2 R0, PT, PT, R6.reuse, R8.reuse, PT ;  /* 0x0000000806007248 */ /* 0x0c8fe40003fe0200 */
[----:B------:R-:W-:Y:S02]  /*1610*/  VIMNMX.U16x2 R11, PT, PT, R6, R8, !PT ;  /* 0x00000008060b7248 */ /* 0x000fe40007fe0200 */
[CC--:B----4-:R-:W-:Y:S02]  /*1620*/  VIMNMX.U16x2 R6, PT, PT, R10.reuse, R12.reuse, PT ;  /* 0x0000000c0a067248 */ /* 0x0d0fe40003fe0200 */
[----:B------:R-:W-:Y:S02]  /*1630*/  VIMNMX.U16x2 R12, PT, PT, R10, R12, !PT ;  /* 0x0000000c0a0c7248 */ /* 0x000fe40007fe0200 */
[----:B-----5:R-:W-:-:S02]  /*1640*/  VIMNMX.U16x2 R13, PT, PT, R14, R18, PT ;  /* 0x000000120e0d7248 */ /* 0x020fc40003fe0200 */
[----:B------:R-:W-:Y:S02]  /*1650*/  PRMT R8, R3, 0x7610, R8 ;  /* 0x0000761003087816 */ /* 0x000fe40000000008 */
[----:B------:R-:W-:Y:S02]  /*1660*/  PRMT R10, R0, 0x7610, R10 ;  /* 0x00007610000a7816 */ /* 0x000fe4000000000a */
[----:B------:R-:W-:Y:S01]  /*1670*/  PRMT R0, R11, 0x7610, R0 ;  /* 0x000076100b007816 */ /* 0x000fe20000000000 */
[----:B------:R-:W-:Y:S01]  /*1680*/  IMAD.MOV R8, RZ, RZ, -R8 ;  /* 0x000000ffff087224 */ /* 0x000fe200078e0a08 */
[----:B------:R-:W-:Y:S01]  /*1690*/  PRMT R11, R13, 0x7610, R11 ;  /* 0x000076100d0b7816 */ /* 0x000fe2000000000b */
[----:B------:R-:W-:Y:S02]  /*16a0*/  IMAD.MOV R10, RZ, RZ, -R10 ;  /* 0x000000ffff0a7224 */ /* 0x000fe400078e0a0a */
[----:B------:R-:W-:Y:S01]  /*16b0*/  IMAD.MOV R13, RZ, RZ, -R6 ;  /* 0x000000ffff0d7224 */ /* 0x000fe200078e0a06 */
[----:B------:R-:W-:-:S02]  /*16c0*/  PRMT R3, R4, 0x7610, R3 ;  /* 0x0000761004037816 */ /* 0x000fc40000000003 */
[----:B------:R-:W-:Y:S02]  /*16d0*/  IADD3 R15, PT, PT, RZ, -R11, RZ ;  /* 0x8000000bff0f7210 */ /* 0x000fe40007ffe0ff */
[----:B------:R-:W-:Y:S02]  /*16e0*/  PRMT R4, R12, 0x7610, R4 ;  /* 0x000076100c047816 */ /* 0x000fe40000000004 */
[----:B------:R-:W-:Y:S02]  /*16f0*/  PRMT R6, R8, 0x7710, RZ ;  /* 0x0000771008067816 */ /* 0x000fe400000000ff */
[----:B------:R-:W-:Y:S02]  /*1700*/  PRMT R11, R10, 0x7710, RZ ;  /* 0x000077100a0b7816 */ /* 0x000fe400000000ff */
[----:B------:R-:W-:Y:S02]  /*1710*/  PRMT R13, R13, 0x7710, RZ ;  /* 0x000077100d0d7816 */ /* 0x000fe400000000ff */
[----:B------:R-:W-:Y:S01]  /*1720*/  VIMNMX.U16x2 R14, PT, PT, R14, R18, !PT ;  /* 0x000000120e0e7248 */ /* 0x000fe20007fe0200 */
[----:B------:R-:W-:Y:S01]  /*1730*/  IMAD.IADD R3, R3, 0x1, R6 ;  /* 0x0000000103037824 */ /* 0x000fe200078e0206 */
[----:B------:R-:W-:Y:S01]  /*1740*/  PRMT R15, R15, 0x7710, RZ ;  /* 0x000077100f0f7816 */ /* 0x000fe200000000ff */
[----:B------:R-:W-:Y:S01]  /*1750*/  IMAD.IADD R0, R0, 0x1, R11 ;  /* 0x0000000100007824 */ /* 0x000fe200078e020b */
[----:B------:R-:W-:Y:S01]  /*1760*/  PRMT R12, R14, 0x7610, R12 ;  /* 0x000076100e0c7816 */ /* 0x000fe2000000000c */
[----:B------:R-:W-:Y:S01]  /*1770*/  IMAD.IADD R4, R4, 0x1, R13 ;  /* 0x0000000104047824 */ /* 0x000fe200078e020d */
[----:B------:R-:W-:-:S02]  /*1780*/  LOP3.LUT R3, R3, 0xffff, RZ, 0xc0, !PT ;  /* 0x0000ffff03037812 */ /* 0x000fc400078ec0ff */
[----:B------:R-:W-:Y:S02]  /*1790*/  IADD3 R12, PT, PT, R12, R15, RZ ;  /* 0x0000000f0c0c7210 */ /* 0x000fe40007ffe0ff */
[----:B------:R-:W-:Y:S02]  /*17a0*/  LOP3.LUT R0, R0, 0xffff, RZ, 0xc0, !PT ;  /* 0x0000ffff00007812 */ /* 0x000fe400078ec0ff */
[----:B------:R-:W-:Y:S02]  /*17b0*/  LOP3.LUT R4, R4, 0xffff, RZ, 0xc0, !PT ;  /* 0x0000ffff04047812 */ /* 0x000fe400078ec0ff */
[----:B------:R-:W-:Y:S02]  /*17c0*/  LOP3.LUT R11, R12, 0xffff, RZ, 0xc0, !PT ;  /* 0x0000ffff0c0b7812 */ /* 0x000fe400078ec0ff */
[----:B------:R-:W-:-:S05]  /*17d0*/  IADD3 R0, PT, PT, R4, R0, R3 ;  /* 0x0000000004007210 */ /* 0x000fca0007ffe003 */
[----:B------:R-:W-:-:S05]  /*17e0*/  IMAD.IADD R0, R0, 0x1, R11 ;  /* 0x0000000100007824 */ /* 0x000fca00078e020b */
[----:B------:R-:W-:-:S13]  /*17f0*/  ISETP.GT.U32.AND P0, PT, R0, 0x18f, PT ;  /* 0x0000018f0000780c */ /* 0x000fda0003f04070 */
[----:B------:R-:W-:Y:S05]  /*1800*/  @P0 BRA `(.L_x_428) ;  /* 0x0000000000500947 */ /* 0x000fea0003800000 */
[----:B------:R-:W0:Y:S01]  /*1810*/  S2R R3, SR_LANEID ;  /* 0x0000000000037919 */ /* 0x000e220000000000 */
[----:B------:R-:W-:Y:S01]  /*1820*/  VOTEU.ANY UR4, UPT, PT ;  /* 0x0000000000047886 */ /* 0x000fe200038e0100 */
[----:B------:R-:W-:Y:S01]  /*1830*/  VIADD R24, R24, 0x110 ;  /* 0x0000011018187836 */ /* 0x000fe20000000000 */
[----:B------:R-:W0:Y:S01]  /*1840*/  FLO.U32 R6, UR4 ;  /* 0x0000000400067d00 */ /* 0x000e2200080e0000 */
[----:B------:R-:W-:Y:S03]  /*1850*/  LDS R0, [R9+0x104] ;  /* 0x0001040009007984 */ /* 0x000fe60000000800 */
[----:B------:R-:W-:Y:S02]  /*1860*/  LEA R24, R7, R24, 0x18 ;  /* 0x0000001807187211 */ /* 0x000fe400078ec0ff */
[----:B------:R-:W1:Y:S02]  /*1870*/  S2R R7, SR_LTMASK ;  /* 0x0000000000077919 */ /* 0x000e640000003900 */
[----:B------:R-:W2:Y:S01]  /*1880*/  POPC R11, UR4 ;  /* 0x00000004000b7d09 */ /* 0x000ea20008000000 */
[----:B0-----:R-:W-:-:S02]  /*1890*/  ISETP.EQ.U32.AND P0, PT, R6, R3, PT ;  /* 0x000000030600720c */ /* 0x001fc40003f02070 */
[----:B-1----:R-:W-:-:S11]  /*18a0*/  LOP3.LUT R7, R7, UR4, RZ, 0xc0, !PT ;  /* 0x0000000407077c12 */ /* 0x002fd6000f8ec0ff */
[----:B--2---:R-:W0:Y:S01]  /*18b0*/  @P0 ATOMS.ADD R11, [R24], R11 ;  /* 0x0000000b180b038c */ /* 0x004e220000000000 */
[----:B------:R-:W1:Y:S03]  /*18c0*/  POPC R8, R7 ;  /* 0x0000000700087309 */ /* 0x000e660000000000 */
[----:B------:R-:W-:Y:S04]  /*18d0*/  LDS R4, [R9+0x100] ;  /* 0x0001000009047984 */ /* 0x000fe80000000800 */
[----:B0-----:R-:W1:Y:S02]  /*18e0*/  SHFL.IDX PT, R3, R11, R6, 0x1f ;  /* 0x00001f060b037589 */ /* 0x001e6400000e0000 */
[----:B-1----:R-:W-:-:S05]  /*18f0*/  IMAD.IADD R3, R3, 0x1, R8 ;  /* 0x0000000103037824 */ /* 0x002fca00078e0208 */
[----:B------:R-:W-:-:S04]  /*1900*/  IADD3 R0, PT, PT, R4, R3, R0 ;  /* 0x0000000304007210 */ /* 0x000fc80007ffe000 */
[----:B------:R-:W-:-:S04]  /*1910*/  SHF.L.U32 R0, R0, 0x2, RZ ;  /* 0x0000000200007819 */ /* 0x000fc800000006ff */
[----:B------:R-:W-:-:S05]  /*1920*/  LOP3.LUT R0, R0, 0xfc, RZ, 0xc0, !PT ;  /* 0x000000fc00007812 */ /* 0x000fca00078ec0ff */
[----:B------:R-:W-:-:S05]  /*1930*/  IMAD.IADD R0, R9, 0x1, R0 ;  /* 0x0000000109007824 */ /* 0x000fca00078e0200 */
[----:B------:R1:W-:Y:S02]  /*1940*/  STS [R0], R5 ;  /* 0x0000000500007388 */ /* 0x0003e40000000800 */
.L_x_428:
[----:B------:R-:W-:Y:S05]  /*1950*/  BSYNC.RECONVERGENT B0 ;  /* 0x0000000000007941 */ /* 0x000fea0003800200 */
.L_x_427:
[----:B------:R-:W-:Y:S01]  /*1960*/  BAR.SYNC.DEFER_BLOCKING 0x0 ;  /* 0x0000000000007b1d */ /* 0x000fe20000010000 */
[----:B------:R-:W-:-:S13]  /*1970*/  ISETP.NE.AND P0, PT, R2, RZ, PT ;  /* 0x000000ff0200720c */ /* 0x000fda0003f05270 */
[----:B------:R-:W-:Y:S05]  /*1980*/  @P0 BRA `(.L_x_429) ;  /* 0x0000000000600947 */ /* 0x000fea0003800000 */
[----:B------:R-:W2:Y:S01]  /*1990*/  S2UR UR5, SR_CgaCtaId ;  /* 0x00000000000579c3 */ /* 0x000ea20000008800 */
[----:B------:R-:W-:Y:S02]  /*19a0*/  UMOV UR4, 0x400 ;  /* 0x0000040000047882 */ /* 0x000fe40000000000 */
[----:B--2---:R-:W-:-:S06]  /*19b0*/  ULEA UR4, UR5, UR4, 0x18 ;  /* 0x0000000405047291 */ /* 0x004fcc000f8ec0ff */
[----:B0-----:R-:W-:-:S05]  /*19c0*/  IMAD.U32 R4, RZ, RZ, UR4 ;  /* 0x00000004ff047e24 */ /* 0x001fca000f8e00ff */
[----:B------:R-:W-:Y:S04]  /*19d0*/  LDS R18, [R4+0x110] ;  /* 0x0001100004127984 */ /* 0x000fe80000000800 */
[----:B------:R-:W1:Y:S02]  /*19e0*/  LDS R3, [R4+0x104] ;  /* 0x0001040004037984 */ /* 0x000e640000000800 */
[----:B-1----:R-:W-:-:S05]  /*19f0*/  IMAD.IADD R0, R18, 0x1, R3 ;  /* 0x0000000112007824 */ /* 0x002fca00078e0203 */
[----:B------:R-:W-:-:S13]  /*1a00*/  ISETP.GE.U32.AND P0, PT, R0, 0x41, PT ;  /* 0x000000410000780c */ /* 0x000fda0003f06070 */
[----:B------:R-:W-:Y:S05]  /*1a10*/  @!P0 BRA `(.L_x_430) ;  /* 0x0000000000348947 */ /* 0x000fea0003800000 */
[----:B------:R-:W-:Y:S01]  /*1a20*/  MOV R0, 0x178 ;  /* 0x0000017800007802 */ /* 0x000fe20000000f00 */
[----:B------:R-:W0:Y:S01]  /*1a30*/  LDCU.64 UR4, c[0x4][0x168] ;  /* 0x01002d00ff0477ac */ /* 0x000e220008000a00 */
[----:B------:R-:W-:Y:S02]  /*1a40*/  CS2R R6, SRZ ;  /* 0x0000000000067805 */ /* 0x000fe4000001ff00 */
[----:B------:R1:W2:Y:S01]  /*1a50*/  LDC.64 R8, c[0x4][R0] ;  /* 0x0100000000087b82 */ /* 0x0002a20000000a00 */
[----:B0-----:R-:W-:Y:S01]  /*1a60*/  MOV R4, UR4 ;  /* 0x0000000400047c02 */ /* 0x001fe20008000f00 */
[----:B-1----:R-:W-:-:S07]  /*1a70*/  IMAD.U32 R5, RZ, RZ, UR5 ;  /* 0x00000005ff057e24 */ /* 0x002fce000f8e00ff */
[----:B------:R-:W-:-:S07]  /*1a80*/  LEPC R20, `(.L_x_431) ;  /* 0x000000001014794e */ /* 0x000fce0000000000 */
[----:B--2--5:R-:W-:Y:S05]  /*1a90*/  CALL.ABS.NOINC R8 ;  /* 0x0000000008007343 */ /* 0x024fea0003c00000 */
.L_x_431:
[----:B------:R-:W0:Y:S01]  /*1aa0*/  S2UR UR5, SR_CgaCtaId ;  /* 0x00000000000579c3 */ /* 0x000e220000008800 */
[----:B------:R-:W-:Y:S02]  /*1ab0*/  UMOV UR4, 0x400 ;  /* 0x0000040000047882 */ /* 0x000fe40000000000 */
[----:B0-----:R-:W-:-:S06]  /*1ac0*/  ULEA UR4, UR5, UR4, 0x18 ;  /* 0x0000000405047291 */ /* 0x001fcc000f8ec0ff */
[----:B------:R-:W-:-:S05]  /*1ad0*/  IMAD.U32 R4, RZ, RZ, UR4 ;  /* 0x00000004ff047e24 */ /* 0x000fca000f8e00ff */
[----:B------:R0:W1:Y:S02]  /*1ae0*/  LDS R3, [R4+0x104] ;  /* 0x0001040004037984 */ /* 0x0000640000000800 */
.L_x_430:
[----:B-1----:R-:W-:-:S05]  /*1af0*/  IMAD.IADD R3, R18, 0x1, R3 ;  /* 0x0000000112037824 */ /* 0x002fca00078e0203 */
[----:B------:R2:W-:Y:S02]  /*1b00*/  STS [R4+0x104], R3 ;  /* 0x0001040304007388 */ /* 0x0005e40000000800 */
.L_x_429:
[----:B------:R-:W-:Y:S05]  /*1b10*/  WARPSYNC.ALL ;  /* 0x0000000000007948 */ /* 0x000fea0003800000 */
[----:B------:R-:W3:Y:S08]  /*1b20*/  S2UR UR5, SR_CgaCtaId ;  /* 0x00000000000579c3 */ /* 0x000ef00000008800 */
[----:B------:R-:W-:Y:S06]  /*1b30*/  BAR.SYNC.DEFER_BLOCKING 0x0 ;  /* 0x0000000000007b1d */ /* 0x000fec0000010000 */
[----:B------:R-:W-:-:S02]  /*1b40*/  UMOV UR4, 0x400 ;  /* 0x0000040000047882 */ /* 0x000fc40000000000 */
[----:B---3--:R-:W-:-:S09]  /*1b50*/  ULEA UR4, UR5, UR4, 0x18 ;  /* 0x0000000405047291 */ /* 0x008fd2000f8ec0ff */
[----:B012---:R-:W0:Y:S02]  /*1b60*/  LDS.64 R4, [UR4+0x100] ;  /* 0x00010004ff047984 */ /* 0x007e240008000a00 */
[----:B0-----:R-:W-:-:S13]  /*1b70*/  ISETP.GE.U32.AND P0, PT, R5, 0x20, PT ;  /* 0x000000200500780c */ /* 0x001fda0003f06070 */
[----:B------:R-:W-:Y:S05]  /*1b80*/  @!P0 BRA `(.L_x_432) ;  /* 0x0000001800388947 */ /* 0x000fea0003800000 */
[----:B------:R-:W-:-:S05]  /*1b90*/  IADD3 R0, PT, PT, R2, R4, RZ ;  /* 0x0000000402007210 */ /* 0x000fca0007ffe0ff */
[----:B------:R-:W-:-:S05]  /*1ba0*/  IMAD.SHL.U32 R0, R0, 0x4, RZ ;  /* 0x0000000400007824 */ /* 0x000fca00078e00ff */
[----:B------:R-:W-:-:S06]  /*1bb0*/  LOP3.LUT R19, R0, 0xfc, RZ, 0xc0, !PT ;  /* 0x000000fc00137812 */ /* 0x000fcc00078ec0ff */
[----:B------:R-:W0:Y:S01]  /*1bc0*/  LDS R19, [R19+UR4] ;  /* 0x0000000413137984 */ /* 0x000e220008000800 */
[----:B------:R-:W1:Y:S01]  /*1bd0*/  LDCU.64 UR4, c[0x0][0x380] ;  /* 0x00007000ff0477ac */ /* 0x000e620008000a00 */
[----:B0-----:R-:W-:-:S05]  /*1be0*/  IMAD R0, R19, 0x73, RZ ;  /* 0x0000007313007824 */ /* 0x001fca00078e02ff */
[----:B-1----:R-:W-:-:S04]  /*1bf0*/  IADD3 R20, P0, PT, R0, UR4, RZ ;  /* 0x0000000400147c10 */ /* 0x002fc8000ff1e0ff */
[----:B------:R-:W-:-:S05]  /*1c00*/  LEA.HI.X.SX32 R21, R0, UR5, 0x1, P0 ;  /* 0x0000000500157c11 */ /* 0x000fca00080f0eff */
[----:B------:R0:W5:Y:S04]  /*1c10*/  LDG.E.U8 R18, desc[UR36][R20.64] ;  /* 0x0000002414127981 */ /* 0x000168000c1e1100 */
[----:B------:R0:W5:Y:S04]  /*1c20*/  LDG.E.U8 R3, desc[UR36][R20.64+0x1] ;  /* 0x0000012414037981 */ /* 0x000168000c1e1100 */
[----:B------:R0:W5:Y:S01]  /*1c30*/  LDG.E.U8 R0, desc[UR36][R20.64+0x2] ;  /* 0x0000022414007981 */ /* 0x000162000c1e1100 */
[----:B------:R-:W-:Y:S02]  /*1c40*/  HFMA2 R7, -RZ, RZ, 0, 1.78813934326171875e-07 ;  /* 0x00000003ff077431 */ /* 0x000fe400000001ff */
[----:B------:R-:W-:Y:S01]  /*1c50*/  IMAD.MOV.U32 R5, RZ, RZ, 0x1 ;  /* 0x00000001ff057424 */ /* 0x000fe200078e00ff */
[----:B------:R-:W-:Y:S01]  /*1c60*/  MOV R10, 0x6 ;  /* 0x00000006000a7802 */ /* 0x000fe20000000f00 */
[----:B------:R-:W-:-:S02]  /*1c70*/  IMAD.MOV.U32 R6, RZ, RZ, 0x2 ;  /* 0x00000002ff067424 */ /* 0x000fc400078e00ff */
[----:B------:R-:W-:Y:S02]  /*1c80*/  HFMA2 R14, -RZ, RZ, 0, 1.07288360595703125e-06 ;  /* 0x00000012ff0e7431 */ /* 0x000fe400000001ff */
[----:B------:R-:W-:Y:S01]  /*1c90*/  IMAD.MOV.U32 R4, RZ, RZ, RZ ;  /* 0x000000ffff047224 */ /* 0x000fe200078e00ff */
[----:B------:R-:W-:Y:S01]  /*1ca0*/  UMOV UR5, 0x1 ;  /* 0x0000000100057882 */ /* 0x000fe20000000000 */
[----:B------:R-:W-:Y:S01]  /*1cb0*/  IMAD.MOV.U32 R8, RZ, RZ, 0x4 ;  /* 0x00000004ff087424 */ /* 0x000fe200078e00ff */
[----:B------:R-:W-:Y:S01]  /*1cc0*/  UMOV UR4, URZ ;  /* 0x000000ff00047c82 */ /* 0x000fe20008000000 */
[----:B------:R-:W-:Y:S01]  /*1cd0*/  IMAD.MOV.U32 R9, RZ, RZ, 0x5 ;  /* 0x00000005ff097424 */ /* 0x000fe200078e00ff */
[----:B------:R1:W-:Y:S01]  /*1ce0*/  STL.128 [R1], R4 ;  /* 0x0000000401007387 */ /* 0x0003e20000100c00 */
[----:B------:R-:W-:Y:S02]  /*1cf0*/  IMAD.MOV.U32 R11, RZ, RZ, 0x7 ;  /* 0x00000007ff0b7424 */ /* 0x000fe400078e00ff */
[----:B------:R-:W-:-:S02]  /*1d00*/  IMAD.MOV.U32 R12, RZ, RZ, 0x10 ;  /* 0x00000010ff0c7424 */ /* 0x000fc400078e00ff */
[----:B------:R-:W-:Y:S01]  /*1d10*/  IMAD.MOV.U32 R13, RZ, RZ, 0x11 ;  /* 0x00000011ff0d7424 */ /* 0x000fe200078e00ff */
[----:B------:R2:W-:Y:S01]  /*1d20*/  STL.128 [R1+0x10], R8 ;  /* 0x0000100801007387 */ /* 0x0005e20000100c00 */
[----:B------:R-:W-:-:S05]  /*1d30*/  IMAD.MOV.U32 R15, RZ, RZ, 0x13 ;  /* 0x00000013ff0f7424 */ /* 0x000fca00078e00ff */
[----:B------:R3:W-:Y:S01]  /*1d40*/  STL.128 [R1+0x40], R12 ;  /* 0x0000400c01007387 */ /* 0x0007e20000100c00 */
[----:B-1----:R-:W-:Y:S02]  /*1d50*/  HFMA2 R6, -RZ, RZ, 0, 5.9604644775390625e-07 ;  /* 0x0000000aff067431 */ /* 0x002fe400000001ff */
[----:B------:R-:W-:Y:S02]  /*1d60*/  IMAD.MOV.U32 R4, RZ, RZ, 0x8 ;  /* 0x00000008ff047424 */ /* 0x000fe400078e00ff */
[----:B------:R-:W-:Y:S02]  /*1d70*/  IMAD.MOV.U32 R5, RZ, RZ, 0x9 ;  /* 0x00000009ff057424 */ /* 0x000fe400078e00ff */
[----:B------:R-:W-:Y:S01]  /*1d80*/  IMAD.MOV.U32 R7, RZ, RZ, 0xb ;  /* 0x0000000bff077424 */ /* 0x000fe200078e00ff */
[----:B--2---:R-:W-:Y:S01]  /*1d90*/  MOV R10, 0xe ;  /* 0x0000000e000a7802 */ /* 0x004fe20000000f00 */
[----:B------:R-:W-:Y:S02]  /*1da0*/  IMAD.MOV.U32 R8, RZ, RZ, 0xc ;  /* 0x0000000cff087424 */ /* 0x000fe400078e00ff */
[----:B------:R-:W-:Y:S01]  /*1db0*/  IMAD.MOV.U32 R9, RZ, RZ, 0xd ;  /* 0x0000000dff097424 */ /* 0x000fe200078e00ff */
[----:B------:R1:W-:Y:S01]  /*1dc0*/  STL.128 [R1+0x20], R4 ;  /* 0x0000200401007387 */ /* 0x0003e20000100c00 */
[----:B------:R-:W-:Y:S01]  /*1dd0*/  IMAD.MOV.U32 R11, RZ, RZ, 0xf ;  /* 0x0000000fff0b7424 */ /* 0x000fe200078e00ff */
[----:B---3--:R-:W-:Y:S01]  /*1de0*/  MOV R14, 0x1e ;  /* 0x0000001e000e7802 */ /* 0x008fe20000000f00 */
[----:B------:R-:W-:-:S02]  /*1df0*/  IMAD.MOV.U32 R12, RZ, RZ, 0x1c ;  /* 0x0000001cff0c7424 */ /* 0x000fc400078e00ff */
[----:B------:R-:W-:Y:S01]  /*1e00*/  IMAD.MOV.U32 R13, RZ, RZ, 0x1d ;  /* 0x0000001dff0d7424 */ /* 0x000fe200078e00ff */
[----:B------:R2:W-:Y:S01]  /*1e10*/  STL.128 [R1+0x30], R8 ;  /* 0x0000300801007387 */ /* 0x0005e20000100c00 */
[----:B------:R-:W-:-:S05]  /*1e20*/  IMAD.MOV.U32 R15, RZ, RZ, 0x1f ;  /* 0x0000001fff0f7424 */ /* 0x000fca00078e00ff */
[----:B------:R3:W-:Y:S01]  /*1e30*/  STL.128 [R1+0x70], R12 ;  /* 0x0000700c01007387 */ /* 0x0007e20000100c00 */
[----:B-1----:R-:W-:Y:S01]  /*1e40*/  IMAD.MOV.U32 R4, RZ, RZ, 0x14 ;  /* 0x00000014ff047424 */ /* 0x002fe200078e00ff */
[----:B------:R-:W-:Y:S01]  /*1e50*/  MOV R6, 0x16 ;  /* 0x0000001600067802 */ /* 0x000fe20000000f00 */
[----:B------:R-:W-:Y:S02]  /*1e60*/  IMAD.MOV.U32 R5, RZ, RZ, 0x15 ;  /* 0x00000015ff057424 */ /* 0x000fe400078e00ff */
[----:B------:R-:W-:Y:S02]  /*1e70*/  IMAD.MOV.U32 R7, RZ, RZ, 0x17 ;  /* 0x00000017ff077424 */ /* 0x000fe400078e00ff */
[----:B--2---:R-:W-:Y:S02]  /*1e80*/  HFMA2 R10, -RZ, RZ, 0, 1.54972076416015625e-06 ;  /* 0x0000001aff0a7431 */ /* 0x004fe400000001ff */
[----:B------:R-:W-:Y:S02]  /*1e90*/  IMAD.MOV.U32 R8, RZ, RZ, 0x18 ;  /* 0x00000018ff087424 */ /* 0x000fe400078e00ff */
[----:B------:R-:W-:Y:S01]  /*1ea0*/  IMAD.MOV.U32 R9, RZ, RZ, 0x19 ;  /* 0x00000019ff097424 */ /* 0x000fe200078e00ff */
[----:B------:R1:W-:Y:S01]  /*1eb0*/  STL.128 [R1+0x50], R4 ;  /* 0x0000500401007387 */ /* 0x0003e20000100c00 */
[----:B------:R-:W-:-:S02]  /*1ec0*/  IMAD.MOV.U32 R11, RZ, RZ, 0x1b ;  /* 0x0000001bff0b7424 */ /* 0x000fc400078e00ff */
[----:B---3--:R-:W-:Y:S02]  /*1ed0*/  HFMA2 R14, -RZ, RZ, 0, 2.50339508056640625e-06 ;  /* 0x0000002aff0e7431 */ /* 0x008fe400000001ff */
[----:B------:R-:W-:Y:S02]  /*1ee0*/  IMAD.MOV.U32 R12, RZ, RZ, 0x28 ;  /* 0x00000028ff0c7424 */ /* 0x000fe400078e00ff */
[----:B------:R-:W-:Y:S01]  /*1ef0*/  IMAD.MOV.U32 R13, RZ, RZ, 0x29 ;  /* 0x00000029ff0d7424 */ /* 0x000fe200078e00ff */
[----:B------:R2:W-:Y:S01]  /*1f00*/  STL.128 [R1+0x60], R8 ;  /* 0x0000600801007387 */ /* 0x0005e20000100c00 */
[----:B------:R-:W-:-:S05]  /*1f10*/  IMAD.MOV.U32 R15, RZ, RZ, 0x2b ;  /* 0x0000002bff0f7424 */ /* 0x000fca00078e00ff */
[----:B------:R3:W-:Y:S01]  /*1f20*/  STL.128 [R1+0xa0], R12 ;  /* 0x0000a00c01007387 */ /* 0x0007e20000100c00 */
[----:B-1----:R-:W-:Y:S02]  /*1f30*/  HFMA2 R6, -RZ, RZ, 0, 2.02655792236328125e-06 ;  /* 0x00000022ff067431 */ /* 0x002fe400000001ff */
        /* <DEDUP_REMOVED lines=18> */
[----:B--2---:R-:W-:Y:S02]  /*2060*/  HFMA2 R10, -RZ, RZ, 0, 2.98023223876953125e-06 ;  /* 0x00000032ff0a7431 */ /* 0x004fe400000001ff */
[----:B------:R-:W-:Y:S02]  /*2070*/  IMAD.MOV.U32 R8, RZ, RZ, 0x30 ;  /* 0x00000030ff087424 */ /* 0x000fe400078e00ff */
[----:B------:R-:W-:Y:S01]  /*2080*/  IMAD.MOV.U32 R9, RZ, RZ, 0x31 ;  /* 0x00000031ff097424 */ /* 0x000fe200078e00ff */
[----:B------:R1:W-:Y:S01]  /*2090*/  STL.128 [R1+0xb0], R4 ;  /* 0x0000b00401007387 */ /* 0x0003e20000100c00 */
[----:B------:R-:W-:-:S02]  /*20a0*/  IMAD.MOV.U32 R11, RZ, RZ, 0x33 ;  /* 0x00000033ff0b7424 */ /* 0x000fc400078e00ff */
[----:B---3--:R-:W-:Y:S02]  /*20b0*/  HFMA2 R14, -RZ, RZ, 0, 3.93390655517578125e-06 ;  /* 0x00000042ff0e7431 */ /* 0x008fe400000001ff */
[----:B------:R-:W-:Y:S02]  /*20c0*/  IMAD.MOV.U32 R12, RZ, RZ, 0x40 ;  /* 0x00000040ff0c7424 */ /* 0x000fe400078e00ff */
[----:B------:R-:W-:Y:S01]  /*20d0*/  IMAD.MOV.U32 R13, RZ, RZ, 0x41 ;  /* 0x00000041ff0d7424 */ /* 0x000fe200078e00ff */
[----:B------:R2:W-:Y:S01]  /*20e0*/  STL.128 [R1+0xc0], R8 ;  /* 0x0000c00801007387 */ /* 0x0005e20000100c00 */
[----:B------:R-:W-:-:S05]  /*20f0*/  IMAD.MOV.U32 R15, RZ, RZ, 0x43 ;  /* 0x00000043ff0f7424 */ /* 0x000fca00078e00ff */
[----:B------:R3:W-:Y:S01]  /*2100*/  STL.128 [R1+0x100], R12 ;  /* 0x0001000c01007387 */ /* 0x0007e20000100c00 */
[----:B-1----:R-:W-:Y:S02]  /*2110*/  HFMA2 R6, -RZ, RZ, 0, 3.45706939697265625e-06 ;  /* 0x0000003aff067431 */ /* 0x002fe400000001ff */
        /* <DEDUP_REMOVED lines=18> */
[----:B--2---:R-:W-:Y:S02]  /*2240*/  HFMA2 R10, -RZ, RZ, 0, 4.41074371337890625e-06 ;  /* 0x0000004aff0a7431 */ /* 0x004fe400000001ff */
[----:B------:R-:W-:Y:S02]  /*2250*/  IMAD.MOV.U32 R8, RZ, RZ, 0x48 ;  /* 0x00000048ff087424 */ /* 0x000fe400078e00ff */
[----:B------:R-:W-:Y:S01]  /*2260*/  IMAD.MOV.U32 R9, RZ, RZ, 0x49 ;  /* 0x00000049ff097424 */ /* 0x000fe200078e00ff */
[----:B------:R1:W-:Y:S01]  /*2270*/  STL.128 [R1+0x110], R4 ;  /* 0x0001100401007387 */ /* 0x0003e20000100c00 */
[----:B------:R-:W-:-:S02]  /*2280*/  IMAD.MOV.U32 R11, RZ, RZ, 0x4b ;  /* 0x0000004bff0b7424 */ /* 0x000fc400078e00ff */
[----:B---3--:R-:W-:Y:S02]  /*2290*/  HFMA2 R14, -RZ, RZ, 0, 5.36441802978515625e-06 ;  /* 0x0000005aff0e7431 */ /* 0x008fe400000001ff */
[----:B------:R-:W-:Y:S02]  /*22a0*/  IMAD.MOV.U32 R12, RZ, RZ, 0x58 ;  /* 0x00000058ff0c7424 */ /* 0x000fe400078e00ff */
[----:B------:R-:W-:Y:S01]  /*22b0*/  IMAD.MOV.U32 R13, RZ, RZ, 0x59 ;  /* 0x00000059ff0d7424 */ /* 0x000fe200078e00ff */
[----:B------:R2:W-:Y:S01]  /*22c0*/  STL.128 [R1+0x120], R8 ;  /* 0x0001200801007387 */ /* 0x0005e20000100c00 */
[----:B------:R-:W-:-:S05]  /*22d0*/  IMAD.MOV.U32 R15, RZ, RZ, 0x5b ;  /* 0x0000005bff0f7424 */ /* 0x000fca00078e00ff */
[----:B------:R3:W-:Y:S01]  /*22e0*/  STL.128 [R1+0x160], R12 ;  /* 0x0001600c01007387 */ /* 0x0007e20000100c00 */
[----:B-1----:R-:W-:Y:S02]  /*22f0*/  HFMA2 R6, -RZ, RZ, 0, 4.88758087158203125e-06 ;  /* 0x00000052ff067431 */ /* 0x002fe400000001ff */
        /* <DEDUP_REMOVED lines=18> */
[----:B--2---:R-:W-:Y:S02]  /*2420*/  HFMA2 R10, -RZ, RZ, 0, 5.84125518798828125e-06 ;  /* 0x00000062ff0a7431 */ /* 0x004fe400000001ff */
[----:B------:R-:W-:Y:S02]  /*2430*/  IMAD.MOV.U32 R8, RZ, RZ, 0x60 ;  /* 0x00000060ff087424 */ /* 0x000fe400078e00ff */
[----:B------:R-:W-:Y:S01]  /*2440*/  IMAD.MOV.U32 R9, RZ, RZ, 0x61 ;  /* 0x00000061ff097424 */ /* 0x000fe200078e00ff */
[----:B------:R1:W-:Y:S01]  /*2450*/  STL.128 [R1+0x170], R4 ;  /* 0x0001700401007387 */ /* 0x0003e20000100c00 */
[----:B------:R-:W-:-:S02]  /*2460*/  IMAD.MOV.U32 R11, RZ, RZ, 0x63 ;  /* 0x00000063ff0b7424 */ /* 0x000fc400078e00ff */
[----:B---3--:R-:W-:Y:S02]  /*2470*/  HFMA2 R14, -RZ, RZ, 0, 6.79492950439453125e-06 ;  /* 0x00000072ff0e7431 */ /* 0x008fe400000001ff */
[----:B------:R-:W-:Y:S02]  /*2480*/  IMAD.MOV.U32 R12, RZ, RZ, 0x70 ;  /* 0x00000070ff0c7424 */ /* 0x000fe400078e00ff */
[----:B------:R-:W-:Y:S01]  /*2490*/  IMAD.MOV.U32 R13, RZ, RZ, 0x71 ;  /* 0x00000071ff0d7424 */ /* 0x000fe200078e00ff */
[----:B------:R2:W-:Y:S01]  /*24a0*/  STL.128 [R1+0x180], R8 ;  /* 0x0001800801007387 */ /* 0x0005e20000100c00 */
[----:B------:R-:W-:-:S05]  /*24b0*/  IMAD.MOV.U32 R15, RZ, RZ, 0x73 ;  /* 0x00000073ff0f7424 */ /* 0x000fca00078e00ff */
[----:B------:R0:W-:Y:S01]  /*24c0*/  STL.128 [R1+0x1c0], R12 ;  /* 0x0001c00c01007387 */ /* 0x0001e20000100c00 */
[----:B-1----:R-:W-:Y:S02]  /*24d0*/  HFMA2 R6, -RZ, RZ, 0, 6.31809234619140625e-06 ;  /* 0x0000006aff067431 */ /* 0x002fe400000001ff */
[----:B------:R-:W-:Y:S02]  /*24e0*/  IMAD.MOV.U32 R4, RZ, RZ, 0x68 ;  /* 0x00000068ff047424 */ /* 0x000fe400078e00ff */
[----:B------:R-:W-:Y:S02]  /*24f0*/  IMAD.MOV.U32 R5, RZ, RZ, 0x69 ;  /* 0x00000069ff057424 */ /* 0x000fe400078e00ff */
[----:B------:R-:W-:Y:S01]  /*2500*/  IMAD.MOV.U32 R7, RZ, RZ, 0x6b ;  /* 0x0000006bff077424 */ /* 0x000fe200078e00ff */
[----:B--2---:R-:W-:Y:S01]  /*2510*/  MOV R10, 0x6e ;  /* 0x0000006e000a7802 */ /* 0x004fe20000000f00 */
[----:B------:R-:W-:Y:S02]  /*2520*/  IMAD.MOV.U32 R8, RZ, RZ, 0x6c ;  /* 0x0000006cff087424 */ /* 0x000fe400078e00ff */
[----:B------:R-:W-:Y:S01]  /*2530*/  IMAD.MOV.U32 R9, RZ, RZ, 0x6d ;  /* 0x0000006dff097424 */ /* 0x000fe200078e00ff */
[----:B------:R0:W-:Y:S01]  /*2540*/  STL.128 [R1+0x1a0], R4 ;  /* 0x0001a00401007387 */ /* 0x0001e20000100c00 */
[----:B------:R-:W-:-:S05]  /*2550*/  IMAD.MOV.U32 R11, RZ, RZ, 0x6f ;  /* 0x0000006fff0b7424 */ /* 0x000fca00078e00ff */
[----:B------:R0:W-:Y:S02]  /*2560*/  STL.128 [R1+0x1b0], R8 ;  /* 0x0001b00801007387 */ /* 0x0001e40000100c00 */
.L_x_434:
[----:B0-----:R-:W-:Y:S01]  /*2570*/  IADD3 R6, P0, PT, R20, UR5, RZ ;  /* 0x0000000514067c10 */ /* 0x001fe2000ff1e0ff */
[----:B------:R-:W2:Y:S04]  /*2580*/  LDL R12, [R1+0x4] ;  /* 0x00000400010c7983 */ /* 0x000ea80000100800 */
[----:B------:R-:W-:Y:S01]  /*2590*/  IMAD.X R7, RZ, RZ, R21, P0 ;  /* 0x000000ffff077224 */ /* 0x000fe200000e0615 */
[----:B------:R-:W3:Y:S04]  /*25a0*/  LDL.64 R4, [R1+0x8] ;  /* 0x0000080001047983 */ /* 0x000ee80000100a00 */
[----:B------:R-:W4:Y:S01]  /*25b0*/  LDG.E.U8 R6, desc[UR36][R6.64+-0x1] ;  /* 0xffffff2406067981 */ /* 0x000f22000c1e1100 */
[----:B------:R-:W0:Y:S01]  /*25c0*/  S2UR UR8, SR_CgaCtaId ;  /* 0x00000000000879c3 */ /* 0x000e220000008800 */
[----:B------:R-:W-:-:S02]  /*25d0*/  UMOV UR7, 0x400 ;  /* 0x0000040000077882 */ /* 0x000fc40000000000 */
[----:B------:R-:W-:Y:S01]  /*25e0*/  UIADD3 UR40, UPT, UPT, UR7, 0x114, URZ ;  /* 0x0000011407287890 */ /* 0x000fe2000fffe0ff */
[----:B------:R-:W-:-:S03]  /*25f0*/  IMAD.U32 R10, RZ, RZ, UR5 ;  /* 0x00000005ff0a7e24 */ /* 0x000fc6000f8e00ff */
[----:B0-----:R-:W-:-:S09]  /*2600*/  ULEA UR40, UR8, UR40, 0x18 ;  /* 0x0000002808287291 */ /* 0x001fd2000f8ec0ff */
[----:B------:R-:W0:Y:S01]  /*2610*/  LDS.U8 R10, [R10+UR40+-0x1] ;  /* 0xffffff280a0a7984 */ /* 0x000e220008000000 */
[----:B------:R-:W-:-:S06]  /*2620*/  UIADD3 UR6, UPT, UPT, UR4, 0x1, URZ ;  /* 0x0000000104067890 */ /* 0x000fcc000fffe0ff */
[----:B------:R-:W-:Y:S02]  /*2630*/  MOV R15, UR6 ;  /* 0x00000006000f7c02 */ /* 0x000fe40008000f00 */
[C---:B0----5:R-:W-:Y:S02]  /*2640*/  ISETP.NE.AND P0, PT, R10.reuse, R18, PT ;  /* 0x000000120a00720c */ /* 0x061fe40003f05270 */
[----:B------:R-:W-:-:S04]  /*2650*/  ISETP.NE.AND P1, PT, R10, 0x50, PT ;  /* 0x000000500a00780c */ /* 0x000fc80003f25270 */
[----:B------:R-:W-:Y:S02]  /*2660*/  SEL R9, RZ, 0x1, !P1 ;  /* 0x00000001ff097807 */ /* 0x000fe40004800000 */
[----:B------:R-:W-:-:S05]  /*2670*/  ISETP.NE.AND P1, PT, R10, R3, PT ;  /* 0x000000030a00720c */ /* 0x000fca0003f25270 */
[----:B------:R-:W-:Y:S01]  /*2680*/  @!P0 IMAD R15, RZ, RZ, UR4 ;  /* 0x00000004ff0f8e24 */ /* 0x000fe2000f8e02ff */
[----:B------:R-:W-:Y:S01]  /*2690*/  ISETP.NE.AND P0, PT, R10, R0, PT ;  /* 0x000000000a00720c */ /* 0x000fe20003f05270 */
[----:B------:R-:W-:Y:S01]  /*26a0*/  UMOV UR4, UR5 ;  /* 0x0000000500047c82 */ /* 0x000fe20008000000 */
[----:B------:R-:W-:Y:S02]  /*26b0*/  IMAD.MOV.U32 R11, RZ, RZ, 0x1 ;  /* 0x00000001ff0b7424 */ /* 0x000fe400078e00ff */
[----:B------:R-:W-:Y:S01]  /*26c0*/  VIADD R14, R1, 0x4 ;  /* 0x00000004010e7836 */ /* 0x000fe20000000000 */
[----:B----4-:R-:W-:-:S04]  /*26d0*/  ISETP.NE.AND P2, PT, R6, 0x50, PT ;  /* 0x000000500600780c */ /* 0x010fc80003f45270 */
[----:B------:R-:W-:-:S05]  /*26e0*/  SEL R8, RZ, 0x1, !P2 ;  /* 0x00000001ff087807 */ /* 0x000fca0005000000 */
[----:B------:R-:W-:-:S05]  /*26f0*/  VIADD R6, R8, UR5 ;  /* 0x0000000508067c36 */ /* 0x000fca0008000000 */
[----:B--2---:R-:W-:-:S04]  /*2700*/  VIADDMNMX R6, R12, R9, R6, PT ;  /* 0x000000090c067246 */ /* 0x004fc80003800106 */
[----:B------:R-:W-:Y:S01]  /*2710*/  VIMNMX R15, PT, PT, R6, R15, PT ;  /* 0x0000000f060f7248 */ /* 0x000fe20003fe0100 */
[----:B------:R-:W-:-:S03]  /*2720*/  VIADD R6, R12, 0x1 ;  /* 0x000000010c067836 */ /* 0x000fc60000000000 */
[----:B------:R-:W-:Y:S01]  /*2730*/  IADD3 R7, PT, PT, R8, R15, RZ ;  /* 0x0000000f08077210 */ /* 0x000fe20007ffe0ff */
[----:B------:R-:W-:-:S03]  /*2740*/  @!P1 IMAD.MOV R6, RZ, RZ, R12 ;  /* 0x000000ffff069224 */ /* 0x000fc600078e020c */
[----:B---3--:R-:W-:-:S04]  /*2750*/  VIADDMNMX R7, R4, R9, R7, PT ;  /* 0x0000000904077246 */ /* 0x008fc80003800107 */
[----:B------:R-:W-:Y:S01]  /*2760*/  VIMNMX R6, PT, PT, R7, R6, PT ;  /* 0x0000000607067248 */ /* 0x000fe20003fe0100 */
[----:B------:R-:W-:-:S04]  /*2770*/  VIADD R7, R4, 0x1 ;  /* 0x0000000104077836 */ /* 0x000fc80000000000 */
[----:B------:R-:W-:Y:S01]  /*2780*/  IMAD.IADD R12, R8, 0x1, R6 ;  /* 0x00000001080c7824 */ /* 0x000fe200078e0206 */
[----:B------:R-:W-:-:S04]  /*2790*/  @!P0 IADD3 R7, PT, PT, R4, RZ, RZ ;  /* 0x000000ff04078210 */ /* 0x000fc80007ffe0ff */
[----:B------:R-:W-:-:S04]  /*27a0*/  VIADDMNMX R12, R5, R9, R12, PT ;  /* 0x00000009050c7246 */ /* 0x000fc8000380010c */
[----:B------:R-:W-:Y:S01]  /*27b0*/  VIMNMX R7, PT, PT, R12, R7, PT ;  /* 0x000000070c077248 */ /* 0x000fe20003fe0100 */
[----:B------:R0:W-:Y:S04]  /*27c0*/  STL [R1+0x4], R15 ;  /* 0x0000040f01007387 */ /* 0x0001e80000100800 */
[----:B------:R0:W-:Y:S01]  /*27d0*/  STL.64 [R1+0x8], R6 ;  /* 0x0000080601007387 */ /* 0x0001e20000100a00 */
[----:B------:R-:W-:Y:S01]  /*27e0*/  IADD3 R12, P0, PT, R20, 0x1, RZ ;  /* 0x00000001140c7810 */ /* 0x000fe20007f1e0ff */
[----:B------:R-:W-:-:S04]  /*27f0*/  UIADD3 UR5, UPT, UPT, UR5, 0x1, URZ ;  /* 0x0000000105057890 */ /* 0x000fc8000fffe0ff */
[----:B------:R-:W-:Y:S01]  /*2800*/  IMAD.X R13, RZ, RZ, R21, P0 ;  /* 0x000000ffff0d7224 */ /* 0x000fe200000e0615 */
[----:B------:R-:W-:-:S11]  /*2810*/  UISETP.NE.AND UP0, UPT, UR5, 0x74, UPT ;  /* 0x000000740500788c */ /* 0x000fd6000bf05270 */
.L_x_433:
[----:B------:R1:W2:Y:S04]  /*2820*/  LDG.E.U8 R25, desc[UR36][R12.64+0x2] ;  /* 0x000002240c197981 */ /* 0x0002a8000c1e1100 */
[----:B0-----:R-:W3:Y:S01]  /*2830*/  LDL R6, [R14+0xc] ;  /* 0x00000c000e067983 */ /* 0x001ee20000100800 */
[----:B------:R-:W-:-:S04]  /*2840*/  IADD3 R15, PT, PT, R11, 0x4, RZ ;  /* 0x000000040b0f7810 */ /* 0x000fc80007ffe0ff */
[----:B-1----:R-:W-:-:S04]  /*2850*/  IADD3 R12, P0, PT, R15, R20, RZ ;  /* 0x000000140f0c7210 */ /* 0x002fc80007f1e0ff */
[----:B------:R-:W-:-:S05]  /*2860*/  LEA.HI.X.SX32 R13, R15, R21, 0x1, P0 ;  /* 0x000000150f0d7211 */ /* 0x000fca00000f0eff */
[----:B------:R-:W4:Y:S01]  /*2870*/  LDG.E.U8 R27, desc[UR36][R12.64+-0x1] ;  /* 0xffffff240c1b7981 */ /* 0x000f22000c1e1100 */
[----:B------:R-:W-:Y:S02]  /*2880*/  IMAD.IADD R7, R8, 0x1, R7 ;  /* 0x0000000108077824 */ /* 0x000fe400078e0207 */
[----:B------:R-:W-:Y:S01]  /*2890*/  VIADD R4, R5, 0x1 ;  /* 0x0000000105047836 */ /* 0x000fe20000000000 */
[----:B------:R-:W-:Y:S01]  /*28a0*/  LEA R15, R15, R1, 0x2 ;  /* 0x000000010f0f7211 */ /* 0x000fe200078e10ff */
[----:B------:R-:W5:Y:S01]  /*28b0*/  LDG.E.U8 R29, desc[UR36][R12.64+0x1] ;  /* 0x000001240c1d7981 */ /* 0x000f62000c1e1100 */
[----:B--2---:R-:W-:-:S03]  /*28c0*/  ISETP.NE.AND P0, PT, R10, R25, PT ;  /* 0x000000190a00720c */ /* 0x004fc60003f05270 */
[----:B------:R-:W2:Y:S01]  /*28d0*/  LDG.E.U8 R25, desc[UR36][R12.64] ;  /* 0x000000240c197981 */ /* 0x000ea2000c1e1100 */
[----:B---3--:R-:W-:-:S09]  /*28e0*/  VIADDMNMX R7, R6, R9, R7, PT ;  /* 0x0000000906077246 */ /* 0x008fd20003800107 */
[----:B------:R-:W-:-:S05]  /*28f0*/  @!P0 IMAD.MOV R4, RZ, RZ, R5 ;  /* 0x000000ffff048224 */ /* 0x000fca00078e0205 */
[----:B------:R-:W-:-:S05]  /*2900*/  VIMNMX R7, PT, PT, R7, R4, PT ;  /* 0x0000000407077248 */ /* 0x000fca0003fe0100 */
[----:B------:R0:W-:Y:S04]  /*2910*/  STL [R14+0xc], R7 ;  /* 0x00000c070e007387 */ /* 0x0001e80000100800 */
[----:B------:R-:W3:Y:S04]  /*2920*/  LDL R28, [R15] ;  /* 0x000000000f1c7983 */ /* 0x000ee80000100800 */
[----:B------:R-:W3:Y:S01]  /*2930*/  LDL.64 R4, [R15+0x4] ;  /* 0x000004000f047983 */ /* 0x000ee20000100a00 */
[----:B----4-:R-:W-:-:S03]  /*2940*/  ISETP.NE.AND P0, PT, R10, R27, PT ;  /* 0x0000001b0a00720c */ /* 0x010fc60003f05270 */
[----:B------:R1:W4:Y:S04]  /*2950*/  LDG.E.U8 R27, desc[UR36][R12.64+0x2] ;  /* 0x000002240c1b7981 */ /* 0x000328000c1e1100 */
[----:B------:R-:W4:Y:S01]  /*2960*/  LDL R24, [R15+0xc] ;  /* 0x00000c000f187983 */ /* 0x000f220000100800 */
[----:B------:R-:W-:-:S05]  /*2970*/  VIADD R26, R6, 0x1 ;  /* 0x00000001061a7836 */ /* 0x000fca0000000000 */
[----:B------:R-:W-:Y:S01]  /*2980*/  @!P0 IMAD.MOV R26, RZ, RZ, R6 ;  /* 0x000000ffff1a8224 */ /* 0x000fe200078e0206 */
[C---:B-----5:R-:W-:Y:S02]  /*2990*/  ISETP.NE.AND P0, PT, R10.reuse, R29, PT ;  /* 0x0000001d0a00720c */ /* 0x060fe40003f05270 */
[----:B--2---:R-:W-:Y:S01]  /*29a0*/  ISETP.NE.AND P1, PT, R10, R25, PT ;  /* 0x000000190a00720c */ /* 0x004fe20003f25270 */
[----:B------:R-:W-:-:S05]  /*29b0*/  IMAD.IADD R25, R8, 0x1, R7 ;  /* 0x0000000108197824 */ /* 0x000fca00078e0207 */
[----:B---3--:R-:W-:-:S04]  /*29c0*/  VIADDMNMX R25, R28, R9, R25, PT ;  /* 0x000000091c197246 */ /* 0x008fc80003800119 */
[----:B------:R-:W-:Y:S02]  /*29d0*/  VIMNMX R26, PT, PT, R25, R26, PT ;  /* 0x0000001a191a7248 */ /* 0x000fe40003fe0100 */
[----:B------:R-:W-:-:S03]  /*29e0*/  IADD3 R6, PT, PT, R28, 0x1, RZ ;  /* 0x000000011c067810 */ /* 0x000fc60007ffe0ff */
[----:B0-----:R-:W-:Y:S02]  /*29f0*/  IMAD.IADD R14, R8, 0x1, R26 ;  /* 0x00000001080e7824 */ /* 0x001fe400078e021a */
[----:B------:R-:W-:-:S03]  /*2a00*/  @!P1 IMAD.MOV R6, RZ, RZ, R28 ;  /* 0x000000ffff069224 */ /* 0x000fc600078e021c */
[----:B-1----:R-:W-:Y:S01]  /*2a10*/  VIADDMNMX R13, R4, R9, R14, PT ;  /* 0x00000009040d7246 */ /* 0x002fe2000380010e */
[----:B------:R-:W-:-:S03]  /*2a20*/  VIADD R14, R11, 0x8 ;  /* 0x000000080b0e7836 */ /* 0x000fc60000000000 */
[----:B------:R-:W-:Y:S01]  /*2a30*/  VIMNMX R6, PT, PT, R13, R6, PT ;  /* 0x000000060d067248 */ /* 0x000fe20003fe0100 */
[C---:B------:R-:W-:Y:S01]  /*2a40*/  VIADD R7, R4.reuse, 0x1 ;  /* 0x0000000104077836 */ /* 0x040fe20000000000 */
[----:B------:R-:W-:Y:S02]  /*2a50*/  @!P0 IADD3 R7, PT, PT, R4, RZ, RZ ;  /* 0x000000ff04078210 */ /* 0x000fe40007ffe0ff */
[----:B------:R-:W-:Y:S01]  /*2a60*/  IADD3 R12, P1, PT, R14, R20, RZ ;  /* 0x000000140e0c7210 */ /* 0x000fe20007f3e0ff */
[----:B------:R-:W-:Y:S01]  /*2a70*/  IMAD.IADD R4, R8, 0x1, R6 ;  /* 0x0000000108047824 */ /* 0x000fe200078e0206 */
[----:B----4-:R-:W-:Y:S02]  /*2a80*/  ISETP.NE.AND P0, PT, R10, R27, PT ;  /* 0x0000001b0a00720c */ /* 0x010fe40003f05270 */
[----:B------:R-:W-:Y:S02]  /*2a90*/  LEA.HI.X.SX32 R13, R14, R21, 0x1, P1 ;  /* 0x000000150e0d7211 */ /* 0x000fe400008f0eff */
[----:B------:R-:W-:-:S03]  /*2aa0*/  VIADDMNMX R4, R5, R9, R4, PT ;  /* 0x0000000905047246 */ /* 0x000fc60003800104 */
[----:B------:R-:W2:Y:S01]  /*2ab0*/  LDG.E.U8 R25, desc[UR36][R12.64+-0x1] ;  /* 0xffffff240c197981 */ /* 0x000ea2000c1e1100 */
[----:B------:R-:W-:Y:S02]  /*2ac0*/  VIMNMX R7, PT, PT, R4, R7, PT ;  /* 0x0000000704077248 */ /* 0x000fe40003fe0100 */
[----:B------:R-:W-:Y:S01]  /*2ad0*/  IADD3 R27, PT, PT, R5, 0x1, RZ ;  /* 0x00000001051b7810 */ /* 0x000fe20007ffe0ff */
[----:B------:R-:W3:Y:S02]  /*2ae0*/  LDG.E.U8 R29, desc[UR36][R12.64] ;  /* 0x000000240c1d7981 */ /* 0x000ee4000c1e1100 */
[----:B------:R-:W-:Y:S02]  /*2af0*/  IMAD.IADD R4, R8, 0x1, R7 ;  /* 0x0000000108047824 */ /* 0x000fe400078e0207 */
[----:B------:R-:W-:-:S03]  /*2b00*/  @!P0 IMAD.MOV R27, RZ, RZ, R5 ;  /* 0x000000ffff1b8224 */ /* 0x000fc600078e0205 */
[----:B------:R-:W-:Y:S01]  /*2b10*/  VIADDMNMX R4, R24, R9, R4, PT ;  /* 0x0000000918047246 */ /* 0x000fe20003800104 */
[----:B------:R-:W-:-:S03]  /*2b20*/  IMAD R14, R14, 0x4, R1 ;  /* 0x000000040e0e7824 */ /* 0x000fc600078e0201 */
[----:B------:R-:W-:Y:S01]  /*2b30*/  VIMNMX R27, PT, PT, R4, R27, PT ;  /* 0x0000001b041b7248 */ /* 0x000fe20003fe0100 */
[----:B------:R0:W-:Y:S04]  /*2b40*/  STL.64 [R15+0x4], R6 ;  /* 0x000004060f007387 */ /* 0x0001e80000100a00 */
[----:B------:R-:W-:Y:S04]  /*2b50*/  STL [R15], R26 ;  /* 0x0000001a0f007387 */ /* 0x000fe80000100800 */
[----:B------:R1:W-:Y:S04]  /*2b60*/  STL [R15+0xc], R27 ;  /* 0x00000c1b0f007387 */ /* 0x0003e80000100800 */
[----:B------:R-:W4:Y:S04]  /*2b70*/  LDL R28, [R14] ;  /* 0x000000000e1c7983 */ /* 0x000f280000100800 */
[----:B------:R-:W5:Y:S04]  /*2b80*/  LDL.64 R4, [R14+0x4] ;  /* 0x000004000e047983 */ /* 0x000f680000100a00 */
[----:B0-----:R-:W5:Y:S01]  /*2b90*/  LDG.E.U8 R7, desc[UR36][R12.64+0x1] ;  /* 0x000001240c077981 */ /* 0x001f62000c1e1100 */
[----:B------:R-:W-:Y:S01]  /*2ba0*/  VIADD R6, R24, 0x1 ;  /* 0x0000000118067836 */ /* 0x000fe20000000000 */
[----:B--2---:R-:W-:-:S02]  /*2bb0*/  ISETP.NE.AND P0, PT, R10, R25, PT ;  /* 0x000000190a00720c */ /* 0x004fc40003f05270 */
[----:B------:R0:W2:Y:S01]  /*2bc0*/  LDG.E.U8 R25, desc[UR36][R12.64+0x2] ;  /* 0x000002240c197981 */ /* 0x0000a2000c1e1100 */
[----:B---3--:R-:W-:Y:S02]  /*2bd0*/  ISETP.NE.AND P1, PT, R10, R29, PT ;  /* 0x0000001d0a00720c */ /* 0x008fe40003f25270 */
[----:B------:R-:W-:-:S08]  /*2be0*/  IADD3 R29, PT, PT, R8, R27, RZ ;  /* 0x0000001b081d7210 */ /* 0x000fd00007ffe0ff */
[----:B------:R-:W-:Y:S02]  /*2bf0*/  @!P0 IMAD.MOV R6, RZ, RZ, R24 ;  /* 0x000000ffff068224 */ /* 0x000fe400078e0218 */
[----:B------:R-:W3:Y:S01]  /*2c00*/  LDL R24, [R14+0xc] ;  /* 0x00000c000e187983 */ /* 0x000ee20000100800 */
[----:B----4-:R-:W-:-:S04]  /*2c10*/  VIADDMNMX R29, R28, R9, R29, PT ;  /* 0x000000091c1d7246 */ /* 0x010fc8000380011d */
[----:B-1----:R-:W-:Y:S01]  /*2c20*/  VIMNMX R27, PT, PT, R29, R6, PT ;  /* 0x000000061d1b7248 */ /* 0x002fe20003fe0100 */
[----:B------:R-:W-:-:S03]  /*2c30*/  VIADD R6, R28, 0x1 ;  /* 0x000000011c067836 */ /* 0x000fc60000000000 */
[----:B------:R-:W-:Y:S01]  /*2c40*/  IADD3 R15, PT, PT, R8, R27, RZ ;  /* 0x0000001b080f7210 */ /* 0x000fe20007ffe0ff */
[----:B------:R-:W-:-:S03]  /*2c50*/  @!P1 IMAD.MOV R6, RZ, RZ, R28 ;  /* 0x000000ffff069224 */ /* 0x000fc600078e021c */
[----:B-----5:R-:W-:-:S04]  /*2c60*/  VIADDMNMX R15, R4, R9, R15, PT ;  /* 0x00000009040f7246 */ /* 0x020fc8000380010f */
[----:B------:R-:W-:Y:S01]  /*2c70*/  VIMNMX R6, PT, PT, R15, R6, PT ;  /* 0x000000060f067248 */ /* 0x000fe20003fe0100 */
[----:B------:R-:W-:-:S05]  /*2c80*/  VIADD R15, R11, 0xc ;  /* 0x0000000c0b0f7836 */ /* 0x000fca0000000000 */
[----:B0-----:R-:W-:-:S04]  /*2c90*/  IADD3 R12, P0, PT, R15, R20, RZ ;  /* 0x000000140f0c7210 */ /* 0x001fc80007f1e0ff */
[----:B------:R-:W-:-:S05]  /*2ca0*/  LEA.HI.X.SX32 R13, R15, R21, 0x1, P0 ;  /* 0x000000150f0d7211 */ /* 0x000fca00000f0eff */
[----:B------:R-:W4:Y:S01]  /*2cb0*/  LDG.E.U8 R29, desc[UR36][R12.64+-0x1] ;  /* 0xffffff240c1d7981 */ /* 0x000f22000c1e1100 */
[----:B------:R-:W-:Y:S01]  /*2cc0*/  ISETP.NE.AND P0, PT, R10, R7, PT ;  /* 0x000000070a00720c */ /* 0x000fe20003f05270 */
[----:B------:R-:W-:-:S12]  /*2cd0*/  VIADD R7, R4, 0x1 ;  /* 0x0000000104077836 */ /* 0x000fd80000000000 */
[----:B------:R-:W-:Y:S01]  /*2ce0*/  @!P0 IMAD.MOV R7, RZ, RZ, R4 ;  /* 0x000000ffff078224 */ /* 0x000fe200078e0204 */
[----:B------:R-:W-:-:S04]  /*2cf0*/  IADD3 R4, PT, PT, R8, R6, RZ ;  /* 0x0000000608047210 */ /* 0x000fc80007ffe0ff */
[----:B------:R-:W-:-:S04]  /*2d00*/  VIADDMNMX R4, R5, R9, R4, PT ;  /* 0x0000000905047246 */ /* 0x000fc80003800104 */
[----:B------:R-:W-:Y:S01]  /*2d10*/  VIMNMX R7, PT, PT, R4, R7, PT ;  /* 0x0000000704077248 */ /* 0x000fe20003fe0100 */
[----:B------:R-:W-:-:S04]  /*2d20*/  VIADD R26, R5, 0x1 ;  /* 0x00000001051a7836 */ /* 0x000fc80000000000 */
[----:B------:R-:W-:Y:S01]  /*2d30*/  IMAD.IADD R4, R8, 0x1, R7 ;  /* 0x0000000108047824 */ /* 0x000fe200078e0207 */
[----:B------:R-:W-:Y:S01]  /*2d40*/  LEA R15, R15, R1, 0x2 ;  /* 0x000000010f0f7211 */ /* 0x000fe200078e10ff */
[----:B------:R0:W-:Y:S04]  /*2d50*/  STL.64 [R14+0x4], R6 ;  /* 0x000004060e007387 */ /* 0x0001e80000100a00 */
[----:B------:R-:W-:Y:S04]  /*2d60*/  STL [R14], R27 ;  /* 0x0000001b0e007387 */ /* 0x000fe80000100800 */
[----:B0-----:R-:W5:Y:S01]  /*2d70*/  LDG.E.U8 R7, desc[UR36][R12.64+0x1] ;  /* 0x000001240c077981 */ /* 0x001f62000c1e1100 */
[----:B--2---:R-:W-:-:S03]  /*2d80*/  ISETP.NE.AND P0, PT, R10, R25, PT ;  /* 0x000000190a00720c */ /* 0x004fc60003f05270 */
[----:B------:R-:W2:Y:S10]  /*2d90*/  LDG.E.U8 R25, desc[UR36][R12.64] ;  /* 0x000000240c197981 */ /* 0x000eb4000c1e1100 */
[----:B------:R-:W-:Y:S01]  /*2da0*/  @!P0 IMAD.MOV R26, RZ, RZ, R5 ;  /* 0x000000ffff1a8224 */ /* 0x000fe200078e0205 */
[----:B---3--:R-:W-:-:S04]  /*2db0*/  VIADDMNMX R5, R24, R9, R4, PT ;  /* 0x0000000918057246 */ /* 0x008fc80003800104 */
[----:B------:R-:W-:-:S05]  /*2dc0*/  VIMNMX R26, PT, PT, R5, R26, PT ;  /* 0x0000001a051a7248 */ /* 0x000fca0003fe0100 */
[----:B------:R0:W-:Y:S04]  /*2dd0*/  STL [R14+0xc], R26 ;  /* 0x00000c1a0e007387 */ /* 0x0001e80000100800 */
[----:B------:R-:W3:Y:S04]  /*2de0*/  LDL R6, [R15] ;  /* 0x000000000f067983 */ /* 0x000ee80000100800 */
[----:B------:R-:W3:Y:S01]  /*2df0*/  LDL.64 R4, [R15+0x4] ;  /* 0x000004000f047983 */ /* 0x000ee20000100a00 */
[----:B------:R-:W-:Y:S01]  /*2e00*/  VIADD R28, R24, 0x1 ;  /* 0x00000001181c7836 */ /* 0x000fe20000000000 */
[----:B----4-:R-:W-:-:S02]  /*2e10*/  ISETP.NE.AND P0, PT, R10, R29, PT ;  /* 0x0000001d0a00720c */ /* 0x010fc40003f05270 */
[----:B------:R1:W4:Y:S11]  /*2e20*/  LDG.E.U8 R29, desc[UR36][R12.64+0x2] ;  /* 0x000002240c1d7981 */ /* 0x000336000c1e1100 */
[----:B------:R-:W-:-:S02]  /*2e30*/  @!P0 IMAD.MOV R28, RZ, RZ, R24 ;  /* 0x000000ffff1c8224 */ /* 0x000fc400078e0218 */
[----:B------:R-:W4:Y:S01]  /*2e40*/  LDL R24, [R15+0xc] ;  /* 0x00000c000f187983 */ /* 0x000f220000100800 */
[----:B------:R-:W-:Y:S02]  /*2e50*/  IADD3 R11, PT, PT, R11, 0x10, RZ ;  /* 0x000000100b0b7810 */ /* 0x000fe40007ffe0ff */
[C---:B-----5:R-:W-:Y:S02]  /*2e60*/  ISETP.NE.AND P0, PT, R10.reuse, R7, PT ;  /* 0x000000070a00720c */ /* 0x060fe40003f05270 */
[----:B--2---:R-:W-:Y:S01]  /*2e70*/  ISETP.NE.AND P1, PT, R10, R25, PT ;  /* 0x000000190a00720c */ /* 0x004fe20003f25270 */
[----:B------:R-:W-:-:S05]  /*2e80*/  IMAD.IADD R25, R8, 0x1, R26 ;  /* 0x0000000108197824 */ /* 0x000fca00078e021a */
[----:B---3--:R-:W-:-:S04]  /*2e90*/  VIADDMNMX R25, R6, R9, R25, PT ;  /* 0x0000000906197246 */ /* 0x008fc80003800119 */
[----:B------:R-:W-:Y:S02]  /*2ea0*/  VIMNMX R28, PT, PT, R25, R28, PT ;  /* 0x0000001c191c7248 */ /* 0x000fe40003fe0100 */
[----:B0-----:R-:W-:-:S03]  /*2eb0*/  IADD3 R14, PT, PT, R6, 0x1, RZ ;  /* 0x00000001060e7810 */ /* 0x001fc60007ffe0ff */
[----:B------:R-:W-:Y:S02]  /*2ec0*/  IMAD.IADD R7, R8, 0x1, R28 ;  /* 0x0000000108077824 */ /* 0x000fe400078e021c */
[----:B------:R-:W-:-:S03]  /*2ed0*/  @!P1 IMAD.MOV R14, RZ, RZ, R6 ;  /* 0x000000ffff0e9224 */ /* 0x000fc600078e0206 */
[----:B------:R-:W-:-:S04]  /*2ee0*/  VIADDMNMX R7, R4, R9, R7, PT ;  /* 0x0000000904077246 */ /* 0x000fc80003800107 */
[----:B------:R-:W-:Y:S01]  /*2ef0*/  VIMNMX R6, PT, PT, R7, R14, PT ;  /* 0x0000000e07067248 */ /* 0x000fe20003fe0100 */
[----:B------:R-:W-:Y:S02]  /*2f00*/  VIADD R7, R4, 0x1 ;  /* 0x0000000104077836 */ /* 0x000fe40000000000 */
[----:B------:R-:W-:Y:S01]  /*2f10*/  @!P0 IMAD.MOV R7, RZ, RZ, R4 ;  /* 0x000000ffff078224 */ /* 0x000fe200078e0204 */
[----:B-1----:R-:W-:Y:S01]  /*2f20*/  IADD3 R12, P0, PT, R11, R20, RZ ;  /* 0x000000140b0c7210 */ /* 0x002fe20007f1e0ff */
[----:B------:R-:W-:-:S03]  /*2f30*/  IMAD.IADD R4, R8, 0x1, R6 ;  /* 0x0000000108047824 */ /* 0x000fc600078e0206 */
[----:B------:R-:W-:Y:S02]  /*2f40*/  LEA.HI.X.SX32 R13, R11, R21, 0x1, P0 ;  /* 0x000000150b0d7211 */ /* 0x000fe400000f0eff */
[C---:B------:R-:W-:Y:S01]  /*2f50*/  VIADDMNMX R4, R5.reuse, R9, R4, PT ;  /* 0x0000000905047246 */ /* 0x040fe20003800104 */
[----:B------:R-:W-:Y:S02]  /*2f60*/  VIADD R26, R5, 0x1 ;  /* 0x00000001051a7836 */ /* 0x000fe40000000000 */
[----:B------:R-:W2:Y:S01]  /*2f70*/  LDG.E.U8 R25, desc[UR36][R12.64+-0x1] ;  /* 0xffffff240c197981 */ /* 0x000ea2000c1e1100 */
[----:B----4-:R-:W-:Y:S02]  /*2f80*/  ISETP.NE.AND P0, PT, R10, R29, PT ;  /* 0x0000001d0a00720c */ /* 0x010fe40003f05270 */
[----:B------:R-:W-:Y:S01]  /*2f90*/  VIMNMX R7, PT, PT, R4, R7, PT ;  /* 0x0000000704077248 */ /* 0x000fe20003fe0100 */
[----:B------:R-:W3:Y:S04]  /*2fa0*/  LDG.E.U8 R27, desc[UR36][R12.64] ;  /* 0x000000240c1b7981 */ /* 0x000ee8000c1e1100 */
[----:B------:R-:W-:-:S06]  /*2fb0*/  IMAD.IADD R4, R8, 0x1, R7 ;  /* 0x0000000108047824 */ /* 0x000fcc00078e0207 */
[----:B------:R-:W-:Y:S02]  /*2fc0*/  @!P0 IADD3 R26, PT, PT, R5, RZ, RZ ;  /* 0x000000ff051a8210 */ /* 0x000fe40007ffe0ff */
[----:B------:R-:W-:Y:S01]  /*2fd0*/  VIADDMNMX R5, R24, R9, R4, PT ;  /* 0x0000000918057246 */ /* 0x000fe20003800104 */
[----:B------:R-:W-:-:S03]  /*2fe0*/  IMAD R14, R11, 0x4, R1 ;  /* 0x000000040b0e7824 */ /* 0x000fc600078e0201 */
[----:B------:R-:W-:Y:S01]  /*2ff0*/  VIMNMX R26, PT, PT, R5, R26, PT ;  /* 0x0000001a051a7248 */ /* 0x000fe20003fe0100 */
[----:B------:R0:W-:Y:S04]  /*3000*/  STL.64 [R15+0x4], R6 ;  /* 0x000004060f007387 */ /* 0x0001e80000100a00 */
[----:B------:R-:W-:Y:S04]  /*3010*/  STL [R15], R28 ;  /* 0x0000001c0f007387 */ /* 0x000fe80000100800 */
[----:B------:R1:W-:Y:S04]  /*3020*/  STL [R15+0xc], R26 ;  /* 0x00000c1a0f007387 */ /* 0x0003e80000100800 */
[----:B0-----:R-:W4:Y:S04]  /*3030*/  LDL R6, [R14] ;  /* 0x000000000e067983 */ /* 0x001f280000100800 */
[----:B------:R-:W5:Y:S04]  /*3040*/  LDG.E.U8 R7, desc[UR36][R12.64+0x1] ;  /* 0x000001240c077981 */ /* 0x000f68000c1e1100 */
[----:B------:R-:W5:Y:S01]  /*3050*/  LDL.64 R4, [R14+0x4] ;  /* 0x000004000e047983 */ /* 0x000f620000100a00 */
[----:B--2---:R-:W-:-:S02]  /*3060*/  ISETP.NE.AND P0, PT, R10, R25, PT ;  /* 0x000000190a00720c */ /* 0x004fc40003f05270 */
[----:B---3--:R-:W-:Y:S01]  /*3070*/  ISETP.NE.AND P1, PT, R10, R27, PT ;  /* 0x0000001b0a00720c */ /* 0x008fe20003f25270 */
[----:B------:R-:W-:Y:S01]  /*3080*/  IMAD.IADD R27, R8, 0x1, R26 ;  /* 0x00000001081b7824 */ /* 0x000fe200078e021a */
[----:B------:R-:W-:-:S09]  /*3090*/  IADD3 R25, PT, PT, R24, 0x1, RZ ;  /* 0x0000000118197810 */ /* 0x000fd20007ffe0ff */
[----:B------:R-:W-:Y:S01]  /*30a0*/  @!P0 IMAD.MOV R25, RZ, RZ, R24 ;  /* 0x000000ffff198224 */ /* 0x000fe200078e0218 */
[----:B----4-:R-:W-:-:S04]  /*30b0*/  VIADDMNMX R24, R6, R9, R27, PT ;  /* 0x0000000906187246 */ /* 0x010fc8000380011b */
[----:B------:R-:W-:Y:S02]  /*30c0*/  VIMNMX R25, PT, PT, R24, R25, PT ;  /* 0x0000001918197248 */ /* 0x000fe40003fe0100 */
[----:B-----5:R-:W-:-:S03]  /*30d0*/  ISETP.NE.AND P0, PT, R10, R7, PT ;  /* 0x000000070a00720c */ /* 0x020fc60003f05270 */
[----:B-1----:R-:W-:Y:S02]  /*30e0*/  IMAD.IADD R15, R8, 0x1, R25 ;  /* 0x00000001080f7824 */ /* 0x002fe400078e0219 */
[C---:B------:R-:W-:Y:S01]  /*30f0*/  VIADD R7, R6.reuse, 0x1 ;  /* 0x0000000106077836 */ /* 0x040fe20000000000 */
[----:B------:R-:W-:Y:S02]  /*3100*/  @!P1 IADD3 R7, PT, PT, R6, RZ, RZ ;  /* 0x000000ff06079210 */ /* 0x000fe40007ffe0ff */
[----:B------:R-:W-:-:S04]  /*3110*/  VIADDMNMX R6, R4, R9, R15, PT ;  /* 0x0000000904067246 */ /* 0x000fc8000380010f */
[----:B------:R-:W-:Y:S01]  /*3120*/  VIMNMX R6, PT, PT, R6, R7, PT ;  /* 0x0000000706067248 */ /* 0x000fe20003fe0100 */
[----:B------:R-:W-:-:S04]  /*3130*/  VIADD R7, R4, 0x1 ;  /* 0x0000000104077836 */ /* 0x000fc80000000000 */
[----:B------:R-:W-:Y:S02]  /*3140*/  IMAD.IADD R24, R8, 0x1, R6 ;  /* 0x0000000108187824 */ /* 0x000fe400078e0206 */
[----:B------:R-:W-:-:S03]  /*3150*/  @!P0 IMAD.MOV R7, RZ, RZ, R4 ;  /* 0x000000ffff078224 */ /* 0x000fc600078e0204 */
[----:B------:R-:W-:-:S04]  /*3160*/  VIADDMNMX R24, R5, R9, R24, PT ;  /* 0x0000000905187246 */ /* 0x000fc80003800118 */
[----:B------:R-:W-:Y:S01]  /*3170*/  VIMNMX R7, PT, PT, R24, R7, PT ;  /* 0x0000000718077248 */ /* 0x000fe20003fe0100 */
[----:B------:R1:W-:Y:S04]  /*3180*/  STL [R14], R25 ;  /* 0x000000190e007387 */ /* 0x0003e80000100800 */
[----:B------:R1:W-:Y:S01]  /*3190*/  STL.64 [R14+0x4], R6 ;  /* 0x000004060e007387 */ /* 0x0003e20000100a00 */
[----:B------:R-:W-:-:S13]  /*31a0*/  ISETP.NE.AND P0, PT, R11, 0x71, PT ;  /* 0x000000710b00780c */ /* 0x000fda0003f05270 */
[----:B-1----:R-:W-:Y:S05]  /*31b0*/  @P0 BRA `(.L_x_433) ;  /* 0xfffffff400980947 */ /* 0x002fea000383ffff */
[----:B------:R-:W-:Y:S05]  /*31c0*/  BRA.U UP0, `(.L_x_434) ;  /* 0xfffffff100e87547 */ /* 0x000fea000b83ffff */
[----:B------:R-:W2:Y:S01]  /*31d0*/  LDL R3, [R1+0x1cc] ;  /* 0x0001cc0001037983 */ /* 0x000ea20000100800 */
[----:B------:R-:W-:Y:S01]  /*31e0*/  ULEA UR4, UR8, UR7, 0x18 ;  /* 0x0000000708047291 */ /* 0x000fe2000f8ec0ff */
[----:B------:R-:W-:Y:S05]  /*31f0*/  BSSY.RECONVERGENT B0, `(.L_x_435) ;  /* 0x000000c000007945 */ /* 0x000fea0003800200 */
[----:B------:R-:W-:-:S05]  /*3200*/  MOV R4, UR4 ;  /* 0x0000000400047c02 */ /* 0x000fca0008000f00 */
[----:B------:R-:W2:Y:S02]  /*3210*/  LDS R0, [R4+0x108] ;  /* 0x0001080004007984 */ /* 0x000ea40000000800 */
[----:B--2---:R-:W-:-:S13]  /*3220*/  ISETP.GE.AND P0, PT, R3, R0, PT ;  /* 0x000000000300720c */ /* 0x004fda0003f06270 */
[----:B------:R-:W-:Y:S05]  /*3230*/  @P0 BRA `(.L_x_436) ;  /* 0x00000000001c0947 */ /* 0x000fea0003800000 */
[----:B------:R-:W-:-:S04]  /*3240*/  UIADD3 UR4, UPT, UPT, UR7, 0x108, URZ ;  /* 0x0000010807047890 */ /* 0x000fc8000fffe0ff */
[----:B------:R-:W-:-:S09]  /*3250*/  ULEA UR4, UR8, UR4, 0x18 ;  /* 0x0000000408047291 */ /* 0x000fd2000f8ec0ff */
[----:B------:R-:W-:Y:S04]  /*3260*/  ATOMS.MIN.S32 R0, [UR4], R3 ;  /* 0x00000003ff00798c */ /* 0x000fe80008800204 */
[----:B------:R-:W0:Y:S02]  /*3270*/  LDS R6, [R4+0x108] ;  /* 0x0001080004067984 */ /* 0x000e240000000800 */
[----:B0-----:R-:W-:-:S04]  /*3280*/  ISETP.NE.AND P0, PT, R3, R6, PT ;  /* 0x000000060300720c */ /* 0x001fc80003f05270 */
[----:B------:R-:W-:-:S13]  /*3290*/  ISETP.GE.OR P0, PT, R3, R0, P0 ;  /* 0x000000000300720c */ /* 0x000fda0000706670 */
[----:B------:R0:W-:Y:S02]  /*32a0*/  @!P0 STS [R4+0x10c], R19 ;  /* 0x00010c1304008388 */ /* 0x0001e40000000800 */
.L_x_436:
[----:B------:R-:W-:Y:S05]  /*32b0*/  BSYNC.RECONVERGENT B0 ;  /* 0x0000000000007941 */ /* 0x000fea0003800200 */
.L_x_435:
[----:B------:R-:W-:Y:S01]  /*32c0*/  BAR.SYNC.DEFER_BLOCKING 0x0 ;  /* 0x0000000000007b1d */ /* 0x000fe20000010000 */
[----:B------:R-:W-:-:S13]  /*32d0*/  ISETP.NE.AND P0, PT, R2, RZ, PT ;  /* 0x000000ff0200720c */ /* 0x000fda0003f05270 */
[----:B------:R-:W-:Y:S05]  /*32e0*/  @P0 BRA `(.L_x_437) ;  /* 0x0000000000580947 */ /* 0x000fea0003800000 */
[----:B------:R-:W1:Y:S04]  /*32f0*/  LDS R0, [R4+0x100] ;  /* 0x0001000004007984 */ /* 0x000e680000000800 */
[----:B------:R-:W2:Y:S01]  /*3300*/  LDS R5, [R4+0x104] ;  /* 0x0001040004057984 */ /* 0x000ea20000000800 */
[----:B-1----:R-:W-:-:S04]  /*3310*/  LOP3.LUT R0, R0, 0x3f, RZ, 0xc0, !PT ;  /* 0x0000003f00007812 */ /* 0x002fc800078ec0ff */
[----:B------:R-:W-:Y:S02]  /*3320*/  LOP3.LUT R3, R0, 0x20, RZ, 0x3c, !PT ;  /* 0x0000002000037812 */ /* 0x000fe400078e3cff */
[----:B--2---:R-:W-:-:S03]  /*3330*/  ISETP.GT.U32.AND P0, PT, R5, 0x1f, PT ;  /* 0x0000001f0500780c */ /* 0x004fc60003f04070 */
[----:B------:R1:W-:Y:S10]  /*3340*/  STS [R4+0x100], R3 ;  /* 0x0001000304007388 */ /* 0x0003f40000000800 */
[----:B-1----:R-:W-:Y:S05]  /*3350*/  @P0 BRA `(.L_x_438) ;  /* 0x0000000000340947 */ /* 0x002fea0003800000 */
[----:B------:R-:W-:Y:S01]  /*3360*/  MOV R0, 0x178 ;  /* 0x0000017800007802 */ /* 0x000fe20000000f00 */
[----:B------:R-:W0:Y:S01]  /*3370*/  LDCU.64 UR4, c[0x4][0x170] ;  /* 0x01002e00ff0477ac */ /* 0x000e220008000a00 */
[----:B------:R-:W-:Y:S02]  /*3380*/  CS2R R6, SRZ ;  /* 0x0000000000067805 */ /* 0x000fe4000001ff00 */
[----:B------:R1:W2:Y:S01]  /*3390*/  LDC.64 R8, c[0x4][R0] ;  /* 0x0100000000087b82 */ /* 0x0002a20000000a00 */
[----:B0-----:R-:W-:Y:S02]  /*33a0*/  IMAD.U32 R4, RZ, RZ, UR4 ;  /* 0x00000004ff047e24 */ /* 0x001fe4000f8e00ff */
[----:B-1----:R-:W-:-:S07]  /*33b0*/  IMAD.U32 R5, RZ, RZ, UR5 ;  /* 0x00000005ff057e24 */ /* 0x002fce000f8e00ff */
[----:B------:R-:W-:-:S07]  /*33c0*/  LEPC R20, `(.L_x_439) ;  /* 0x000000001014794e */ /* 0x000fce0000000000 */
[----:B--2---:R-:W-:Y:S05]  /*33d0*/  CALL.ABS.NOINC R8 ;  /* 0x0000000008007343 */ /* 0x004fea0003c00000 */
.L_x_439:
[----:B------:R-:W0:Y:S01]  /*33e0*/  S2UR UR5, SR_CgaCtaId ;  /* 0x00000000000579c3 */ /* 0x000e220000008800 */
[----:B------:R-:W-:Y:S02]  /*33f0*/  UMOV UR4, 0x400 ;  /* 0x0000040000047882 */ /* 0x000fe40000000000 */
[----:B0-----:R-:W-:-:S06]  /*3400*/  ULEA UR4, UR5, UR4, 0x18 ;  /* 0x0000000405047291 */ /* 0x001fcc000f8ec0ff */
[----:B------:R-:W-:-:S05]  /*3410*/  IMAD.U32 R4, RZ, RZ, UR4 ;  /* 0x00000004ff047e24 */ /* 0x000fca000f8e00ff */
[----:B------:R1:W2:Y:S02]  /*3420*/  LDS R5, [R4+0x104] ;  /* 0x0001040004057984 */ /* 0x0002a40000000800 */
.L_x_438:
[----:B--2---:R-:W-:-:S05]  /*3430*/  IADD3 R5, PT, PT, R5, -0x20, RZ ;  /* 0xffffffe005057810 */ /* 0x004fca0007ffe0ff */
[----:B------:R2:W-:Y:S02]  /*3440*/  STS [R4+0x104], R5 ;  /* 0x0001040504007388 */ /* 0x0005e40000000800 */
.L_x_437:
[----:B------:R-:W-:Y:S05]  /*3450*/  WARPSYNC.ALL ;  /* 0x0000000000007948 */ /* 0x000fea0003800000 */
[----:B------:R-:W-:Y:S06]  /*3460*/  BAR.SYNC.DEFER_BLOCKING 0x0 ;  /* 0x0000000000007b1d */ /* 0x000fec0000010000 */
.L_x_432:
[----:B------:R-:W-:-:S09]  /*3470*/  UISETP.NE.AND UP0, UPT, UR43, URZ, UPT ;  /* 0x000000ff2b00728c */ /* 0x000fd2000bf05270 */
[----:B------:R-:W-:Y:S05]  /*3480*/  BRA.U !UP0, `(.L_x_440) ;  /* 0xffffffdd08e87547 */ /* 0x000fea000b83ffff */
.L_x_426:
[----:B------:R-:W-:-:S09]  /*3490*/  UISETP.NE.AND UP0, UPT, UR44, URZ, UPT ;  /* 0x000000ff2c00728c */ /* 0x000fd2000bf05270 */
[----:B------:R-:W-:Y:S05]  /*34a0*/  BRA.U UP0, `(.L_x_441) ;  /* 0xffffffd900bc7547 */ /* 0x000fea000b83ffff */
[----:B------:R-:W3:Y:S01]  /*34b0*/  S2UR UR13, SR_CgaCtaId ;  /* 0x00000000000d79c3 */ /* 0x000ee20000008800 */
[----:B------:R-:W-:Y:S02]  /*34c0*/  UMOV UR12, 0x400 ;  /* 0x00000400000c7882 */ /* 0x000fe40000000000 */
[----:B---3--:R-:W-:-:S06]  /*34d0*/  ULEA UR4, UR13, UR12, 0x18 ;  /* 0x0000000c0d047291 */ /* 0x008fcc000f8ec0ff */
[----:B------:R-:W-:-:S05]  /*34e0*/  IMAD.U32 R3, RZ, RZ, UR4 ;  /* 0x00000004ff037e24 */ /* 0x000fca000f8e00ff */
[----:B012---:R-:W0:Y:S02]  /*34f0*/  LDS.64 R4, [R3+0x100] ;  /* 0x0001000003047984 */ /* 0x007e240000000a00 */
[----:B0-----:R-:W-:-:S13]  /*3500*/  ISETP.NE.AND P0, PT, R5, RZ, PT ;  /* 0x000000ff0500720c */ /* 0x001fda0003f05270 */
[----:B------:R-:W-:Y:S05]  /*3510*/  @!P0 BRA `(.L_x_442) ;  /* 0x0000001400c08947 */ /* 0x000fea0003800000 */
[----:B------:R-:W-:Y:S01]  /*3520*/  ISETP.GE.U32.AND P0, PT, R2, R5, PT ;  /* 0x000000050200720c */ /* 0x000fe20003f06070 */
[----:B------:R-:W-:-:S12]  /*3530*/  BSSY.RECONVERGENT B0, `(.L_x_443) ;  /* 0x000016d000007945 */ /* 0x000fd80003800200 */
[----:B------:R-:W-:Y:S05]  /*3540*/  @P0 BRA `(.L_x_444) ;  /* 0x0000001400ac0947 */ /* 0x000fea0003800000 */
[----:B------:R-:W-:Y:S01]  /*3550*/  IMAD.IADD R0, R2, 0x1, R4 ;  /* 0x0000000102007824 */ /* 0x000fe200078e0204 */
[----:B------:R-:W0:Y:S03]  /*3560*/  LDCU.64 UR4, c[0x0][0x380] ;  /* 0x00007000ff0477ac */ /* 0x000e260008000a00 */
[----:B------:R-:W-:-:S05]  /*3570*/  IMAD.SHL.U32 R0, R0, 0x4, RZ ;  /* 0x0000000400007824 */ /* 0x000fca00078e00ff */
[----:B------:R-:W-:-:S04]  /*3580*/  LOP3.LUT R0, R0, 0xfc, RZ, 0xc0, !PT ;  /* 0x000000fc00007812 */ /* 0x000fc800078ec0ff */
[----:B------:R-:W-:-:S06]  /*3590*/  IADD3 R18, PT, PT, R3, R0, RZ ;  /* 0x0000000003127210 */ /* 0x000fcc0007ffe0ff */
[----:B------:R-:W1:Y:S02]  /*35a0*/  LDS R18, [R18] ;  /* 0x0000000012127984 */ /* 0x000e640000000800 */
[----:B-1----:R-:W-:-:S05]  /*35b0*/  IMAD R0, R18, 0x73, RZ ;  /* 0x0000007312007824 */ /* 0x002fca00078e02ff */
[----:B0-----:R-:W-:-:S04]  /*35c0*/  IADD3 R24, P0, PT, R0, UR4, RZ ;  /* 0x0000000400187c10 */ /* 0x001fc8000ff1e0ff */
[----:B------:R-:W-:-:S05]  /*35d0*/  LEA.HI.X.SX32 R25, R0, UR5, 0x1, P0 ;  /* 0x0000000500197c11 */ /* 0x000fca00080f0eff */
[----:B-----5:R0:W5:Y:S04]  /*35e0*/  LDG.E.U8 R17, desc[UR36][R24.64] ;  /* 0x0000002418117981 */ /* 0x020168000c1e1100 */
[----:B------:R0:W5:Y:S04]  /*35f0*/  LDG.E.U8 R3, desc[UR36][R24.64+0x1] ;  /* 0x0000012418037981 */ /* 0x000168000c1e1100 */
[----:B------:R0:W5:Y:S01]  /*3600*/  LDG.E.U8 R0, desc[UR36][R24.64+0x2] ;  /* 0x0000022418007981 */ /* 0x000162000c1e1100 */
[----:B------:R-:W-:Y:S02]  /*3610*/  HFMA2 R11, -RZ, RZ, 0, 8.94069671630859375e-07 ;  /* 0x0000000fff0b7431 */ /* 0x000fe400000001ff */
[----:B------:R-:W-:-:S02]  /*3620*/  IMAD.MOV.U32 R8, RZ, RZ, 0xc ;  /* 0x0000000cff087424 */ /* 0x000fc400078e00ff */
[----:B------:R-:W-:Y:S02]  /*3630*/  HFMA2 R23, -RZ, RZ, 0, 1.370906829833984375e-06 ;  /* 0x00000017ff177431 */ /* 0x000fe400000001ff */
[----:B------:R-:W-:Y:S02]  /*3640*/  IMAD.MOV.U32 R9, RZ, RZ, 0xd ;  /* 0x0000000dff097424 */ /* 0x000fe400078e00ff */
[----:B------:R-:W-:Y:S02]  /*3650*/  HFMA2 R7, -RZ, RZ, 0, 4.17232513427734375e-07 ;  /* 0x00000007ff077431 */ /* 0x000fe400000001ff */
[----:B------:R-:W-:Y:S01]  /*3660*/  IMAD.MOV.U32 R10, RZ, RZ, 0xe ;  /* 0x0000000eff0a7424 */ /* 0x000fe200078e00ff */
[----:B------:R-:W-:Y:S01]  /*3670*/  MOV R15, 0x13 ;  /* 0x00000013000f7802 */ /* 0x000fe20000000f00 */
[----:B------:R-:W-:Y:S02]  /*3680*/  IMAD.MOV.U32 R20, RZ, RZ, 0x14 ;  /* 0x00000014ff147424 */ /* 0x000fe400078e00ff */
[----:B------:R-:W-:-:S02]  /*3690*/  HFMA2 R26, -RZ, RZ, 0, 1.1920928955078125e-07 ;  /* 0x00000002ff1a7431 */ /* 0x000fc400000001ff */
[----:B------:R-:W-:Y:S01]  /*36a0*/  IMAD.MOV.U32 R21, RZ, RZ, 0x15 ;  /* 0x00000015ff157424 */ /* 0x000fe200078e00ff */
[----:B------:R1:W-:Y:S01]  /*36b0*/  STL.128 [R1+0x30], R8 ;  /* 0x0000300801007387 */ /* 0x0003e20000100c00 */
[----:B------:R-:W-:Y:S01]  /*36c0*/  IMAD.MOV.U32 R22, RZ, RZ, 0x16 ;  /* 0x00000016ff167424 */ /* 0x000fe200078e00ff */
[----:B------:R-:W-:Y:S01]  /*36d0*/  UIADD3 UR4, UPT, UPT, UR12, 0x114, URZ ;  /* 0x000001140c047890 */ /* 0x000fe2000fffe0ff */
[----:B------:R-:W-:Y:S01]  /*36e0*/  IMAD.MOV.U32 R4, RZ, RZ, 0x4 ;  /* 0x00000004ff047424 */ /* 0x000fe200078e00ff */
[----:B------:R-:W-:Y:S01]  /*36f0*/  IADD3 R19, P0, PT, R24, 0x3, RZ ;  /* 0x0000000318137810 */ /* 0x000fe20007f1e0ff */
[----:B------:R-:W-:Y:S01]  /*3700*/  IMAD.MOV.U32 R5, RZ, RZ, 0x5 ;  /* 0x00000005ff057424 */ /* 0x000fe200078e00ff */
[----:B------:R2:W-:Y:S01]  /*3710*/  STL.128 [R1+0x50], R20 ;  /* 0x0000501401007387 */ /* 0x0005e20000100c00 */
[----:B------:R-:W-:Y:S01]  /*3720*/  IMAD.MOV.U32 R6, RZ, RZ, 0x6 ;  /* 0x00000006ff067424 */ /* 0x000fe200078e00ff */
[----:B------:R-:W-:Y:S01]  /*3730*/  ULEA UR9, UR13, UR4, 0x18 ;  /* 0x000000040d097291 */ /* 0x000fe2000f8ec0ff */
[----:B------:R-:W-:Y:S01]  /*3740*/  IMAD.MOV.U32 R12, RZ, RZ, 0x10 ;  /* 0x00000010ff0c7424 */ /* 0x000fe200078e00ff */
[----:B------:R-:W-:Y:S01]  /*3750*/  UIADD3 UR7, UPT, UPT, UR41, 0x8, URZ ;  /* 0x0000000829077890 */ /* 0x000fe2000fffe0ff */
[----:B------:R-:W-:Y:S01]  /*3760*/  IMAD.MOV.U32 R13, RZ, RZ, 0x11 ;  /* 0x00000011ff0d7424 */ /* 0x000fe200078e00ff */
[----:B------:R3:W-:Y:S01]  /*3770*/  STL.128 [R1+0x10], R4 ;  /* 0x0000100401007387 */ /* 0x0007e20000100c00 */
[----:B------:R-:W-:Y:S01]  /*3780*/  IMAD.MOV.U32 R14, RZ, RZ, 0x12 ;  /* 0x00000012ff0e7424 */ /* 0x000fe200078e00ff */
[----:B------:R-:W-:Y:S01]  /*3790*/  UMOV UR5, 0x1 ;  /* 0x0000000100057882 */ /* 0x000fe20000000000 */
[----:B------:R-:W-:-:S02]  /*37a0*/  IMAD.MOV.U32 R27, RZ, RZ, 0x3 ;  /* 0x00000003ff1b7424 */ /* 0x000fc400078e00ff */
[----:B-1----:R-:W-:Y:S02]  /*37b0*/  HFMA2 R11, -RZ, RZ, 0, 1.847743988037109375e-06 ;  /* 0x0000001fff0b7431 */ /* 0x002fe400000001ff */
[----:B------:R-:W-:Y:S01]  /*37c0*/  IMAD.MOV.U32 R8, RZ, RZ, 0x1c ;  /* 0x0000001cff087424 */ /* 0x000fe200078e00ff */
[----:B------:R1:W-:Y:S01]  /*37d0*/  STL.128 [R1+0x40], R12 ;  /* 0x0000400c01007387 */ /* 0x0003e20000100c00 */
[----:B------:R-:W-:Y:S01]  /*37e0*/  IMAD.MOV.U32 R9, RZ, RZ, 0x1d ;  /* 0x0000001dff097424 */ /* 0x000fe200078e00ff */
[----:B------:R-:W-:Y:S01]  /*37f0*/  UMOV UR4, URZ ;  /* 0x000000ff00047c82 */ /* 0x000fe20008000000 */
[----:B------:R-:W-:Y:S02]  /*3800*/  IMAD.MOV.U32 R10, RZ, RZ, 0x1e ;  /* 0x0000001eff0a7424 */ /* 0x000fe400078e00ff */
[----:B--2---:R-:W-:Y:S02]  /*3810*/  HFMA2 R23, -RZ, RZ, 0, 2.324581146240234375e-06 ;  /* 0x00000027ff177431 */ /* 0x004fe400000001ff */
[----:B------:R-:W-:Y:S01]  /*3820*/  IMAD.MOV.U32 R20, RZ, RZ, 0x24 ;  /* 0x00000024ff147424 */ /* 0x000fe200078e00ff */
[----:B------:R-:W-:Y:S01]  /*3830*/  STL.64 [R1+0x8], R26 ;  /* 0x0000081a01007387 */ /* 0x000fe20000100a00 */
[----:B------:R-:W-:-:S02]  /*3840*/  IMAD.MOV.U32 R21, RZ, RZ, 0x25 ;  /* 0x00000025ff157424 */ /* 0x000fc400078e00ff */
[----:B------:R-:W-:Y:S01]  /*3850*/  IMAD.MOV.U32 R22, RZ, RZ, 0x26 ;  /* 0x00000026ff167424 */ /* 0x000fe200078e00ff */
[----:B---3--:R-:W-:Y:S01]  /*3860*/  MOV R7, 0xb ;  /* 0x0000000b00077802 */ /* 0x008fe20000000f00 */
[----:B------:R-:W-:Y:S01]  /*3870*/  IMAD.MOV.U32 R4, RZ, RZ, 0x8 ;  /* 0x00000008ff047424 */ /* 0x000fe200078e00ff */
[----:B------:R2:W-:Y:S01]  /*3880*/  STL.128 [R1+0x70], R8 ;  /* 0x0000700801007387 */ /* 0x0005e20000100c00 */
[----:B------:R-:W-:Y:S02]  /*3890*/  IMAD.MOV.U32 R5, RZ, RZ, 0x9 ;  /* 0x00000009ff057424 */ /* 0x000fe400078e00ff */
[----:B------:R-:W-:Y:S01]  /*38a0*/  IMAD.MOV.U32 R6, RZ, RZ, 0xa ;  /* 0x0000000aff067424 */ /* 0x000fe200078e00ff */
[----:B-1----:R-:W-:Y:S01]  /*38b0*/  MOV R15, 0x23 ;  /* 0x00000023000f7802 */ /* 0x002fe20000000f00 */
[----:B------:R-:W-:Y:S01]  /*38c0*/  IMAD.MOV.U32 R12, RZ, RZ, 0x20 ;  /* 0x00000020ff0c7424 */ /* 0x000fe200078e00ff */
[----:B------:R1:W-:Y:S01]  /*38d0*/  STL.128 [R1+0x90], R20 ;  /* 0x0000901401007387 */ /* 0x0003e20000100c00 */
[----:B------:R-:W-:-:S02]  /*38e0*/  IMAD.MOV.U32 R13, RZ, RZ, 0x21 ;  /* 0x00000021ff0d7424 */ /* 0x000fc400078e00ff */
[----:B------:R-:W-:Y:S01]  /*38f0*/  IMAD.MOV.U32 R14, RZ, RZ, 0x22 ;  /* 0x00000022ff0e7424 */ /* 0x000fe200078e00ff */
[----:B------:R3:W-:Y:S04]  /*3900*/  STL.128 [R1+0x20], R4 ;  /* 0x0000200401007387 */ /* 0x0007e80000100c00 */
[----:B------:R4:W-:Y:S01]  /*3910*/  STL.128 [R1+0x80], R12 ;  /* 0x0000800c01007387 */ /* 0x0009e20000100c00 */
[----:B--2---:R-:W-:Y:S02]  /*3920*/  HFMA2 R11, -RZ, RZ, 0, 2.801418304443359375e-06 ;  /* 0x0000002fff0b7431 */ /* 0x004fe400000001ff */
[----:B------:R-:W-:Y:S02]  /*3930*/  IMAD.MOV.U32 R8, RZ, RZ, 0x2c ;  /* 0x0000002cff087424 */ /* 0x000fe400078e00ff */
[----:B------:R-:W-:-:S02]  /*3940*/  IMAD.MOV.U32 R9, RZ, RZ, 0x2d ;  /* 0x0000002dff097424 */ /* 0x000fc400078e00ff */
[----:B------:R-:W-:Y:S02]  /*3950*/  IMAD.MOV.U32 R10, RZ, RZ, 0x2e ;  /* 0x0000002eff0a7424 */ /* 0x000fe400078e00ff */
[----:B-1----:R-:W-:Y:S02]  /*3960*/  HFMA2 R23, -RZ, RZ, 0, 3.278255462646484375e-06 ;  /* 0x00000037ff177431 */ /* 0x002fe400000001ff */
[----:B------:R-:W-:Y:S02]  /*3970*/  IMAD.MOV.U32 R20, RZ, RZ, 0x34 ;  /* 0x00000034ff147424 */ /* 0x000fe400078e00ff */
[----:B------:R-:W-:Y:S01]  /*3980*/  IMAD.MOV.U32 R21, RZ, RZ, 0x35 ;  /* 0x00000035ff157424 */ /* 0x000fe200078e00ff */
[----:B---3--:R-:W-:Y:S01]  /*3990*/  MOV R7, 0x1b ;  /* 0x0000001b00077802 */ /* 0x008fe20000000f00 */
[----:B------:R-:W-:Y:S01]  /*39a0*/  IMAD.MOV.U32 R4, RZ, RZ, 0x18 ;  /* 0x00000018ff047424 */ /* 0x000fe200078e00ff */
[----:B------:R1:W-:Y:S01]  /*39b0*/  STL.128 [R1+0xb0], R8 ;  /* 0x0000b00801007387 */ /* 0x0003e20000100c00 */
[----:B------:R-:W-:Y:S01]  /*39c0*/  IMAD.MOV.U32 R5, RZ, RZ, 0x19 ;  /* 0x00000019ff057424 */ /* 0x000fe200078e00ff */
[----:B----4-:R-:W-:Y:S01]  /*39d0*/  MOV R15, 0x33 ;  /* 0x00000033000f7802 */ /* 0x010fe20000000f00 */
[----:B------:R-:W-:-:S02]  /*39e0*/  IMAD.MOV.U32 R6, RZ, RZ, 0x1a ;  /* 0x0000001aff067424 */ /* 0x000fc400078e00ff */
[----:B------:R-:W-:Y:S02]  /*39f0*/  IMAD.MOV.U32 R12, RZ, RZ, 0x30 ;  /* 0x00000030ff0c7424 */ /* 0x000fe400078e00ff */
[----:B------:R-:W-:Y:S01]  /*3a00*/  IMAD.MOV.U32 R13, RZ, RZ, 0x31 ;  /* 0x00000031ff0d7424 */ /* 0x000fe200078e00ff */
[----:B------:R2:W-:Y:S01]  /*3a10*/  STL.128 [R1+0x60], R4 ;  /* 0x0000600401007387 */ /* 0x0005e20000100c00 */
[----:B------:R-:W-:Y:S02]  /*3a20*/  IMAD.MOV.U32 R14, RZ, RZ, 0x32 ;  /* 0x00000032ff0e7424 */ /* 0x000fe400078e00ff */
[----:B------:R-:W-:-:S03]  /*3a30*/  IMAD.MOV.U32 R22, RZ, RZ, 0x36 ;  /* 0x00000036ff167424 */ /* 0x000fc600078e00ff */
[----:B------:R3:W-:Y:S01]  /*3a40*/  STL.128 [R1+0xc0], R12 ;  /* 0x0000c00c01007387 */ /* 0x0007e20000100c00 */
[----:B-1----:R-:W-:Y:S02]  /*3a50*/  HFMA2 R11, -RZ, RZ, 0, 3.755092620849609375e-06 ;  /* 0x0000003fff0b7431 */ /* 0x002fe400000001ff */
[----:B------:R-:W-:Y:S01]  /*3a60*/  IMAD.MOV.U32 R8, RZ, RZ, 0x3c ;  /* 0x0000003cff087424 */ /* 0x000fe200078e00ff */
[----:B------:R1:W-:Y:S01]  /*3a70*/  STL.128 [R1+0xd0], R20 ;  /* 0x0000d01401007387 */ /* 0x0003e20000100c00 */
[----:B------:R-:W-:Y:S02]  /*3a80*/  IMAD.MOV.U32 R9, RZ, RZ, 0x3d ;  /* 0x0000003dff097424 */ /* 0x000fe400078e00ff */
[----:B------:R-:W-:Y:S02]  /*3a90*/  IMAD.MOV.U32 R10, RZ, RZ, 0x3e ;  /* 0x0000003eff0a7424 */ /* 0x000fe400078e00ff */
[----:B--2---:R-:W-:Y:S01]  /*3aa0*/  IMAD.MOV.U32 R4, RZ, RZ, 0x28 ;  /* 0x00000028ff047424 */ /* 0x004fe200078e00ff */
[----:B------:R-:W-:Y:S01]  /*3ab0*/  MOV R7, 0x2b ;  /* 0x0000002b00077802 */ /* 0x000fe20000000f00 */
[----:B------:R-:W-:Y:S01]  /*3ac0*/  IMAD.MOV.U32 R5, RZ, RZ, 0x29 ;  /* 0x00000029ff057424 */ /* 0x000fe200078e00ff */
[----:B------:R2:W-:Y:S01]  /*3ad0*/  STL.128 [R1+0xf0], R8 ;  /* 0x0000f00801007387 */ /* 0x0005e20000100c00 */
[----:B------:R-:W-:-:S02]  /*3ae0*/  IMAD.MOV.U32 R6, RZ, RZ, 0x2a ;  /* 0x0000002aff067424 */ /* 0x000fc400078e00ff */
[----:B---3--:R-:W-:Y:S01]  /*3af0*/  IMAD.MOV.U32 R12, RZ, RZ, 0x40 ;  /* 0x00000040ff0c7424 */ /* 0x008fe200078e00ff */
[----:B------:R-:W-:Y:S01]  /*3b00*/  MOV R15, 0x43 ;  /* 0x00000043000f7802 */ /* 0x000fe20000000f00 */
[----:B------:R-:W-:Y:S01]  /*3b10*/  IMAD.MOV.U32 R13, RZ, RZ, 0x41 ;  /* 0x00000041ff0d7424 */ /* 0x000fe200078e00ff */
[----:B------:R3:W-:Y:S01]  /*3b20*/  STL.128 [R1+0xa0], R4 ;  /* 0x0000a00401007387 */ /* 0x0007e20000100c00 */
[----:B------:R-:W-:Y:S02]  /*3b30*/  IMAD.MOV.U32 R14, RZ, RZ, 0x42 ;  /* 0x00000042ff0e7424 */ /* 0x000fe400078e00ff */
[----:B-1----:R-:W-:Y:S02]  /*3b40*/  HFMA2 R23, -RZ, RZ, 0, 4.231929779052734375e-06 ;  /* 0x00000047ff177431 */ /* 0x002fe400000001ff */
[----:B------:R-:W-:Y:S02]  /*3b50*/  IMAD.MOV.U32 R20, RZ, RZ, 0x44 ;  /* 0x00000044ff147424 */ /* 0x000fe400078e00ff */
[----:B------:R-:W-:Y:S01]  /*3b60*/  IMAD.MOV.U32 R21, RZ, RZ, 0x45 ;  /* 0x00000045ff157424 */ /* 0x000fe200078e00ff */
[----:B------:R1:W-:Y:S01]  /*3b70*/  STL.128 [R1+0x100], R12 ;  /* 0x0001000c01007387 */ /* 0x0003e20000100c00 */
[----:B------:R-:W-:-:S02]  /*3b80*/  IMAD.MOV.U32 R22, RZ, RZ, 0x46 ;  /* 0x00000046ff167424 */ /* 0x000fc400078e00ff */
[----:B--2---:R-:W-:Y:S02]  /*3b90*/  HFMA2 R11, -RZ, RZ, 0, 4.708766937255859375e-06 ;  /* 0x0000004fff0b7431 */ /* 0x004fe400000001ff */
[----:B------:R-:W-:Y:S01]  /*3ba0*/  IMAD.MOV.U32 R8, RZ, RZ, 0x4c ;  /* 0x0000004cff087424 */ /* 0x000fe200078e00ff */
[----:B------:R2:W-:Y:S01]  /*3bb0*/  STL.128 [R1+0x110], R20 ;  /* 0x0001101401007387 */ /* 0x0005e20000100c00 */
[----:B------:R-:W-:Y:S02]  /*3bc0*/  IMAD.MOV.U32 R9, RZ, RZ, 0x4d ;  /* 0x0000004dff097424 */ /* 0x000fe400078e00ff */
[----:B------:R-:W-:Y:S01]  /*3bd0*/  IMAD.MOV.U32 R10, RZ, RZ, 0x4e ;  /* 0x0000004eff0a7424 */ /* 0x000fe200078e00ff */
[----:B---3--:R-:W-:Y:S01]  /*3be0*/  MOV R7, 0x3b ;  /* 0x0000003b00077802 */ /* 0x008fe20000000f00 */
[----:B------:R-:W-:Y:S02]  /*3bf0*/  IMAD.MOV.U32 R4, RZ, RZ, 0x38 ;  /* 0x00000038ff047424 */ /* 0x000fe400078e00ff */
[----:B------:R-:W-:Y:S01]  /*3c00*/  IMAD.MOV.U32 R5, RZ, RZ, 0x39 ;  /* 0x00000039ff057424 */ /* 0x000fe200078e00ff */
[----:B------:R3:W-:Y:S01]  /*3c10*/  STL.128 [R1+0x130], R8 ;  /* 0x0001300801007387 */ /* 0x0007e20000100c00 */
[----:B------:R-:W-:Y:S01]  /*3c20*/  IMAD.MOV.U32 R6, RZ, RZ, 0x3a ;  /* 0x0000003aff067424 */ /* 0x000fe200078e00ff */
[----:B-1----:R-:W-:Y:S01]  /*3c30*/  MOV R15, 0x53 ;  /* 0x00000053000f7802 */ /* 0x002fe20000000f00 */
[----:B------:R-:W-:-:S02]  /*3c40*/  IMAD.MOV.U32 R12, RZ, RZ, 0x50 ;  /* 0x00000050ff0c7424 */ /* 0x000fc400078e00ff */
[----:B------:R-:W-:Y:S01]  /*3c50*/  IMAD.MOV.U32 R13, RZ, RZ, 0x51 ;  /* 0x00000051ff0d7424 */ /* 0x000fe200078e00ff */
[----:B------:R1:W-:Y:S01]  /*3c60*/  STL.128 [R1+0xe0], R4 ;  /* 0x0000e00401007387 */ /* 0x0003e20000100c00 */
[----:B------:R-:W-:Y:S02]  /*3c70*/  IMAD.MOV.U32 R14, RZ, RZ, 0x52 ;  /* 0x00000052ff0e7424 */ /* 0x000fe400078e00ff */
[----:B--2---:R-:W-:Y:S02]  /*3c80*/  HFMA2 R22, -RZ, RZ, 0, 5.12599945068359375e-06 ;  /* 0x00000056ff167431 */ /* 0x004fe400000001ff */
[----:B------:R-:W-:Y:S02]  /*3c90*/  IMAD.MOV.U32 R20, RZ, RZ, 0x54 ;  /* 0x00000054ff147424 */ /* 0x000fe400078e00ff */
[----:B------:R-:W-:Y:S01]  /*3ca0*/  IMAD.MOV.U32 R21, RZ, RZ, 0x55 ;  /* 0x00000055ff157424 */ /* 0x000fe200078e00ff */
[----:B------:R2:W-:Y:S01]  /*3cb0*/  STL.128 [R1+0x140], R12 ;  /* 0x0001400c01007387 */ /* 0x0005e20000100c00 */
[----:B------:R-:W-:-:S02]  /*3cc0*/  IMAD.MOV.U32 R23, RZ, RZ, 0x57 ;  /* 0x00000057ff177424 */ /* 0x000fc400078e00ff */
[----:B---3--:R-:W-:Y:S02]  /*3cd0*/  HFMA2 R8, -RZ, RZ, 0, 5.4836273193359375e-06 ;  /* 0x0000005cff087431 */ /* 0x008fe400000001ff */
[----:B------:R-:W-:Y:S01]  /*3ce0*/  IMAD.MOV.U32 R9, RZ, RZ, 0x5d ;  /* 0x0000005dff097424 */ /* 0x000fe200078e00ff */
[----:B------:R-:W-:Y:S01]  /*3cf0*/  MOV R11, 0x5f ;  /* 0x0000005f000b7802 */ /* 0x000fe20000000f00 */
[----:B------:R-:W-:Y:S01]  /*3d00*/  IMAD.MOV.U32 R10, RZ, RZ, 0x5e ;  /* 0x0000005eff0a7424 */ /* 0x000fe200078e00ff */
[----:B------:R3:W-:Y:S01]  /*3d10*/  STL.128 [R1+0x150], R20 ;  /* 0x0001501401007387 */ /* 0x0007e20000100c00 */
[----:B-1----:R-:W-:Y:S01]  /*3d20*/  IMAD.MOV.U32 R4, RZ, RZ, 0x48 ;  /* 0x00000048ff047424 */ /* 0x002fe200078e00ff */
[----:B------:R-:W-:Y:S01]  /*3d30*/  MOV R7, 0x4b ;  /* 0x0000004b00077802 */ /* 0x000fe20000000f00 */
[----:B------:R-:W-:Y:S01]  /*3d40*/  IMAD.MOV.U32 R5, RZ, RZ, 0x49 ;  /* 0x00000049ff057424 */ /* 0x000fe200078e00ff */
[----:B------:R1:W-:Y:S01]  /*3d50*/  STL.128 [R1+0x170], R8 ;  /* 0x0001700801007387 */ /* 0x0003e20000100c00 */
[----:B------:R-:W-:-:S02]  /*3d60*/  IMAD.MOV.U32 R6, RZ, RZ, 0x4a ;  /* 0x0000004aff067424 */ /* 0x000fc400078e00ff */
[----:B--2---:R-:W-:Y:S02]  /*3d70*/  HFMA2 R14, -RZ, RZ, 0, 5.84125518798828125e-06 ;  /* 0x00000062ff0e7431 */ /* 0x004fe400000001ff */
[----:B------:R-:W-:Y:S02]  /*3d80*/  IMAD.MOV.U32 R12, RZ, RZ, 0x60 ;  /* 0x00000060ff0c7424 */ /* 0x000fe400078e00ff */
[----:B------:R-:W-:Y:S01]  /*3d90*/  IMAD.MOV.U32 R13, RZ, RZ, 0x61 ;  /* 0x00000061ff0d7424 */ /* 0x000fe200078e00ff */
[----:B------:R2:W-:Y:S01]  /*3da0*/  STL.128 [R1+0x120], R4 ;  /* 0x0001200401007387 */ /* 0x0005e20000100c00 */
[----:B------:R-:W-:Y:S02]  /*3db0*/  IMAD.MOV.U32 R15, RZ, RZ, 0x63 ;  /* 0x00000063ff0f7424 */ /* 0x000fe400078e00ff */
[----:B---3--:R-:W-:Y:S01]  /*3dc0*/  IMAD.MOV.U32 R20, RZ, RZ, 0x64 ;  /* 0x00000064ff147424 */ /* 0x008fe200078e00ff */
[----:B------:R-:W-:Y:S01]  /*3dd0*/  MOV R21, 0x65 ;  /* 0x0000006500157802 */ /* 0x000fe20000000f00 */
[----:B------:R-:W-:Y:S01]  /*3de0*/  IMAD.MOV.U32 R22, RZ, RZ, 0x66 ;  /* 0x00000066ff167424 */ /* 0x000fe200078e00ff */
[----:B------:R3:W-:Y:S01]  /*3df0*/  STL.128 [R1+0x180], R12 ;  /* 0x0001800c01007387 */ /* 0x0007e20000100c00 */
[----:B------:R-:W-:-:S02]  /*3e00*/  IMAD.MOV.U32 R23, RZ, RZ, 0x67 ;  /* 0x00000067ff177424 */ /* 0x000fc400078e00ff */
[----:B-1----:R-:W-:Y:S02]  /*3e10*/  HFMA2 R9, -RZ, RZ, 0, 6.496906280517578125e-06 ;  /* 0x0000006dff097431 */ /* 0x002fe400000001ff */
[----:B------:R-:W-:Y:S02]  /*3e20*/  IMAD.MOV.U32 R8, RZ, RZ, 0x6c ;  /* 0x0000006cff087424 */ /* 0x000fe400078e00ff */
[----:B------:R-:W-:Y:S01]  /*3e30*/  IMAD.MOV.U32 R10, RZ, RZ, 0x6e ;  /* 0x0000006eff0a7424 */ /* 0x000fe200078e00ff */
[----:B------:R1:W-:Y:S01]  /*3e40*/  STL.128 [R1+0x190], R20 ;  /* 0x0001901401007387 */ /* 0x0003e20000100c00 */
[----:B------:R-:W-:Y:S02]  /*3e50*/  IMAD.MOV.U32 R11, RZ, RZ, 0x6f ;  /* 0x0000006fff0b7424 */ /* 0x000fe400078e00ff */
[----:B--2---:R-:W-:Y:S01]  /*3e60*/  IMAD.MOV.U32 R4, RZ, RZ, 0x58 ;  /* 0x00000058ff047424 */ /* 0x004fe200078e00ff */
[----:B------:R-:W-:Y:S01]  /*3e70*/  MOV R5, 0x59 ;  /* 0x0000005900057802 */ /* 0x000fe20000000f00 */
[----:B------:R-:W-:Y:S01]  /*3e80*/  IMAD.MOV.U32 R6, RZ, RZ, 0x5a ;  /* 0x0000005aff067424 */ /* 0x000fe200078e00ff */
[----:B------:R-:W-:Y:S01]  /*3e90*/  STL.128 [R1+0x1b0], R8 ;  /* 0x0001b00801007387 */ /* 0x000fe20000100c00 */
[----:B------:R-:W-:-:S02]  /*3ea0*/  IMAD.MOV.U32 R7, RZ, RZ, 0x5b ;  /* 0x0000005bff077424 */ /* 0x000fc400078e00ff */
[----:B---3--:R-:W-:Y:S01]  /*3eb0*/  HFMA2 R15, -RZ, RZ, 0, 6.854534149169921875e-06 ;  /* 0x00000073ff0f7431 */ /* 0x008fe200000001ff */
[----:B------:R-:W-:Y:S02]  /*3ec0*/  MOV R12, 0x70 ;  /* 0x00000070000c7802 */ /* 0x000fe40000000f00 */
[----:B------:R2:W-:Y:S01]  /*3ed0*/  STL.128 [R1+0x160], R4 ;  /* 0x0001600401007387 */ /* 0x0005e20000100c00 */
[----:B------:R-:W-:Y:S02]  /*3ee0*/  IMAD.MOV.U32 R13, RZ, RZ, 0x71 ;  /* 0x00000071ff0d7424 */ /* 0x000fe400078e00ff */
[----:B------:R-:W-:Y:S01]  /*3ef0*/  IMAD.MOV.U32 R14, RZ, RZ, 0x72 ;  /* 0x00000072ff0e7424 */ /* 0x000fe200078e00ff */
[----:B-1----:R-:W-:Y:S01]  /*3f00*/  IADD3.X R20, PT, PT, RZ, R25, RZ, P0, !PT ;  /* 0x00000019ff147210 */ /* 0x002fe200007fe4ff */
[----:B------:R-:W-:-:S03]  /*3f10*/  IMAD.MOV.U32 R22, RZ, RZ, 0x1 ;  /* 0x00000001ff167424 */ /* 0x000fc600078e00ff */
[----:B------:R0:W-:Y:S04]  /*3f20*/  STL.128 [R1+0x1c0], R12 ;  /* 0x0001c00c01007387 */ /* 0x0001e80000100c00 */
[----:B------:R0:W-:Y:S01]  /*3f30*/  STL [R1+0x4], R22 ;  /* 0x0000041601007387 */ /* 0x0001e20000100800 */
[----:B--2---:R-:W-:Y:S01]  /*3f40*/  IMAD.MOV.U32 R4, RZ, RZ, 0x68 ;  /* 0x00000068ff047424 */ /* 0x004fe200078e00ff */
[----:B------:R-:W-:Y:S01]  /*3f50*/  MOV R6, 0x6a ;  /* 0x0000006a00067802 */ /* 0x000fe20000000f00 */
[----:B------:R-:W-:Y:S02]  /*3f60*/  IMAD.MOV.U32 R5, RZ, RZ, 0x69 ;  /* 0x00000069ff057424 */ /* 0x000fe400078e00ff */
[----:B------:R-:W-:-:S05]  /*3f70*/  IMAD.MOV.U32 R7, RZ, RZ, 0x6b ;  /* 0x0000006bff077424 */ /* 0x000fca00078e00ff */
[----:B------:R0:W-:Y:S02]  /*3f80*/  STL.128 [R1+0x1a0], R4 ;  /* 0x0001a00401007387 */ /* 0x0001e40000100c00 */
.L_x_446:
[----:B------:R-:W-:Y:S01]  /*3f90*/  IADD3 R10, P0, PT, R24, UR5, RZ ;  /* 0x00000005180a7c10 */ /* 0x000fe2000ff1e0ff */
[----:B01----:R-:W2:Y:S04]  /*3fa0*/  LDL R12, [R1+0x4] ;  /* 0x00000400010c7983 */ /* 0x003ea80000100800 */
[----:B------:R-:W-:Y:S01]  /*3fb0*/  IMAD.X R11, RZ, RZ, R25, P0 ;  /* 0x000000ffff0b7224 */ /* 0x000fe200000e0619 */
[----:B------:R-:W3:Y:S04]  /*3fc0*/  LDL.64 R4, [R1+0x8] ;  /* 0x0000080001047983 */ /* 0x000ee80000100a00 */
[----:B------:R-:W4:Y:S01]  /*3fd0*/  LDG.E.U8 R10, desc[UR36][R10.64+-0x1] ;  /* 0xffffff240a0a7981 */ /* 0x000f22000c1e1100 */
[----:B------:R-:W-:-:S06]  /*3fe0*/  IMAD.U32 R7, RZ, RZ, UR5 ;  /* 0x00000005ff077e24 */ /* 0x000fcc000f8e00ff */
[----:B------:R-:W0:Y:S01]  /*3ff0*/  LDS.U8 R7, [R7+UR9+-0x1] ;  /* 0xffffff0907077984 */ /* 0x000e220008000000 */
[----:B------:R-:W-:-:S06]  /*4000*/  UIADD3 UR6, UPT, UPT, UR4, 0x1, URZ ;  /* 0x0000000104067890 */ /* 0x000fcc000fffe0ff */
[----:B------:R-:W-:Y:S02]  /*4010*/  MOV R6, UR6 ;  /* 0x0000000600067c02 */ /* 0x000fe40008000f00 */
[----:B0-----:R-:W-:-:S13]  /*4020*/  R2UR UR10, R7 ;  /* 0x00000000070a72ca */ /* 0x001fda00000e0000 */
[----:B-----5:R-:W-:Y:S01]  /*4030*/  ISETP.NE.AND P1, PT, R17, UR10, PT ;  /* 0x0000000a11007c0c */ /* 0x020fe2000bf25270 */
[----:B------:R-:W-:-:S04]  /*4040*/  UISETP.NE.AND UP0, UPT, UR10, 0x50, UPT ;  /* 0x000000500a00788c */ /* 0x000fc8000bf05270 */
[----:B------:R-:W-:-:S08]  /*4050*/  USEL UR11, URZ, 0x1, !UP0 ;  /* 0x00000001ff0b7887 */ /* 0x000fd0000c000000 */
[----:B------:R-:W-:Y:S01]  /*4060*/  @!P1 IMAD R6, RZ, RZ, UR4 ;  /* 0x00000004ff069e24 */ /* 0x000fe2000f8e02ff */
[----:B------:R-:W-:Y:S01]  /*4070*/  ISETP.NE.AND P1, PT, R0, UR10, PT ;  /* 0x0000000a00007c0c */ /* 0x000fe2000bf25270 */
[----:B------:R-:W-:Y:S01]  /*4080*/  UMOV UR8, UR5 ;  /* 0x0000000500087c82 */ /* 0x000fe20008000000 */
[----:B------:R-:W-:Y:S01]  /*4090*/  UMOV UR4, URZ ;  /* 0x000000ff00047c82 */ /* 0x000fe20008000000 */
[----:B------:R-:W-:Y:S01]  /*40a0*/  UMOV UR6, UR7 ;  /* 0x0000000700067c82 */ /* 0x000fe20008000000 */
[----:B----4-:R-:W-:-:S04]  /*40b0*/  ISETP.NE.AND P0, PT, R10, 0x50, PT ;  /* 0x000000500a00780c */ /* 0x010fc80003f05270 */
[----:B------:R-:W-:-:S05]  /*40c0*/  SEL R9, RZ, 0x1, !P0 ;  /* 0x00000001ff097807 */ /* 0x000fca0004000000 */
[----:B------:R-:W-:Y:S01]  /*40d0*/  VIADD R11, R9, UR5 ;  /* 0x00000005090b7c36 */ /* 0x000fe20008000000 */
[----:B------:R-:W-:-:S04]  /*40e0*/  ISETP.NE.AND P0, PT, R3, UR10, PT ;  /* 0x0000000a03007c0c */ /* 0x000fc8000bf05270 */
[----:B--2---:R-:W-:-:S04]  /*40f0*/  VIADDMNMX R11, R12, UR11, R11, PT ;  /* 0x0000000b0c0b7c46 */ /* 0x004fc8000b80010b */
[----:B------:R-:W-:Y:S02]  /*4100*/  VIMNMX R8, PT, PT, R11, R6, PT ;  /* 0x000000060b087248 */ /* 0x000fe40003fe0100 */
[----:B------:R-:W-:-:S03]  /*4110*/  IADD3 R6, PT, PT, R12, 0x1, RZ ;  /* 0x000000010c067810 */ /* 0x000fc60007ffe0ff */
[----:B------:R-:W-:Y:S02]  /*4120*/  IMAD.IADD R7, R9, 0x1, R8 ;  /* 0x0000000109077824 */ /* 0x000fe400078e0208 */
[----:B------:R-:W-:-:S03]  /*4130*/  @!P0 IMAD.MOV R6, RZ, RZ, R12 ;  /* 0x000000ffff068224 */ /* 0x000fc600078e020c */
[----:B---3--:R-:W-:-:S04]  /*4140*/  VIADDMNMX R7, R4, UR11, R7, PT ;  /* 0x0000000b04077c46 */ /* 0x008fc8000b800107 */
[----:B------:R-:W-:Y:S02]  /*4150*/  VIMNMX R6, PT, PT, R7, R6, PT ;  /* 0x0000000607067248 */ /* 0x000fe40003fe0100 */
[----:B------:R-:W-:-:S03]  /*4160*/  IADD3 R7, PT, PT, R4, 0x1, RZ ;  /* 0x0000000104077810 */ /* 0x000fc60007ffe0ff */
[----:B------:R-:W-:Y:S02]  /*4170*/  IMAD.IADD R10, R9, 0x1, R6 ;  /* 0x00000001090a7824 */ /* 0x000fe400078e0206 */
[----:B------:R-:W-:-:S03]  /*4180*/  @!P1 IMAD.MOV R7, RZ, RZ, R4 ;  /* 0x000000ffff079224 */ /* 0x000fc600078e0204 */
[----:B------:R-:W-:-:S04]  /*4190*/  VIADDMNMX R10, R5, UR11, R10, PT ;  /* 0x0000000b050a7c46 */ /* 0x000fc8000b80010a */
[----:B------:R-:W-:Y:S01]  /*41a0*/  VIMNMX R7, PT, PT, R10, R7, PT ;  /* 0x000000070a077248 */ /* 0x000fe20003fe0100 */
[----:B------:R0:W-:Y:S04]  /*41b0*/  STL [R1+0x4], R8 ;  /* 0x0000040801007387 */ /* 0x0001e80000100800 */
[----:B------:R0:W-:Y:S01]  /*41c0*/  STL.64 [R1+0x8], R6 ;  /* 0x0000080601007387 */ /* 0x0001e20000100a00 */
[----:B------:R-:W-:Y:S01]  /*41d0*/  UIADD3 UR5, UPT, UPT, UR5, 0x1, URZ ;  /* 0x0000000105057890 */ /* 0x000fe2000fffe0ff */
[----:B------:R-:W-:Y:S01]  /*41e0*/  MOV R4, R19 ;  /* 0x0000001300047202 */ /* 0x000fe20000000f00 */
[----:B------:R-:W-:Y:S02]  /*41f0*/  IMAD.MOV.U32 R11, RZ, RZ, R20 ;  /* 0x000000ffff0b7224 */ /* 0x000fe400078e0014 */
[----:B------:R-:W-:-:S11]  /*4200*/  UISETP.NE.AND UP1, UPT, UR5, 0x74, UPT ;  /* 0x000000740500788c */ /* 0x000fd6000bf25270 */
.L_x_445:
[----:B------:R-:W-:Y:S01]  /*4210*/  IMAD.MOV.U32 R10, RZ, RZ, R4 ;  /* 0x000000ffff0a7224 */ /* 0x000fe200078e0004 */
[----:B------:R-:W2:Y:S04]  /*4220*/  LDL R27, [UR6+0x8] ;  /* 0x00000806ff1b7983 */ /* 0x000ea80008100800 */
[----:B------:R-:W3:Y:S04]  /*4230*/  LDG.E.U8 R21, desc[UR36][R10.64] ;  /* 0x000000240a157981 */ /* 0x000ee8000c1e1100 */
[----:B------:R-:W4:Y:S04]  /*4240*/  LDG.E.U8 R15, desc[UR36][R10.64+0x1] ;  /* 0x000001240a0f7981 */ /* 0x000f28000c1e1100 */
[----:B0-----:R-:W5:Y:S04]  /*4250*/  LDG.E.U8 R8, desc[UR36][R10.64+0x2] ;  /* 0x000002240a087981 */ /* 0x001f68000c1e1100 */
[----:B------:R-:W5:Y:S04]  /*4260*/  LDL R26, [UR6+0xc] ;  /* 0x00000c06ff1a7983 */ /* 0x000f680008100800 */
[----:B-1----:R-:W5:Y:S04]  /*4270*/  LDG.E.U8 R6, desc[UR36][R10.64+0x3] ;  /* 0x000003240a067981 */ /* 0x002f68000c1e1100 */
[----:B------:R-:W5:Y:S04]  /*4280*/  LDL.64 R12, [UR6+0x10] ;  /* 0x00001006ff0c7983 */ /* 0x000f680008100a00 */
[----:B------:R-:W5:Y:S04]  /*4290*/  LDG.E.U8 R4, desc[UR36][R10.64+0x4] ;  /* 0x000004240a047981 */ /* 0x000f68000c1e1100 */
[----:B------:R-:W5:Y:S04]  /*42a0*/  LDG.E.U8 R14, desc[UR36][R10.64+0x5] ;  /* 0x000005240a0e7981 */ /* 0x000f68000c1e1100 */
[----:B------:R-:W5:Y:S01]  /*42b0*/  LDG.E.U8 R23, desc[UR36][R10.64+0x6] ;  /* 0x000006240a177981 */ /* 0x000f62000c1e1100 */
[----:B------:R-:W-:Y:S01]  /*42c0*/  IADD3 R22, PT, PT, R5, 0x1, RZ ;  /* 0x0000000105167810 */ /* 0x000fe20007ffe0ff */
[----:B------:R-:W-:Y:S01]  /*42d0*/  IMAD.IADD R28, R9, 0x1, R7 ;  /* 0x00000001091c7824 */ /* 0x000fe200078e0207 */
[----:B---3--:R-:W-:-:S02]  /*42e0*/  ISETP.NE.AND P0, PT, R21, UR10, PT ;  /* 0x0000000a15007c0c */ /* 0x008fc4000bf05270 */
[----:B------:R-:W3:Y:S11]  /*42f0*/  LDL R21, [UR6+0x18] ;  /* 0x00001806ff157983 */ /* 0x000ef60008100800 */
[----:B------:R-:W-:Y:S01]  /*4300*/  @!P0 IMAD.MOV R22, RZ, RZ, R5 ;  /* 0x000000ffff168224 */ /* 0x000fe200078e0205 */
[----:B----4-:R-:W-:-:S02]  /*4310*/  ISETP.NE.AND P0, PT, R15, UR10, PT ;  /* 0x0000000a0f007c0c */ /* 0x010fc4000bf05270 */
[----:B------:R-:W4:Y:S01]  /*4320*/  LDL R15, [UR6+0x1c] ;  /* 0x00001c06ff0f7983 */ /* 0x000f220008100800 */
[----:B--2---:R-:W-:Y:S02]  /*4330*/  VIADDMNMX R5, R27, UR11, R28, PT ;  /* 0x0000000b1b057c46 */ /* 0x004fe4000b80011c */
[----:B-----5:R-:W-:Y:S01]  /*4340*/  ISETP.NE.AND P1, PT, R6, UR10, PT ;  /* 0x0000000a06007c0c */ /* 0x020fe2000bf25270 */
[----:B------:R-:W2:Y:S01]  /*4350*/  LDG.E.U8 R28, desc[UR36][R10.64+0x7] ;  /* 0x000007240a1c7981 */ /* 0x000ea2000c1e1100 */
[----:B------:R-:W-:Y:S02]  /*4360*/  VIMNMX R22, PT, PT, R5, R22, PT ;  /* 0x0000001605167248 */ /* 0x000fe40003fe0100 */
[----:B------:R-:W-:-:S03]  /*4370*/  IADD3 R5, PT, PT, R27, 0x1, RZ ;  /* 0x000000011b057810 */ /* 0x000fc60007ffe0ff */
[----:B------:R-:W-:Y:S02]  /*4380*/  IMAD.IADD R7, R9, 0x1, R22 ;  /* 0x0000000109077824 */ /* 0x000fe400078e0216 */
[----:B------:R-:W-:Y:S01]  /*4390*/  @!P0 IMAD.MOV R5, RZ, RZ, R27 ;  /* 0x000000ffff058224 */ /* 0x000fe200078e021b */
[----:B------:R-:W-:Y:S01]  /*43a0*/  ISETP.NE.AND P0, PT, R8, UR10, PT ;  /* 0x0000000a08007c0c */ /* 0x000fe2000bf05270 */
[----:B------:R-:W5:Y:S01]  /*43b0*/  LDG.E.U8 R27, desc[UR36][R10.64+0x9] ;  /* 0x000009240a1b7981 */ /* 0x000f62000c1e1100 */
[----:B------:R-:W-:-:S04]  /*43c0*/  VIADDMNMX R8, R26, UR11, R7, PT ;  /* 0x0000000b1a087c46 */ /* 0x000fc8000b800107 */
[----:B------:R-:W-:Y:S02]  /*43d0*/  VIMNMX R8, PT, PT, R8, R5, PT ;  /* 0x0000000508087248 */ /* 0x000fe40003fe0100 */
[----:B------:R-:W-:-:S03]  /*43e0*/  IADD3 R6, PT, PT, R26, 0x1, RZ ;  /* 0x000000011a067810 */ /* 0x000fc60007ffe0ff */
[----:B------:R-:W-:Y:S02]  /*43f0*/  IMAD.IADD R5, R9, 0x1, R8 ;  /* 0x0000000109057824 */ /* 0x000fe400078e0208 */
[----:B------:R-:W-:-:S03]  /*4400*/  @!P0 IMAD.MOV R6, RZ, RZ, R26 ;  /* 0x000000ffff068224 */ /* 0x000fc600078e021a */
[----:B------:R-:W-:Y:S02]  /*4410*/  VIADDMNMX R5, R12, UR11, R5, PT ;  /* 0x0000000b0c057c46 */ /* 0x000fe4000b800105 */
[----:B------:R-:W-:Y:S02]  /*4420*/  ISETP.NE.AND P0, PT, R4, UR10, PT ;  /* 0x0000000a04007c0c */ /* 0x000fe4000bf05270 */
[----:B------:R-:W-:Y:S02]  /*4430*/  VIMNMX R6, PT, PT, R5, R6, PT ;  /* 0x0000000605067248 */ /* 0x000fe40003fe0100 */
[----:B------:R-:W5:Y:S03]  /*4440*/  LDL.64 R4, [UR6+0x20] ;  /* 0x00002006ff047983 */ /* 0x000f660008100a00 */
[----:B------:R-:W-:Y:S01]  /*4450*/  IMAD.IADD R26, R9, 0x1, R6 ;  /* 0x00000001091a7824 */ /* 0x000fe200078e0206 */
[----:B------:R-:W-:Y:S01]  /*4460*/  IADD3 R7, PT, PT, R12, 0x1, RZ ;  /* 0x000000010c077810 */ /* 0x000fe20007ffe0ff */
[----:B------:R-:W-:-:S02]  /*4470*/  @!P1 IMAD.MOV R7, RZ, RZ, R12 ;  /* 0x000000ffff079224 */ /* 0x000fc400078e020c */
[----:B------:R-:W5:Y:S01]  /*4480*/  LDG.E.U8 R12, desc[UR36][R10.64+0x8] ;  /* 0x000008240a0c7981 */ /* 0x000f62000c1e1100 */
[----:B------:R-:W-:-:S04]  /*4490*/  VIADDMNMX R26, R13, UR11, R26, PT ;  /* 0x0000000b0d1a7c46 */ /* 0x000fc8000b80011a */
[----:B------:R-:W-:Y:S02]  /*44a0*/  VIMNMX R7, PT, PT, R26, R7, PT ;  /* 0x000000071a077248 */ /* 0x000fe40003fe0100 */
[----:B------:R-:W-:Y:S02]  /*44b0*/  ISETP.NE.AND P1, PT, R14, UR10, PT ;  /* 0x0000000a0e007c0c */ /* 0x000fe4000bf25270 */
[----:B------:R-:W-:Y:S01]  /*44c0*/  IADD3 R26, PT, PT, R9, R7, RZ ;  /* 0x00000007091a7210 */ /* 0x000fe20007ffe0ff */
[----:B------:R-:W-:Y:S02]  /*44d0*/  VIADD R14, R13, 0x1 ;  /* 0x000000010d0e7836 */ /* 0x000fe40000000000 */
[----:B------:R-:W-:Y:S01]  /*44e0*/  @!P0 IMAD.MOV R14, RZ, RZ, R13 ;  /* 0x000000ffff0e8224 */ /* 0x000fe200078e020d */
[----:B------:R-:W-:Y:S01]  /*44f0*/  ISETP.NE.AND P0, PT, R23, UR10, PT ;  /* 0x0000000a17007c0c */ /* 0x000fe2000bf05270 */
[----:B------:R0:W-:Y:S01]  /*4500*/  STL.64 [UR6+0x10], R6 ;  /* 0x00001006ff007987 */ /* 0x0001e20008100a06 */
[----:B---3--:R-:W-:-:S04]  /*4510*/  VIADDMNMX R13, R21, UR11, R26, PT ;  /* 0x0000000b150d7c46 */ /* 0x008fc8000b80011a */
[----:B------:R-:W-:Y:S02]  /*4520*/  VIMNMX R14, PT, PT, R13, R14, PT ;  /* 0x0000000e0d0e7248 */ /* 0x000fe40003fe0100 */
[----:B------:R-:W3:Y:S01]  /*4530*/  LDL R13, [UR6+0x28] ;  /* 0x00002806ff0d7983 */ /* 0x000ee20008100800 */
[----:B------:R-:W-:Y:S01]  /*4540*/  IADD3 R26, PT, PT, R21, 0x1, RZ ;  /* 0x00000001151a7810 */ /* 0x000fe20007ffe0ff */
[----:B------:R-:W-:Y:S02]  /*4550*/  @!P1 IMAD.MOV R26, RZ, RZ, R21 ;  /* 0x000000ffff1a9224 */ /* 0x000fe400078e0215 */
[----:B------:R-:W3:Y:S01]  /*4560*/  LDG.E.U8 R21, desc[UR36][R10.64+0xa] ;  /* 0x00000a240a157981 */ /* 0x000ee2000c1e1100 */
[----:B0-----:R-:W-:-:S05]  /*4570*/  IMAD.IADD R6, R9, 0x1, R14 ;  /* 0x0000000109067824 */ /* 0x001fca00078e020e */
[C---:B----4-:R-:W-:Y:S02]  /*4580*/  VIADDMNMX R7, R15.reuse, UR11, R6, PT ;  /* 0x0000000b0f077c46 */ /* 0x050fe4000b800106 */
[----:B------:R-:W-:Y:S01]  /*4590*/  IADD3 R6, PT, PT, R15, 0x1, RZ ;  /* 0x000000010f067810 */ /* 0x000fe20007ffe0ff */
[----:B------:R-:W-:Y:S02]  /*45a0*/  @!P0 IMAD.MOV R6, RZ, RZ, R15 ;  /* 0x000000ffff068224 */ /* 0x000fe400078e020f */
[----:B------:R-:W4:Y:S01]  /*45b0*/  LDL R15, [UR6+0x2c] ;  /* 0x00002c06ff0f7983 */ /* 0x000f220008100800 */
[----:B------:R-:W-:-:S05]  /*45c0*/  VIMNMX R26, PT, PT, R7, R26, PT ;  /* 0x0000001a071a7248 */ /* 0x000fca0003fe0100 */
[----:B------:R-:W-:Y:S01]  /*45d0*/  IMAD.IADD R7, R9, 0x1, R26 ;  /* 0x0000000109077824 */ /* 0x000fe200078e021a */
[----:B--2---:R-:W-:Y:S02]  /*45e0*/  ISETP.NE.AND P0, PT, R28, UR10, PT ;  /* 0x0000000a1c007c0c */ /* 0x004fe4000bf05270 */
[----:B-----5:R-:W-:Y:S02]  /*45f0*/  ISETP.NE.AND P2, PT, R27, UR10, PT ;  /* 0x0000000a1b007c0c */ /* 0x020fe4000bf45270 */
[----:B------:R-:W-:-:S04]  /*4600*/  VIADDMNMX R7, R4, UR11, R7, PT ;  /* 0x0000000b04077c46 */ /* 0x000fc8000b800107 */
[----:B------:R-:W-:Y:S02]  /*4610*/  VIMNMX R6, PT, PT, R7, R6, PT ;  /* 0x0000000607067248 */ /* 0x000fe40003fe0100 */
[----:B------:R-:W-:-:S03]  /*4620*/  ISETP.NE.AND P1, PT, R12, UR10, PT ;  /* 0x0000000a0c007c0c */ /* 0x000fc6000bf25270 */
[----:B------:R-:W-:Y:S01]  /*4630*/  IMAD.IADD R12, R9, 0x1, R6 ;  /* 0x00000001090c7824 */ /* 0x000fe200078e0206 */
[----:B------:R-:W-:Y:S01]  /*4640*/  IADD3 R7, PT, PT, R4, 0x1, RZ ;  /* 0x0000000104077810 */ /* 0x000fe20007ffe0ff */
[----:B------:R-:W-:-:S03]  /*4650*/  @!P0 IMAD.MOV R7, RZ, RZ, R4 ;  /* 0x000000ffff078224 */ /* 0x000fc600078e0204 */
[----:B------:R-:W-:-:S04]  /*4660*/  VIADDMNMX R12, R5, UR11, R12, PT ;  /* 0x0000000b050c7c46 */ /* 0x000fc8000b80010c */
[----:B------:R-:W-:Y:S02]  /*4670*/  VIMNMX R7, PT, PT, R12, R7, PT ;  /* 0x000000070c077248 */ /* 0x000fe40003fe0100 */
[----:B------:R-:W2:Y:S02]  /*4680*/  LDG.E.U8 R12, desc[UR36][R10.64+0xb] ;  /* 0x00000b240a0c7981 */ /* 0x000ea4000c1e1100 */
[----:B------:R-:W-:Y:S02]  /*4690*/  IADD3 R4, PT, PT, R9, R7, RZ ;  /* 0x0000000709047210 */ /* 0x000fe40007ffe0ff */
[----:B------:R-:W-:Y:S01]  /*46a0*/  IADD3 R28, PT, PT, R5, 0x1, RZ ;  /* 0x00000001051c7810 */ /* 0x000fe20007ffe0ff */
[----:B------:R-:W-:Y:S01]  /*46b0*/  @!P1 IMAD.MOV R28, RZ, RZ, R5 ;  /* 0x000000ffff1c9224 */ /* 0x000fe200078e0205 */
[----:B------:R0:W-:Y:S01]  /*46c0*/  STL [UR6+0x8], R22 ;  /* 0x00000816ff007987 */ /* 0x0001e20008100806 */
[C---:B---3--:R-:W-:Y:S02]  /*46d0*/  VIADD R23, R13.reuse, 0x1 ;  /* 0x000000010d177836 */ /* 0x048fe40000000000 */
[----:B------:R-:W-:Y:S01]  /*46e0*/  @!P2 IMAD.MOV R23, RZ, RZ, R13 ;  /* 0x000000ffff17a224 */ /* 0x000fe200078e020d */
[----:B------:R-:W-:-:S02]  /*46f0*/  VIADDMNMX R13, R13, UR11, R4, PT ;  /* 0x0000000b0d0d7c46 */ /* 0x000fc4000b800104 */
[----:B------:R-:W3:Y:S01]  /*4700*/  LDL.64 R4, [UR6+0x30] ;  /* 0x00003006ff047983 */ /* 0x000ee20008100a00 */
[----:B------:R-:W-:Y:S02]  /*4710*/  ISETP.NE.AND P0, PT, R21, UR10, PT ;  /* 0x0000000a15007c0c */ /* 0x000fe4000bf05270 */
[----:B------:R-:W-:Y:S02]  /*4720*/  VIMNMX R28, PT, PT, R13, R28, PT ;  /* 0x0000001c0d1c7248 */ /* 0x000fe40003fe0100 */
[----:B------:R-:W5:Y:S03]  /*4730*/  LDG.E.U8 R13, desc[UR36][R10.64+0xc] ;  /* 0x00000c240a0d7981 */ /* 0x000f66000c1e1100 */
[----:B0-----:R-:W-:Y:S01]  /*4740*/  IMAD.IADD R22, R9, 0x1, R28 ;  /* 0x0000000109167824 */ /* 0x001fe200078e021c */
[----:B----4-:R-:W-:-:S04]  /*4750*/  IADD3 R21, PT, PT, R15, 0x1, RZ ;  /* 0x000000010f157810 */ /* 0x010fc80007ffe0ff */
[----:B------:R-:W-:Y:S01]  /*4760*/  VIADDMNMX R22, R15, UR11, R22, PT ;  /* 0x0000000b0f167c46 */ /* 0x000fe2000b800116 */
[----:B------:R-:W-:Y:S02]  /*4770*/  @!P0 IMAD.MOV R21, RZ, RZ, R15 ;  /* 0x000000ffff158224 */ /* 0x000fe400078e020f */
[----:B------:R-:W4:Y:S01]  /*4780*/  LDL R15, [UR6+0x38] ;  /* 0x00003806ff0f7983 */ /* 0x000f220008100800 */
[----:B------:R-:W-:-:S05]  /*4790*/  VIMNMX R22, PT, PT, R22, R23, PT ;  /* 0x0000001716167248 */ /* 0x000fca0003fe0100 */
[----:B------:R-:W-:Y:S01]  /*47a0*/  IMAD.IADD R23, R9, 0x1, R22 ;  /* 0x0000000109177824 */ /* 0x000fe200078e0216 */
[----:B--2---:R-:W-:Y:S01]  /*47b0*/  ISETP.NE.AND P0, PT, R12, UR10, PT ;  /* 0x0000000a0c007c0c */ /* 0x004fe2000bf05270 */
[----:B------:R-:W-:Y:S04]  /*47c0*/  STL [UR6+0xc], R8 ;  /* 0x00000c08ff007987 */ /* 0x000fe80008100806 */
[----:B------:R0:W-:Y:S04]  /*47d0*/  STL [UR6+0x18], R14 ;  /* 0x0000180eff007987 */ /* 0x0001e80008100806 */
[----:B------:R-:W-:Y:S04]  /*47e0*/  STL [UR6+0x1c], R26 ;  /* 0x00001c1aff007987 */ /* 0x000fe80008100806 */
[----:B------:R1:W-:Y:S04]  /*47f0*/  STL.64 [UR6+0x20], R6 ;  /* 0x00002006ff007987 */ /* 0x0003e80008100a06 */
[----:B------:R-:W-:Y:S04]  /*4800*/  STL [UR6+0x28], R28 ;  /* 0x0000281cff007987 */ /* 0x000fe80008100806 */
[----:B------:R-:W-:Y:S04]  /*4810*/  STL [UR6+0x2c], R22 ;  /* 0x00002c16ff007987 */ /* 0x000fe80008100806 */
[----:B0-----:R-:W2:Y:S01]  /*4820*/  LDG.E.U8 R14, desc[UR36][R10.64+0xe] ;  /* 0x00000e240a0e7981 */ /* 0x001ea2000c1e1100 */
[----:B---3--:R-:W-:-:S04]  /*4830*/  VIADDMNMX R12, R4, UR11, R23, PT ;  /* 0x0000000b040c7c46 */ /* 0x008fc8000b800117 */
[----:B------:R-:W-:Y:S02]  /*4840*/  VIMNMX R12, PT, PT, R12, R21, PT ;  /* 0x000000150c0c7248 */ /* 0x000fe40003fe0100 */
[----:B------:R-:W-:Y:S01]  /*4850*/  IADD3 R21, PT, PT, R4, 0x1, RZ ;  /* 0x0000000104157810 */ /* 0x000fe20007ffe0ff */
[----:B------:R-:W-:Y:S02]  /*4860*/  @!P0 IMAD.MOV R21, RZ, RZ, R4 ;  /* 0x000000ffff158224 */ /* 0x000fe400078e0204 */
[----:B------:R-:W-:Y:S01]  /*4870*/  IMAD.IADD R4, R9, 0x1, R12 ;  /* 0x0000000109047824 */ /* 0x000fe200078e020c */
[----:B-----5:R-:W-:-:S04]  /*4880*/  ISETP.NE.AND P0, PT, R13, UR10, PT ;  /* 0x0000000a0d007c0c */ /* 0x020fc8000bf05270 */
[----:B------:R-:W-:-:S04]  /*4890*/  VIADDMNMX R4, R5, UR11, R4, PT ;  /* 0x0000000b05047c46 */ /* 0x000fc8000b800104 */
[----:B------:R-:W-:Y:S02]  /*48a0*/  VIMNMX R13, PT, PT, R4, R21, PT ;  /* 0x00000015040d7248 */ /* 0x000fe40003fe0100 */
[----:B------:R-:W3:Y:S03]  /*48b0*/  LDG.E.U8 R21, desc[UR36][R10.64+0xd] ;  /* 0x00000d240a157981 */ /* 0x000ee6000c1e1100 */
[----:B------:R-:W-:Y:S01]  /*48c0*/  IMAD.IADD R23, R9, 0x1, R13 ;  /* 0x0000000109177824 */ /* 0x000fe200078e020d */
[----:B------:R-:W-:Y:S01]  /*48d0*/  IADD3 R4, PT, PT, R5, 0x1, RZ ;  /* 0x0000000105047810 */ /* 0x000fe20007ffe0ff */
[----:B------:R-:W-:-:S03]  /*48e0*/  @!P0 IMAD.MOV R4, RZ, RZ, R5 ;  /* 0x000000ffff048224 */ /* 0x000fc600078e0205 */
[----:B----4-:R-:W-:-:S04]  /*48f0*/  VIADDMNMX R23, R15, UR11, R23, PT ;  /* 0x0000000b0f177c46 */ /* 0x010fc8000b800117 */
[----:B------:R-:W-:Y:S01]  /*4900*/  VIMNMX R8, PT, PT, R23, R4, PT ;  /* 0x0000000417087248 */ /* 0x000fe20003fe0100 */
[----:B------:R0:W-:Y:S04]  /*4910*/  STL.64 [UR6+0x30], R12 ;  /* 0x0000300cff007987 */ /* 0x0001e80008100a06 */
[----:B------:R4:W-:Y:S04]  /*4920*/  STL [UR6+0x38], R8 ;  /* 0x00003808ff007987 */ /* 0x0009e80008100806 */
[----:B------:R-:W5:Y:S04]  /*4930*/  LDL R27, [UR6+0x3c] ;  /* 0x00003c06ff1b7983 */ /* 0x000f680008100800 */
[----:B------:R-:W4:Y:S04]  /*4940*/  LDG.E.U8 R23, desc[UR36][R10.64+0xf] ;  /* 0x00000f240a177981 */ /* 0x000f28000c1e1100 */
[----:B------:R-:W4:Y:S01]  /*4950*/  LDL.64 R4, [UR6+0x40] ;  /* 0x00004006ff047983 */ /* 0x000f220008100a00 */
[----:B-1----:R-:W-:Y:S01]  /*4960*/  IMAD.IADD R7, R9, 0x1, R8 ;  /* 0x0000000109077824 */ /* 0x002fe200078e0208 */
[----:B------:R-:W-:Y:S01]  /*4970*/  IADD3 R6, PT, PT, R15, 0x1, RZ ;  /* 0x000000010f067810 */ /* 0x000fe20007ffe0ff */
[----:B------:R-:W-:-:S04]  /*4980*/  UIADD3 UR4, UPT, UPT, UR4, 0x40, URZ ;  /* 0x0000004004047890 */ /* 0x000fc8000fffe0ff */
[----:B------:R-:W-:Y:S01]  /*4990*/  UISETP.NE.AND UP0, UPT, UR4, 0x1c0, UPT ;  /* 0x000001c00400788c */ /* 0x000fe2000bf05270 */
[----:B--2---:R-:W-:Y:S02]  /*49a0*/  ISETP.NE.AND P1, PT, R14, UR10, PT ;  /* 0x0000000a0e007c0c */ /* 0x004fe4000bf25270 */
[----:B---3--:R-:W-:-:S13]  /*49b0*/  ISETP.NE.AND P0, PT, R21, UR10, PT ;  /* 0x0000000a15007c0c */ /* 0x008fda000bf05270 */
[----:B------:R-:W-:Y:S01]  /*49c0*/  @!P0 IMAD.MOV R6, RZ, RZ, R15 ;  /* 0x000000ffff068224 */ /* 0x000fe200078e020f */
[----:B-----5:R-:W-:-:S04]  /*49d0*/  VIADDMNMX R7, R27, UR11, R7, PT ;  /* 0x0000000b1b077c46 */ /* 0x020fc8000b800107 */
[----:B0-----:R-:W-:Y:S02]  /*49e0*/  VIMNMX R12, PT, PT, R7, R6, PT ;  /* 0x00000006070c7248 */ /* 0x001fe40003fe0100 */
[----:B------:R-:W-:-:S03]  /*49f0*/  IADD3 R6, PT, PT, R27, 0x1, RZ ;  /* 0x000000011b067810 */ /* 0x000fc60007ffe0ff */
[----:B------:R-:W-:Y:S01]  /*4a00*/  IMAD.IADD R7, R9, 0x1, R12 ;  /* 0x0000000109077824 */ /* 0x000fe200078e020c */
[----:B----4-:R-:W-:Y:S01]  /*4a10*/  ISETP.NE.AND P0, PT, R23, UR10, PT ;  /* 0x0000000a17007c0c */ /* 0x010fe2000bf05270 */
[----:B------:R-:W-:-:S03]  /*4a20*/  @!P1 IMAD.MOV R6, RZ, RZ, R27 ;  /* 0x000000ffff069224 */ /* 0x000fc600078e021b */
[----:B------:R-:W-:-:S04]  /*4a30*/  VIADDMNMX R7, R4, UR11, R7, PT ;  /* 0x0000000b04077c46 */ /* 0x000fc8000b800107 */
[----:B------:R-:W-:Y:S02]  /*4a40*/  VIMNMX R6, PT, PT, R7, R6, PT ;  /* 0x0000000607067248 */ /* 0x000fe40003fe0100 */
[----:B------:R-:W-:-:S03]  /*4a50*/  IADD3 R7, PT, PT, R4, 0x1, RZ ;  /* 0x0000000104077810 */ /* 0x000fc60007ffe0ff */
[----:B------:R-:W-:Y:S02]  /*4a60*/  IMAD.IADD R8, R9, 0x1, R6 ;  /* 0x0000000109087824 */ /* 0x000fe400078e0206 */
[----:B------:R-:W-:-:S03]  /*4a70*/  @!P0 IMAD.MOV R7, RZ, RZ, R4 ;  /* 0x000000ffff078224 */ /* 0x000fc600078e0204 */
[----:B------:R-:W-:Y:S02]  /*4a80*/  VIADDMNMX R8, R5, UR11, R8, PT ;  /* 0x0000000b05087c46 */ /* 0x000fe4000b800108 */
[----:B------:R-:W-:Y:S02]  /*4a90*/  IADD3 R4, P0, PT, R10, 0x10, RZ ;  /* 0x000000100a047810 */ /* 0x000fe40007f1e0ff */
[----:B------:R-:W-:Y:S02]  /*4aa0*/  VIMNMX R7, PT, PT, R8, R7, PT ;  /* 0x0000000708077248 */ /* 0x000fe40003fe0100 */
[----:B------:R-:W-:Y:S01]  /*4ab0*/  IADD3.X R11, PT, PT, RZ, R11, RZ, P0, !PT ;  /* 0x0000000bff0b7210 */ /* 0x000fe200007fe4ff */
[----:B------:R1:W-:Y:S04]  /*4ac0*/  STL [UR6+0x3c], R12 ;  /* 0x00003c0cff007987 */ /* 0x0003e80008100806 */
[----:B------:R1:W-:Y:S01]  /*4ad0*/  STL.64 [UR6+0x40], R6 ;  /* 0x00004006ff007987 */ /* 0x0003e20008100a06 */
[----:B------:R-:W-:Y:S01]  /*4ae0*/  UIADD3 UR6, UPT, UPT, UR6, 0x40, URZ ;  /* 0x0000004006067890 */ /* 0x000fe2000fffe0ff */
[----:B------:R-:W-:Y:S11]  /*4af0*/  BRA.U UP0, `(.L_x_445) ;  /* 0xfffffff500c47547 */ /* 0x000ff6000b83ffff */
[----:B------:R-:W-:Y:S01]  /*4b00*/  UMOV UR4, UR8 ;  /* 0x0000000800047c82 */ /* 0x000fe20008000000 */
[----:B------:R-:W-:Y:S05]  /*4b10*/  BRA.U UP1, `(.L_x_446) ;  /* 0xfffffff5011c7547 */ /* 0x000fea000b83ffff */
[----:B-1----:R-:W2:Y:S01]  /*4b20*/  LDL R7, [R1+0x1cc] ;  /* 0x0001cc0001077983 */ /* 0x002ea20000100800 */
[----:B------:R-:W-:Y:S01]  /*4b30*/  MOV R4, 0x400 ;  /* 0x0000040000047802 */ /* 0x000fe20000000f00 */
[----:B------:R-:W0:Y:S03]  /*4b40*/  S2R R5, SR_CgaCtaId ;  /* 0x0000000000057919 */ /* 0x000e260000008800 */
[----:B0-----:R-:W-:-:S05]  /*4b50*/  LEA R3, R5, R4, 0x18 ;  /* 0x0000000405037211 */ /* 0x001fca00078ec0ff */
[----:B------:R-:W2:Y:S02]  /*4b60*/  LDS R0, [R3+0x108] ;  /* 0x0001080003007984 */ /* 0x000ea40000000800 */
[----:B--2---:R-:W-:-:S13]  /*4b70*/  ISETP.GE.AND P0, PT, R7, R0, PT ;  /* 0x000000000700720c */ /* 0x004fda0003f06270 */
[----:B------:R-:W-:Y:S05]  /*4b80*/  @P0 BRA `(.L_x_444) ;  /* 0x00000000001c0947 */ /* 0x000fea0003800000 */
[----:B------:R-:W-:-:S05]  /*4b90*/  VIADD R4, R4, 0x108 ;  /* 0x0000010804047836 */ /* 0x000fca0000000000 */
[----:B------:R-:W-:-:S06]  /*4ba0*/  LEA R0, R5, R4, 0x18 ;  /* 0x0000000405007211 */ /* 0x000fcc00078ec0ff */
[----:B------:R-:W-:Y:S04]  /*4bb0*/  ATOMS.MIN.S32 R0, [R0], R7 ;  /* 0x000000070000738c */ /* 0x000fe80000800200 */
[----:B------:R-:W0:Y:S02]  /*4bc0*/  LDS R4, [R3+0x108] ;  /* 0x0001080003047984 */ /* 0x000e240000000800 */
[----:B0-----:R-:W-:-:S04]  /*4bd0*/  ISETP.NE.AND P0, PT, R7, R4, PT ;  /* 0x000000040700720c */ /* 0x001fc80003f05270 */
[----:B------:R-:W-:-:S13]  /*4be0*/  ISETP.GE.OR P0, PT, R7, R0, P0 ;  /* 0x000000000700720c */ /* 0x000fda0000706670 */
[----:B------:R0:W-:Y:S02]  /*4bf0*/  @!P0 STS [R3+0x10c], R18 ;  /* 0x00010c1203008388 */ /* 0x0001e40000000800 */
.L_x_444:
[----:B------:R-:W-:Y:S05]  /*4c00*/  BSYNC.RECONVERGENT B0 ;  /* 0x0000000000007941 */ /* 0x000fea0003800200 */
.L_x_443:
[----:B------:R-:W-:Y:S06]  /*4c10*/  BAR.SYNC.DEFER_BLOCKING 0x0 ;  /* 0x0000000000007b1d */ /* 0x000fec0000010000 */
.L_x_442:
[----:B------:R-:W-:-:S13]  /*4c20*/  ISETP.NE.AND P0, PT, R2, RZ, PT ;  /* 0x000000ff0200720c */ /* 0x000fda0003f05270 */
[----:B0-----:R-:W0:Y:S01]  /*4c30*/  @!P0 LDS.64 R2, [R3+0x108] ;  /* 0x0001080003028984 */ /* 0x001e220000000a00 */
[----:B------:R-:W1:Y:S08]  /*4c40*/  @!P0 LDC.64 R4, c[0x0][0x388] ;  /* 0x0000e200ff048b82 */ /* 0x000e700000000a00 */
[----:B------:R-:W2:Y:S01]  /*4c50*/  @!P0 LDC.64 R6, c[0x0][0x390] ;  /* 0x0000e400ff068b82 */ /* 0x000ea20000000a00 */
[----:B-1----:R-:W-:-:S04]  /*4c60*/  @!P0 IMAD.WIDE.U32 R4, R16, 0x4, R4 ;  /* 0x0000000410048825 */ /* 0x002fc800078e0004 */
[----:B--2--5:R-:W-:Y:S01]  /*4c70*/  @!P0 IMAD.WIDE.U32 R16, R16, 0x4, R6 ;  /* 0x0000000410108825 */ /* 0x024fe200078e0006 */
[----:B0-----:R-:W-:Y:S04]  /*4c80*/  @!P0 STG.E desc[UR36][R4.64], R2 ;  /* 0x0000000204008986 */ /* 0x001fe8000c101924 */
[----:B------:R-:W-:Y:S01]  /*4c90*/  @!P0 STG.E desc[UR36][R16.64], R3 ;  /* 0x0000000310008986 */ /* 0x000fe2000c101924 */
[----:B------:R-:W-:Y:S06]  /*4ca0*/  BAR.SYNC.DEFER_BLOCKING 0x0 ;  /* 0x0000000000007b1d */ /* 0x000fec0000010000 */
[----:B------:R-:W-:Y:S05]  /*4cb0*/  EXIT ;  /* 0x000000000000794d */ /* 0x000fea0003800000 */
.L_x_447:
        /* <DEDUP_REMOVED lines=12> */
.L_x_464:


//--------------------- .text._Z17computeIndexTablePKcPiS1_S1_S1_P10IndexTableS1_ --------------------------
	.section	.text._Z17computeIndexTablePKcPiS1_S1_S1_P10IndexTableS1_,"ax",@progbits
	.align	128
        .global         _Z17computeIndexTablePKcPiS1_S1_S1_P10IndexTableS1_
        .type           _Z17computeIndexTablePKcPiS1_S1_S1_P10IndexTableS1_,@function
        .size           _Z17computeIndexTablePKcPiS1_S1_S1_P10IndexTableS1_,(.L_x_465 - _Z17computeIndexTablePKcPiS1_S1_S1_P10IndexTableS1_)
        .other          _Z17computeIndexTablePKcPiS1_S1_S1_P10IndexTableS1_,@"STO_CUDA_ENTRY STV_DEFAULT"
_Z17computeIndexTablePKcPiS1_S1_S1_P10IndexTableS1_:
.text._Z17computeIndexTablePKcPiS1_S1_S1_P10IndexTableS1_:
[----:B------:R-:W-:Y:S08]  /*0000*/  LDC R1, c[0x0][0x37c] ;  /* 0x0000df00ff017b82 */ /* 0x000ff00000000800 */
[----:B------:R-:W0:Y:S01]  /*0010*/  LDC.64 R2, c[0x0][0x3b0] ;  /* 0x0000ec00ff027b82 */ /* 0x000e220000000a00 */
[----:B------:R-:W0:Y:S02]  /*0020*/  LDCU.64 UR6, c[0x0][0x358] ;  /* 0x00006b00ff0677ac */ /* 0x000e240008000a00 */
[----:B0-----:R-:W2:Y:S05]  /*0030*/  LDG.E R3, desc[UR6][R2.64] ;  /* 0x0000000602037981 */ /* 0x001eaa000c1e1900 */
[----:B------:R-:W0:Y:S01]  /*0040*/  S2UR UR4, SR_CTAID.X ;  /* 0x00000000000479c3 */ /* 0x000e220000002500 */
[----:B------:R-:W0:Y:S07]  /*0050*/  S2R R5, SR_TID.X ;  /* 0x0000000000057919 */ /* 0x000e2e0000002100 */
[----:B------:R-:W0:Y:S02]  /*0060*/  LDC R0, c[0x0][0x360] ;  /* 0x0000d800ff007b82 */ /* 0x000e240000000800 */
[----:B0-----:R-:W-:-:S05]  /*0070*/  IMAD R0, R0, UR4, R5 ;  /* 0x0000000400007c24 */ /* 0x001fca000f8e0205 */
[----:B--2---:R-:W-:-:S13]  /*0080*/  ISETP.GE.AND P0, PT, R0, R3, PT ;  /* 0x000000030000720c */ /* 0x004fda0003f06270 */
[----:B------:R-:W-:Y:S05]  /*0090*/  @P0 EXIT ;  /* 0x000000000000094d */ /* 0x000fea0003800000 */
[----:B------:R-:W0:Y:S01]  /*00a0*/  LDC R14, c[0x3][RZ] ;  /* 0x00c00000ff0e7b82 */ /* 0x000e220000000800 */
[----:B------:R-:W-:Y:S01]  /*00b0*/  IMAD R15, R0, 0x73, RZ ;  /* 0x00000073000f7824 */ /* 0x000fe200078e02ff */
[----:B------:R-:W-:-:S06]  /*00c0*/  UMOV UR4, URZ ;  /* 0x000000ff00047c82 */ /* 0x000fcc0008000000 */
[----:B------:R-:W1:Y:S08]  /*00d0*/  LDC.64 R2, c[0x0][0x388] ;  /* 0x0000e200ff027b82 */ /* 0x000e700000000a00 */
[----:B------:R-:W2:Y:S08]  /*00e0*/  LDC.64 R4, c[0x0][0x390] ;  /* 0x0000e400ff047b82 */ /* 0x000eb00000000a00 */
[----:B------:R-:W3:Y:S08]  /*00f0*/  LDC.64 R6, c[0x0][0x398] ;  /* 0x0000e600ff067b82 */ /* 0x000ef00000000a00 */
[----:B------:R-:W4:Y:S08]  /*0100*/  LDC.64 R8, c[0x0][0x3a0] ;  /* 0x0000e800ff087b82 */ /* 0x000f300000000a00 */
[----:B------:R-:W0:Y:S02]  /*0110*/  LDC.64 R10, c[0x0][0x3a8] ;  /* 0x0000ea00ff0a7b82 */ /* 0x000e240000000a00 */
.L_x_448:
[----:B------:R-:W5:Y:S01]  /*0120*/  LDC.64 R12, c[0x0][0x380] ;  /* 0x0000e000ff0c7b82 */ /* 0x000f620000000a00 */
[----:B------:R-:W-:Y:S02]  /*0130*/  SHF.R.S32.HI R16, RZ, 0x1f, R15 ;  /* 0x0000001fff107819 */ /* 0x000fe4000001140f */
[----:B-----5:R-:W-:-:S04]  /*0140*/  IADD3 R12, P0, P1, R15, 0x5, R12 ;  /* 0x000000050f0c7810 */ /* 0x020fc8000791e00c */
[----:B------:R-:W-:-:S05]  /*0150*/  IADD3.X R13, PT, PT, R16, R13, RZ, P0, P1 ;  /* 0x0000000d100d7210 */ /* 0x000fca00007e24ff */
[----:B------:R-:W5:Y:S04]  /*0160*/  LDG.E.S8 R27, desc[UR6][R12.64+0x6] ;  /* 0x000006060c1b7981 */ /* 0x000f68000c1e1300 */
[----:B0-----:R-:W2:Y:S04]  /*0170*/  LDG.E.S8 R21, desc[UR6][R12.64+0x5] ;  /* 0x000005060c157981 */ /* 0x001ea8000c1e1300 */
[----:B------:R-:W3:Y:S04]  /*0180*/  LDG.E.S8 R23, desc[UR6][R12.64+0x4] ;  /* 0x000004060c177981 */ /* 0x000ee8000c1e1300 */
[----:B------:R-:W4:Y:S04]  /*0190*/  LDG.E.S8 R24, desc[UR6][R12.64+0x3] ;  /* 0x000003060c187981 */ /* 0x000f28000c1e1300 */
[----:B------:R-:W4:Y:S04]  /*01a0*/  LDG.E.S8 R25, desc[UR6][R12.64+0x2] ;  /* 0x000002060c197981 */ /* 0x000f28000c1e1300 */
[----:B------:R-:W4:Y:S04]  /*01b0*/  LDG.E.S8 R26, desc[UR6][R12.64+0x1] ;  /* 0x000001060c1a7981 */ /* 0x000f28000c1e1300 */
[----:B------:R-:W4:Y:S04]  /*01c0*/  LDG.E.S8 R20, desc[UR6][R12.64] ;  /* 0x000000060c147981 */ /* 0x000f28000c1e1300 */
[----:B------:R-:W4:Y:S04]  /*01d0*/  LDG.E.S8 R16, desc[UR6][R12.64+-0x1] ;  /* 0xffffff060c107981 */ /* 0x000f28000c1e1300 */
[----:B------:R-:W4:Y:S04]  /*01e0*/  LDG.E.S8 R17, desc[UR6][R12.64+-0x2] ;  /* 0xfffffe060c117981 */ /* 0x000f28000c1e1300 */
[----:B------:R-:W4:Y:S04]  /*01f0*/  LDG.E.S8 R18, desc[UR6][R12.64+-0x3] ;  /* 0xfffffd060c127981 */ /* 0x000f28000c1e1300 */
[----:B------:R-:W4:Y:S04]  /*0200*/  LDG.E.S8 R19, desc[UR6][R12.64+-0x4] ;  /* 0xfffffc060c137981 */ /* 0x000f28000c1e1300 */
[----:B------:R1:W4:Y:S01]  /*0210*/  LDG.E.S8 R22, desc[UR6][R12.64+-0x5] ;  /* 0xfffffb060c167981 */ /* 0x000322000c1e1300 */
[----:B------:R-:W-:-:S02]  /*0220*/  UMOV UR5, 0x104 ;  /* 0x0000010400057882 */ /* 0x000fc40000000000 */
[----:B-----5:R-:W-:Y:S02]  /*0230*/  LEA R27, R27, -UR5, 0x2 ;  /* 0x800000051b1b7c11 */ /* 0x020fe4000f8e10ff */
[----:B--2---:R-:W-:Y:S02]  /*0240*/  LEA R28, R21, -UR5, 0x2 ;  /* 0x80000005151c7c11 */ /* 0x004fe4000f8e10ff */
[----:B------:R4:W0:Y:S01]  /*0250*/  LDC R21, c[0x3][R27] ;  /* 0x00c000001b157b82 */ /* 0x0008220000000800 */
[----:B---3--:R-:W-:-:S07]  /*0260*/  LEA R29, R23, -UR5, 0x2 ;  /* 0x80000005171d7c11 */ /* 0x008fce000f8e10ff */
[----:B------:R2:W3:Y:S01]  /*0270*/  LDC R23, c[0x3][R28] ;  /* 0x00c000001c177b82 */ /* 0x0004e20000000800 */
[----:B----4-:R-:W-:Y:S02]  /*0280*/  LEA R27, R24, -UR5, 0x2 ;  /* 0x80000005181b7c11 */ /* 0x010fe4000f8e10ff */
[----:B-1----:R-:W-:-:S05]  /*0290*/  LEA R13, R26, -UR5, 0x2 ;  /* 0x800000051a0d7c11 */ /* 0x002fca000f8e10ff */
[----:B------:R1:W4:Y:S01]  /*02a0*/  LDC R24, c[0x3][R29] ;  /* 0x00c000001d187b82 */ /* 0x0003220000000800 */
[----:B--2---:R-:W-:Y:S02]  /*02b0*/  LEA R28, R25, -UR5, 0x2 ;  /* 0x80000005191c7c11 */ /* 0x004fe4000f8e10ff */
[----:B------:R-:W-:Y:S02]  /*02c0*/  LEA R26, R20, -UR5, 0x2 ;  /* 0x80000005141a7c11 */ /* 0x000fe4000f8e10ff */
[----:B------:R-:W-:-:S03]  /*02d0*/  LEA R20, R16, -UR5, 0x2 ;  /* 0x8000000510147c11 */ /* 0x000fc6000f8e10ff */
[----:B------:R2:W5:Y:S01]  /*02e0*/  LDC R25, c[0x3][R27] ;  /* 0x00c000001b197b82 */ /* 0x0005620000000800 */
[----:B-1----:R-:W-:-:S07]  /*02f0*/  LEA R29, R18, -UR5, 0x2 ;  /* 0x80000005121d7c11 */ /* 0x002fce000f8e10ff */
[----:B------:R-:W1:Y:S01]  /*0300*/  LDC R12, c[0x3][R28] ;  /* 0x00c000001c0c7b82 */ /* 0x000e620000000800 */
[----:B--2---:R-:W-:-:S07]  /*0310*/  IMAD.MOV.U32 R27, RZ, RZ, 0x1 ;  /* 0x00000001ff1b7424 */ /* 0x004fce00078e00ff */
[----:B------:R-:W2:Y:S08]  /*0320*/  LDC R13, c[0x3][R13] ;  /* 0x00c000000d0d7b82 */ /* 0x000eb00000000800 */
[----:B------:R3:W2:Y:S01]  /*0330*/  LDC R16, c[0x3][R26] ;  /* 0x00c000001a107b82 */ /* 0x0006a20000000800 */
[----:B0-----:R-:W-:Y:S01]  /*0340*/  IMAD R21, R14, 0x4, R21 ;  /* 0x000000040e157824 */ /* 0x001fe200078e0215 */
[----:B---3--:R-:W-:-:S03]  /*0350*/  LEA R26, R17, -UR5, 0x2 ;  /* 0x80000005111a7c11 */ /* 0x008fc6000f8e10ff */
[----:B------:R-:W-:-:S03]  /*0360*/  IMAD.U32 R23, R21, 0x4, R23 ;  /* 0x0000000415177824 */ /* 0x000fc600078e0017 */
[----:B------:R0:W3:Y:S01]  /*0370*/  LDC R17, c[0x3][R20] ;  /* 0x00c0000014117b82 */ /* 0x0000e20000000800 */
[----:B----4-:R-:W-:-:S07]  /*0380*/  IMAD R24, R23, 0x4, R24 ;  /* 0x0000000417187824 */ /* 0x010fce00078e0218 */
[----:B------:R4:W3:Y:S01]  /*0390*/  LDC R18, c[0x3][R26] ;  /* 0x00c000001a127b82 */ /* 0x0008e20000000800 */
[----:B0-----:R-:W-:Y:S02]  /*03a0*/  LEA R20, R19, -UR5, 0x2 ;  /* 0x8000000513147c11 */ /* 0x001fe4000f8e10ff */
[----:B-----5:R-:W-:-:S05]  /*03b0*/  LEA R25, R24, R25, 0x2 ;  /* 0x0000001918197211 */ /* 0x020fca00078e10ff */
[----:B------:R-:W0:Y:S01]  /*03c0*/  LDC R19, c[0x3][R29] ;  /* 0x00c000001d137b82 */ /* 0x000e220000000800 */
[----:B----4-:R-:W-:Y:S01]  /*03d0*/  LEA R26, R22, -UR5, 0x2 ;  /* 0x80000005161a7c11 */ /* 0x010fe2000f8e10ff */
[----:B-1----:R-:W-:-:S06]  /*03e0*/  IMAD R12, R25, 0x4, R12 ;  /* 0x00000004190c7824 */ /* 0x002fcc00078e020c */
[----:B------:R1:W4:Y:S01]  /*03f0*/  LDC R22, c[0x3][R20] ;  /* 0x00c0000014167b82 */ /* 0x0003220000000800 */
[----:B--2---:R-:W-:-:S07]  /*0400*/  IMAD.U32 R21, R12, 0x4, R13 ;  /* 0x000000040c157824 */ /* 0x004fce00078e000d */
[----:B-1----:R-:W1:Y:S01]  /*0410*/  LDC R20, c[0x3][R26] ;  /* 0x00c000001a147b82 */ /* 0x002e620000000800 */
[----:B------:R-:W-:-:S05]  /*0420*/  IMAD R16, R21, 0x4, R16 ;  /* 0x0000000415107824 */ /* 0x000fca00078e0210 */
[----:B---3--:R-:W-:-:S05]  /*0430*/  LEA R17, R16, R17, 0x2 ;  /* 0x0000001110117211 */ /* 0x008fca00078e10ff */
[----:B------:R-:W-:-:S04]  /*0440*/  IMAD R18, R17, 0x4, R18 ;  /* 0x0000000411127824 */ /* 0x000fc800078e0212 */
[----:B0-----:R-:W-:-:S05]  /*0450*/  IMAD.U32 R19, R18, 0x4, R19 ;  /* 0x0000000412137824 */ /* 0x001fca00078e0013 */
[----:B----4-:R-:W-:-:S05]  /*0460*/  LEA R19, R19, R22, 0x2 ;  /* 0x0000001613137211 */ /* 0x010fca00078e10ff */
[----:B-1----:R-:W-:-:S04]  /*0470*/  IMAD.U32 R23, R19, 0x4, R20 ;  /* 0x0000000413177824 */ /* 0x002fc800078e0014 */
[----:B------:R-:W-:-:S04]  /*0480*/  IMAD.WIDE R12, R23, 0x4, R4 ;  /* 0x00000004170c7825 */ /* 0x000fc800078e0204 */
[C---:B------:R-:W-:Y:S02]  /*0490*/  IMAD.WIDE R16, R23.reuse, 0x4, R8 ;  /* 0x0000000417107825 */ /* 0x040fe400078e0208 */
[----:B------:R-:W2:Y:S04]  /*04a0*/  ATOMG.E.ADD.STRONG.GPU PT, R12, desc[UR6][R12.64], R27 ;  /* 0x8000001b0c0c79a8 */ /* 0x000ea800081ef106 */
[----:B------:R-:W2:Y:S01]  /*04b0*/  LDG.E R17, desc[UR6][R16.64] ;  /* 0x0000000610117981 */ /* 0x000ea2000c1e1900 */
[----:B------:R-:W-:-:S04]  /*04c0*/  IMAD.WIDE R20, R23, 0x8, R10 ;  /* 0x0000000817147825 */ /* 0x000fc800078e020a */
[----:B------:R-:W-:Y:S01]  /*04d0*/  IMAD.WIDE R22, R23, 0x4, R2 ;  /* 0x0000000417167825 */ /* 0x000fe200078e0202 */
[----:B--2---:R-:W-:-:S05]  /*04e0*/  IADD3 R25, PT, PT, R12, R17, RZ ;  /* 0x000000110c197210 */ /* 0x004fca0007ffe0ff */
[----:B------:R-:W-:-:S05]  /*04f0*/  IMAD.WIDE R18, R25, 0x4, R6 ;  /* 0x0000000419127825 */ /* 0x000fca00078e0206 */
[----:B------:R0:W-:Y:S04]  /*0500*/  STG.E desc[UR6][R18.64], R0 ;  /* 0x0000000012007986 */ /* 0x0001e8000c101906 */
[----:B------:R0:W-:Y:S04]  /*0510*/  STG.E desc[UR6][R20.64], R25 ;  /* 0x0000001914007986 */ /* 0x0001e8000c101906 */
[----:B------:R-:W2:Y:S01]  /*0520*/  LDG.E R23, desc[UR6][R22.64] ;  /* 0x0000000616177981 */ /* 0x000ea2000c1e1900 */
[----:B------:R-:W-:Y:S01]  /*0530*/  UIADD3 UR4, UPT, UPT, UR4, 0x1, URZ ;  /* 0x0000000104047890 */ /* 0x000fe2000fffe0ff */
[----:B------:R-:W-:-:S03]  /*0540*/  VIADD R15, R15, 0x1 ;  /* 0x000000010f0f7836 */ /* 0x000fc60000000000 */
[----:B------:R-:W-:Y:S01]  /*0550*/  UISETP.NE.AND UP0, UPT, UR4, 0x68, UPT ;  /* 0x000000680400788c */ /* 0x000fe2000bf05270 */
[----:B--2---:R0:W-:Y:S08]  /*0560*/  STG.E desc[UR6][R20.64+0x4], R23 ;  /* 0x0000041714007986 */ /* 0x0041f0000c101906 */
[----:B------:R-:W-:Y:S05]  /*0570*/  BRA.U UP0, `(.L_x_448) ;  /* 0xfffffff900e87547 */ /* 0x000fea000b83ffff */
[----:B------:R-:W-:Y:S05]  /*0580*/  EXIT ;  /* 0x000000000000794d */ /* 0x000fea0003800000 */
.L_x_449:
        /* <DEDUP_REMOVED lines=15> */
.L_x_465:


//--------------------- .text._Z17computeReadCountsPKcPiS1_ --------------------------
	.section	.text._Z17computeReadCountsPKcPiS1_,"ax",@progbits
	.align	128
        .global         _Z17computeReadCountsPKcPiS1_
        .type           _Z17computeReadCountsPKcPiS1_,@function
        .size           _Z17computeReadCountsPKcPiS1_,(.L_x_466 - _Z17computeReadCountsPKcPiS1_)
        .other          _Z17computeReadCountsPKcPiS1_,@"STO_CUDA_ENTRY STV_DEFAULT"
_Z17computeReadCountsPKcPiS1_:
.text._Z17computeReadCountsPKcPiS1_:
        /* <DEDUP_REMOVED lines=14> */
[----:B------:R-:W2:Y:S02]  /*00e0*/  LDC.64 R4, c[0x0][0x380] ;  /* 0x0000e000ff047b82 */ /* 0x000ea40000000a00 */
.L_x_450:
[----:B------:R-:W-:Y:S02]  /*00f0*/  SHF.R.S32.HI R6, RZ, 0x1f, R7 ;  /* 0x0000001fff067819 */ /* 0x000fe40000011407 */
[----:B--2---:R-:W-:-:S04]  /*0100*/  IADD3 R8, P0, P1, R7, 0x5, R4 ;  /* 0x0000000507087810 */ /* 0x004fc8000791e004 */
[----:B------:R-:W-:-:S05]  /*0110*/  IADD3.X R9, PT, PT, R6, R5, RZ, P0, P1 ;  /* 0x0000000506097210 */ /* 0x000fca00007e24ff */
[----:B------:R-:W2:Y:S04]  /*0120*/  LDG.E.S8 R20, desc[UR6][R8.64+0x6] ;  /* 0x0000060608147981 */ /* 0x000ea8000c1e1300 */
[----:B------:R-:W3:Y:S04]  /*0130*/  LDG.E.S8 R15, desc[UR6][R8.64+0x5] ;  /* 0x00000506080f7981 */ /* 0x000ee8000c1e1300 */
[----:B------:R-:W4:Y:S04]  /*0140*/  LDG.E.S8 R16, desc[UR6][R8.64+0x4] ;  /* 0x0000040608107981 */ /* 0x000f28000c1e1300 */
[----:B------:R-:W5:Y:S04]  /*0150*/  LDG.E.S8 R17, desc[UR6][R8.64+0x3] ;  /* 0x0000030608117981 */ /* 0x000f68000c1e1300 */
[----:B------:R-:W5:Y:S04]  /*0160*/  LDG.E.S8 R18, desc[UR6][R8.64+0x2] ;  /* 0x0000020608127981 */ /* 0x000f68000c1e1300 */
[----:B------:R-:W5:Y:S04]  /*0170*/  LDG.E.S8 R19, desc[UR6][R8.64+0x1] ;  /* 0x0000010608137981 */ /* 0x000f68000c1e1300 */
[----:B------:R-:W5:Y:S04]  /*0180*/  LDG.E.S8 R14, desc[UR6][R8.64] ;  /* 0x00000006080e7981 */ /* 0x000f68000c1e1300 */
[----:B------:R-:W5:Y:S04]  /*0190*/  LDG.E.S8 R13, desc[UR6][R8.64+-0x1] ;  /* 0xffffff06080d7981 */ /* 0x000f68000c1e1300 */
[----:B------:R-:W5:Y:S04]  /*01a0*/  LDG.E.S8 R12, desc[UR6][R8.64+-0x2] ;  /* 0xfffffe06080c7981 */ /* 0x000f68000c1e1300 */
[----:B------:R-:W5:Y:S04]  /*01b0*/  LDG.E.S8 R11, desc[UR6][R8.64+-0x3] ;  /* 0xfffffd06080b7981 */ /* 0x000f68000c1e1300 */
[----:B------:R-:W5:Y:S04]  /*01c0*/  LDG.E.S8 R6, desc[UR6][R8.64+-0x4] ;  /* 0xfffffc0608067981 */ /* 0x000f68000c1e1300 */
[----:B------:R0:W5:Y:S01]  /*01d0*/  LDG.E.S8 R10, desc[UR6][R8.64+-0x5] ;  /* 0xfffffb06080a7981 */ /* 0x000162000c1e1300 */
[----:B------:R-:W-:-:S02]  /*01e0*/  UMOV UR5, 0x104 ;  /* 0x0000010400057882 */ /* 0x000fc40000000000 */
[----:B--2---:R-:W-:Y:S02]  /*01f0*/  LEA R20, R20, -UR5, 0x2 ;  /* 0x8000000514147c11 */ /* 0x004fe4000f8e10ff */
[----:B---3--:R-:W-:Y:S02]  /*0200*/  LEA R21, R15, -UR5, 0x2 ;  /* 0x800000050f157c11 */ /* 0x008fe4000f8e10ff */
[----:B------:R-:W2:Y:S01]  /*0210*/  LDC R15, c[0x3][R20] ;  /* 0x00c00000140f7b82 */ /* 0x000ea20000000800 */
[----:B----4-:R-:W-:Y:S02]  /*0220*/  LEA R22, R16, -UR5, 0x2 ;  /* 0x8000000510167c11 */ /* 0x010fe4000f8e10ff */
[----:B-----5:R-:W-:-:S05]  /*0230*/  LEA R23, R17, -UR5, 0x2 ;  /* 0x8000000511177c11 */ /* 0x020fca000f8e10ff */
[----:B------:R-:W3:Y:S01]  /*0240*/  LDC R16, c[0x3][R21] ;  /* 0x00c0000015107b82 */ /* 0x000ee20000000800 */
[----:B------:R-:W-:Y:S02]  /*0250*/  LEA R24, R18, -UR5, 0x2 ;  /* 0x8000000512187c11 */ /* 0x000fe4000f8e10ff */
[----:B0-----:R-:W-:-:S05]  /*0260*/  LEA R9, R19, -UR5, 0x2 ;  /* 0x8000000513097c11 */ /* 0x001fca000f8e10ff */
[----:B------:R-:W0:Y:S01]  /*0270*/  LDC R17, c[0x3][R22] ;  /* 0x00c0000016117b82 */ /* 0x000e220000000800 */
[----:B------:R-:W-:Y:S02]  /*0280*/  LEA R14, R14, -UR5, 0x2 ;  /* 0x800000050e0e7c11 */ /* 0x000fe4000f8e10ff */
[----:B------:R-:W-:-:S05]  /*0290*/  LEA R19, R13, -UR5, 0x2 ;  /* 0x800000050d137c11 */ /* 0x000fca000f8e10ff */
[----:B------:R-:W4:Y:S01]  /*02a0*/  LDC R18, c[0x3][R23] ;  /* 0x00c0000017127b82 */ /* 0x000f220000000800 */
[----:B------:R-:W-:Y:S02]  /*02b0*/  LEA R25, R12, -UR5, 0x2 ;  /* 0x800000050c197c11 */ /* 0x000fe4000f8e10ff */
[----:B------:R-:W-:-:S05]  /*02c0*/  LEA R26, R11, -UR5, 0x2 ;  /* 0x800000050b1a7c11 */ /* 0x000fca000f8e10ff */
[----:B------:R-:W5:Y:S01]  /*02d0*/  LDC R8, c[0x3][R24] ;  /* 0x00c0000018087b82 */ /* 0x000f620000000800 */
[----:B------:R-:W-:Y:S02]  /*02e0*/  LEA R27, R6, -UR5, 0x2 ;  /* 0x80000005061b7c11 */ /* 0x000fe4000f8e10ff */
[----:B------:R-:W-:-:S05]  /*02f0*/  LEA R10, R10, -UR5, 0x2 ;  /* 0x800000050a0a7c11 */ /* 0x000fca000f8e10ff */
[----:B------:R-:W1:Y:S08]  /*0300*/  LDC R9, c[0x3][R9] ;  /* 0x00c0000009097b82 */ /* 0x000e700000000800 */
[----:B------:R-:W1:Y:S01]  /*0310*/  LDC R13, c[0x3][R14] ;  /* 0x00c000000e0d7b82 */ /* 0x000e620000000800 */
[----:B--2---:R-:W-:-:S07]  /*0320*/  IMAD R15, R0, 0x4, R15 ;  /* 0x00000004000f7824 */ /* 0x004fce00078e020f */
[----:B------:R-:W2:Y:S01]  /*0330*/  LDC R12, c[0x3][R19] ;  /* 0x00c00000130c7b82 */ /* 0x000ea20000000800 */
[----:B---3--:R-:W-:-:S07]  /*0340*/  IMAD.U32 R16, R15, 0x4, R16 ;  /* 0x000000040f107824 */ /* 0x008fce00078e0010 */
[----:B------:R-:W3:Y:S01]  /*0350*/  LDC R11, c[0x3][R25] ;  /* 0x00c00000190b7b82 */ /* 0x000ee20000000800 */
[----:B0-----:R-:W-:-:S07]  /*0360*/  IMAD R15, R16, 0x4, R17 ;  /* 0x00000004100f7824 */ /* 0x001fce00078e0211 */
[----:B------:R-:W0:Y:S01]  /*0370*/  LDC R6, c[0x3][R26] ;  /* 0x00c000001a067b82 */ /* 0x000e220000000800 */
[----:B----4-:R-:W-:-:S07]  /*0380*/  IMAD.U32 R15, R15, 0x4, R18 ;  /* 0x000000040f0f7824 */ /* 0x010fce00078e0012 */
[----:B------:R-:W4:Y:S01]  /*0390*/  LDC R27, c[0x3][R27] ;  /* 0x00c000001b1b7b82 */ /* 0x000f220000000800 */
[----:B-----5:R-:W-:-:S07]  /*03a0*/  IMAD R8, R15, 0x4, R8 ;  /* 0x000000040f087824 */ /* 0x020fce00078e0208 */
[----:B------:R-:W5:Y:S01]  /*03b0*/  LDC R10, c[0x3][R10] ;  /* 0x00c000000a0a7b82 */ /* 0x000f620000000800 */
[----:B-1----:R-:W-:-:S04]  /*03c0*/  IMAD.U32 R8, R8, 0x4, R9 ;  /* 0x0000000408087824 */ /* 0x002fc800078e0009 */
[----:B------:R-:W-:-:S05]  /*03d0*/  IMAD R13, R8, 0x4, R13 ;  /* 0x00000004080d7824 */ /* 0x000fca00078e020d */
[----:B--2---:R-:W-:-:S05]  /*03e0*/  LEA R12, R13, R12, 0x2 ;  /* 0x0000000c0d0c7211 */ /* 0x004fca00078e10ff */
[----:B---3--:R-:W-:-:S04]  /*03f0*/  IMAD R11, R12, 0x4, R11 ;  /* 0x000000040c0b7824 */ /* 0x008fc800078e020b */
[----:B0-----:R-:W-:Y:S02]  /*0400*/  IMAD.U32 R6, R11, 0x4, R6 ;  /* 0x000000040b067824 */ /* 0x001fe400078e0006 */
[----:B------:R-:W-:Y:S02]  /*0410*/  IMAD.MOV.U32 R11, RZ, RZ, 0x1 ;  /* 0x00000001ff0b7424 */ /* 0x000fe400078e00ff */
[----:B----4-:R-:W-:-:S05]  /*0420*/  IMAD R9, R6, 0x4, R27 ;  /* 0x0000000406097824 */ /* 0x010fca00078e021b */
[----:B-----5:R-:W-:-:S05]  /*0430*/  LEA R9, R9, R10, 0x2 ;  /* 0x0000000a09097211 */ /* 0x020fca00078e10ff */
[----:B------:R-:W-:-:S05]  /*0440*/  IMAD.WIDE R8, R9, 0x4, R2 ;  /* 0x0000000409087825 */ /* 0x000fca00078e0202 */
[----:B------:R3:W-:Y:S01]  /*0450*/  REDG.E.ADD.STRONG.GPU desc[UR6][R8.64], R11 ;  /* 0x0000000b0800798e */ /* 0x0007e2000c12e106 */
[----:B------:R-:W-:Y:S01]  /*0460*/  UIADD3 UR4, UPT, UPT, UR4, 0x1, URZ ;  /* 0x0000000104047890 */ /* 0x000fe2000fffe0ff */
[----:B------:R-:W-:-:S03]  /*0470*/  VIADD R7, R7, 0x1 ;  /* 0x0000000107077836 */ /* 0x000fc60000000000 */
[----:B------:R-:W-:-:S09]  /*0480*/  UISETP.NE.AND UP0, UPT, UR4, 0x68, UPT ;  /* 0x000000680400788c */ /* 0x000fd2000bf05270 */
[----:B---3--:R-:W-:Y:S05]  /*0490*/  BRA.U UP0, `(.L_x_450) ;  /* 0xfffffffd00147547 */ /* 0x008fea000b83ffff */
[----:B------:R-:W-:Y:S05]  /*04a0*/  EXIT ;  /* 0x000000000000794d */ /* 0x000fea0003800000 */
.L_x_451:
        /* <DEDUP_REMOVED lines=13> */
.L_x_466:


//--------------------- .text._Z16computeHistogramPKcP9HistogramPi --------------------------
	.section	.text._Z16computeHistogramPKcP9HistogramPi,"ax",@progbits
	.align	128
        .global         _Z16computeHistogramPKcP9HistogramPi
        .type           _Z16computeHistogramPKcP9HistogramPi,@function
        .size           _Z16computeHistogramPKcP9HistogramPi,(.L_x_467 - _Z16computeHistogramPKcP9HistogramPi)
        .other          _Z16computeHistogramPKcP9HistogramPi,@"STO_CUDA_ENTRY STV_DEFAULT"
_Z16computeHistogramPKcP9HistogramPi:
.text._Z16computeHistogramPKcP9HistogramPi:
        /* <DEDUP_REMOVED lines=10> */
[----:B------:R-:W0:Y:S01]  /*00a0*/  LDCU.64 UR6, c[0x0][0x380] ;  /* 0x00007000ff0677ac */ /* 0x000e220008000a00 */
[----:B------:R-:W1:Y:S01]  /*00b0*/  LDC.64 R2, c[0x0][0x388] ;  /* 0x0000e200ff027b82 */ /* 0x000e620000000a00 */
[----:B------:R-:W-:Y:S01]  /*00c0*/  IMAD R0, R5, 0x73, RZ ;  /* 0x0000007305007824 */ /* 0x000fe200078e02ff */
[----:B0-----:R-:W-:-:S04]  /*00d0*/  UIADD3 UR5, UP0, UPT, UR6, 0x3, URZ ;  /* 0x0000000306057890 */ /* 0x001fc8000ff1e0ff */
[----:B------:R-:W-:Y:S02]  /*00e0*/  UIADD3.X UR6, UPT, UPT, URZ, UR7, URZ, UP0, !UPT ;  /* 0x00000007ff067290 */ /* 0x000fe400087fe4ff */
[----:B------:R-:W-:Y:S01]  /*00f0*/  IADD3 R4, P0, PT, R0, UR5, RZ ;  /* 0x0000000500047c10 */ /* 0x000fe2000ff1e0ff */
[----:B-1----:R-:W-:-:S03]  /*0100*/  IMAD.WIDE R2, R5, 0x4, R2 ;  /* 0x0000000405027825 */ /* 0x002fc600078e0202 */
[----:B------:R-:W-:Y:S02]  /*0110*/  LEA.HI.X.SX32 R5, R0, UR6, 0x1, P0 ;  /* 0x0000000600057c11 */ /* 0x000fe400080f0eff */
[----:B------:R-:W-:Y:S04]  /*0120*/  STG.E.U8 desc[UR8][R2.64], RZ ;  /* 0x000000ff02007986 */ /* 0x000fe8000c101108 */
[----:B------:R-:W-:Y:S04]  /*0130*/  STG.E.U8 desc[UR8][R2.64+0x1], RZ ;  /* 0x000001ff02007986 */ /* 0x000fe8000c101108 */
[----:B------:R-:W-:Y:S04]  /*0140*/  STG.E.U8 desc[UR8][R2.64+0x3], RZ ;  /* 0x000003ff02007986 */ /* 0x000fe8000c101108 */
[----:B------:R-:W-:Y:S04]  /*0150*/  STG.E.U8 desc[UR8][R2.64+0x2], RZ ;  /* 0x000002ff02007986 */ /* 0x000fe8000c101108 */
[----:B------:R-:W2:Y:S02]  /*0160*/  LDG.E.U8 R6, desc[UR8][R4.64+-0x3] ;  /* 0xfffffd0804067981 */ /* 0x000ea4000c1e1100 */
[----:B--2---:R-:W-:-:S04]  /*0170*/  ISETP.NE.AND P0, PT, R6, 0x41, PT ;  /* 0x000000410600780c */ /* 0x004fc80003f05270 */
[----:B------:R-:W-:-:S05]  /*0180*/  SEL R7, RZ, 0x1, P0 ;  /* 0x00000001ff077807 */ /* 0x000fca0000000000 */
[----:B------:R0:W-:Y:S04]  /*0190*/  STG.E.U8 desc[UR8][R2.64], R7 ;  /* 0x0000000702007986 */ /* 0x0001e8000c101108 */
        /* <DEDUP_REMOVED lines=8> */
[----:B------:R-:W3:Y:S02]  /*0220*/  LDG.E.U8 R6, desc[UR8][R4.64+-0x3] ;  /* 0xfffffd0804067981 */ /* 0x000ee4000c1e1100 */
[----:B---3--:R-:W-:-:S04]  /*0230*/  ISETP.NE.AND P0, PT, R6, 0x43, PT ;  /* 0x000000430600780c */ /* 0x008fc80003f05270 */
[----:B------:R-:W-:-:S05]  /*0240*/  SEL R13, RZ, 0x1, P0 ;  /* 0x00000001ff0d7807 */ /* 0x000fca0000000000 */
[----:B------:R3:W-:Y:S04]  /*0250*/  STG.E.U8 desc[UR8][R2.64+0x2], R13 ;  /* 0x0000020d02007986 */ /* 0x0007e8000c101108 */
[----:B------:R-:W4:Y:S01]  /*0260*/  LDG.E.U8 R6, desc[UR8][R4.64+-0x2] ;  /* 0xfffffe0804067981 */ /* 0x000f22000c1e1100 */
[----:B------:R-:W-:Y:S01]  /*0270*/  VIADD R15, R7, 0x1 ;  /* 0x00000001070f7836 */ /* 0x000fe20000000000 */
[----:B----4-:R-:W-:-:S13]  /*0280*/  ISETP.NE.AND P0, PT, R6, 0x41, PT ;  /* 0x000000410600780c */ /* 0x010fda0003f05270 */
[----:B------:R-:W-:-:S05]  /*0290*/  @P0 IMAD.MOV R15, RZ, RZ, R7 ;  /* 0x000000ffff0f0224 */ /* 0x000fca00078e0207 */
[----:B------:R4:W-:Y:S04]  /*02a0*/  STG.E.U8 desc[UR8][R2.64], R15 ;  /* 0x0000000f02007986 */ /* 0x0009e8000c101108 */
[----:B------:R-:W5:Y:S01]  /*02b0*/  LDG.E.U8 R6, desc[UR8][R4.64+-0x2] ;  /* 0xfffffe0804067981 */ /* 0x000f62000c1e1100 */
[----:B0-----:R-:W-:Y:S01]  /*02c0*/  VIADD R7, R9, 0x1 ;  /* 0x0000000109077836 */ /* 0x001fe20000000000 */
[----:B-----5:R-:W-:-:S13]  /*02d0*/  ISETP.NE.AND P0, PT, R6, 0x54, PT ;  /* 0x000000540600780c */ /* 0x020fda0003f05270 */
[----:B------:R-:W-:-:S05]  /*02e0*/  @P0 IMAD.MOV R7, RZ, RZ, R9 ;  /* 0x000000ffff070224 */ /* 0x000fca00078e0209 */
[----:B------:R0:W-:Y:S04]  /*02f0*/  STG.E.U8 desc[UR8][R2.64+0x1], R7 ;  /* 0x0000010702007986 */ /* 0x0001e8000c101108 */
[----:B------:R-:W5:Y:S01]  /*0300*/  LDG.E.U8 R6, desc[UR8][R4.64+-0x2] ;  /* 0xfffffe0804067981 */ /* 0x000f62000c1e1100 */
[----:B-1----:R-:W-:Y:S01]  /*0310*/  VIADD R9, R11, 0x1 ;  /* 0x000000010b097836 */ /* 0x002fe20000000000 */
[----:B-----5:R-:W-:-:S13]  /*0320*/  ISETP.NE.AND P0, PT, R6, 0x47, PT ;  /* 0x000000470600780c */ /* 0x020fda0003f05270 */
[----:B------:R-:W-:-:S05]  /*0330*/  @P0 IMAD.MOV R9, RZ, RZ, R11 ;  /* 0x000000ffff090224 */ /* 0x000fca00078e020b */
[----:B------:R1:W-:Y:S04]  /*0340*/  STG.E.U8 desc[UR8][R2.64+0x3], R9 ;  /* 0x0000030902007986 */ /* 0x0003e8000c101108 */
[----:B------:R-:W5:Y:S01]  /*0350*/  LDG.E.U8 R6, desc[UR8][R4.64+-0x2] ;  /* 0xfffffe0804067981 */ /* 0x000f62000c1e1100 */
[----:B--2---:R-:W-:Y:S01]  /*0360*/  VIADD R11, R13, 0x1 ;  /* 0x000000010d0b7836 */ /* 0x004fe20000000000 */
[----:B-----5:R-:W-:-:S13]  /*0370*/  ISETP.NE.AND P0, PT, R6, 0x43, PT ;  /* 0x000000430600780c */ /* 0x020fda0003f05270 */
[----:B------:R-:W-:-:S05]  /*0380*/  @P0 IADD3 R11, PT, PT, R13, RZ, RZ ;  /* 0x000000ff0d0b0210 */ /* 0x000fca0007ffe0ff */
[----:B------:R2:W-:Y:S04]  /*0390*/  STG.E.U8 desc[UR8][R2.64+0x2], R11 ;  /* 0x0000020b02007986 */ /* 0x0005e8000c101108 */
[----:B------:R-:W5:Y:S01]  /*03a0*/  LDG.E.U8 R6, desc[UR8][R4.64+-0x1] ;  /* 0xffffff0804067981 */ /* 0x000f62000c1e1100 */
[----:B---3--:R-:W-:Y:S01]  /*03b0*/  VIADD R13, R15, 0x1 ;  /* 0x000000010f0d7836 */ /* 0x008fe20000000000 */
[----:B-----5:R-:W-:-:S13]  /*03c0*/  ISETP.NE.AND P0, PT, R6, 0x41, PT ;  /* 0x000000410600780c */ /* 0x020fda0003f05270 */
[----:B------:R-:W-:-:S05]  /*03d0*/  @P0 IMAD.MOV R13, RZ, RZ, R15 ;  /* 0x000000ffff0d0224 */ /* 0x000fca00078e020f */
[----:B------:R2:W-:Y:S04]  /*03e0*/  STG.E.U8 desc[UR8][R2.64], R13 ;  /* 0x0000000d02007986 */ /* 0x0005e8000c101108 */
[----:B------:R-:W3:Y:S01]  /*03f0*/  LDG.E.U8 R6, desc[UR8][R4.64+-0x1] ;  /* 0xffffff0804067981 */ /* 0x000ee2000c1e1100 */
[----:B----4-:R-:W-:Y:S01]  /*0400*/  VIADD R15, R7, 0x1 ;  /* 0x00000001070f7836 */ /* 0x010fe20000000000 */
[----:B---3--:R-:W-:-:S13]  /*0410*/  ISETP.NE.AND P0, PT, R6, 0x54, PT ;  /* 0x000000540600780c */ /* 0x008fda0003f05270 */
[----:B------:R-:W-:-:S05]  /*0420*/  @P0 IMAD.MOV R15, RZ, RZ, R7 ;  /* 0x000000ffff0f0224 */ /* 0x000fca00078e0207 */
[----:B------:R2:W-:Y:S04]  /*0430*/  STG.E.U8 desc[UR8][R2.64+0x1], R15 ;  /* 0x0000010f02007986 */ /* 0x0005e8000c101108 */
[----:B------:R-:W3:Y:S01]  /*0440*/  LDG.E.U8 R6, desc[UR8][R4.64+-0x1] ;  /* 0xffffff0804067981 */ /* 0x000ee2000c1e1100 */
[----:B0-----:R-:W-:Y:S01]  /*0450*/  VIADD R7, R9, 0x1 ;  /* 0x0000000109077836 */ /* 0x001fe20000000000 */
[----:B---3--:R-:W-:-:S13]  /*0460*/  ISETP.NE.AND P0, PT, R6, 0x47, PT ;  /* 0x000000470600780c */ /* 0x008fda0003f05270 */
[----:B------:R-:W-:-:S05]  /*0470*/  @P0 IMAD.MOV R7, RZ, RZ, R9 ;  /* 0x000000ffff070224 */ /* 0x000fca00078e0209 */
[----:B------:R2:W-:Y:S04]  /*0480*/  STG.E.U8 desc[UR8][R2.64+0x3], R7 ;  /* 0x0000030702007986 */ /* 0x0005e8000c101108 */
[----:B------:R-:W3:Y:S01]  /*0490*/  LDG.E.U8 R6, desc[UR8][R4.64+-0x1] ;  /* 0xffffff0804067981 */ /* 0x000ee2000c1e1100 */
[----:B-1----:R-:W-:Y:S01]  /*04a0*/  IADD3 R9, PT, PT, R11, 0x1, RZ ;  /* 0x000000010b097810 */ /* 0x002fe20007ffe0ff */
[----:B------:R-:W-:Y:S01]  /*04b0*/  UMOV UR4, URZ ;  /* 0x000000ff00047c82 */ /* 0x000fe20008000000 */
[----:B---3--:R-:W-:Y:S02]  /*04c0*/  ISETP.NE.AND P0, PT, R6, 0x43, PT ;  /* 0x000000430600780c */ /* 0x008fe40003f05270 */
[----:B------:R-:W-:-:S11]  /*04d0*/  PRMT R6, R7, 0x7610, R6 ;  /* 0x0000761007067816 */ /* 0x000fd60000000006 */
[----:B------:R-:W-:-:S05]  /*04e0*/  @P0 IMAD.MOV R9, RZ, RZ, R11 ;  /* 0x000000ffff090224 */ /* 0x000fca00078e020b */
[----:B------:R2:W-:Y:S01]  /*04f0*/  STG.E.U8 desc[UR8][R2.64+0x2], R9 ;  /* 0x0000020902007986 */ /* 0x0005e2000c101108 */
[----:B------:R-:W-:-:S07]  /*0500*/  PRMT R8, R9, 0x7610, R8 ;  /* 0x0000761009087816 */ /* 0x000fce0000000008 */
.L_x_452:
[----:B-12---:R-:W2:Y:S02]  /*0510*/  LDG.E.U8 R7, desc[UR8][R4.64] ;  /* 0x0000000804077981 */ /* 0x006ea4000c1e1100 */
[----:B--2---:R-:W-:Y:S01]  /*0520*/  ISETP.NE.AND P0, PT, R7, 0x41, PT ;  /* 0x000000410700780c */ /* 0x004fe20003f05270 */
[----:B------:R-:W-:-:S12]  /*0530*/  VIADD R7, R13, 0x1 ;  /* 0x000000010d077836 */ /* 0x000fd80000000000 */
[----:B------:R-:W-:-:S05]  /*0540*/  @P0 IMAD.MOV R7, RZ, RZ, R13 ;  /* 0x000000ffff070224 */ /* 0x000fca00078e020d */
[----:B------:R0:W-:Y:S04]  /*0550*/  STG.E.U8 desc[UR8][R2.64], R7 ;  /* 0x0000000702007986 */ /* 0x0001e8000c101108 */
[----:B------:R-:W2:Y:S02]  /*0560*/  LDG.E.U8 R9, desc[UR8][R4.64] ;  /* 0x0000000804097981 */ /* 0x000ea4000c1e1100 */
[----:B--2---:R-:W-:Y:S01]  /*0570*/  ISETP.NE.AND P0, PT, R9, 0x54, PT ;  /* 0x000000540900780c */ /* 0x004fe20003f05270 */
[----:B------:R-:W-:-:S12]  /*0580*/  VIADD R9, R15, 0x1 ;  /* 0x000000010f097836 */ /* 0x000fd80000000000 */
[----:B------:R-:W-:-:S05]  /*0590*/  @P0 IMAD.MOV R9, RZ, RZ, R15 ;  /* 0x000000ffff090224 */ /* 0x000fca00078e020f */
[----:B------:R1:W-:Y:S04]  /*05a0*/  STG.E.U8 desc[UR8][R2.64+0x1], R9 ;  /* 0x0000010902007986 */ /* 0x0003e8000c101108 */
[----:B------:R-:W2:Y:S01]  /*05b0*/  LDG.E.U8 R10, desc[UR8][R4.64] ;  /* 0x00000008040a7981 */ /* 0x000ea2000c1e1100 */
[----:B------:R-:W-:Y:S01]  /*05c0*/  VIADD R11, R6, 0x1 ;  /* 0x00000001060b7836 */ /* 0x000fe20000000000 */
[----:B--2---:R-:W-:-:S13]  /*05d0*/  ISETP.NE.AND P0, PT, R10, 0x47, PT ;  /* 0x000000470a00780c */ /* 0x004fda0003f05270 */
[----:B------:R-:W-:-:S05]  /*05e0*/  @P0 IADD3 R11, PT, PT, R6, RZ, RZ ;  /* 0x000000ff060b0210 */ /* 0x000fca0007ffe0ff */
[----:B------:R2:W-:Y:S04]  /*05f0*/  STG.E.U8 desc[UR8][R2.64+0x3], R11 ;  /* 0x0000030b02007986 */ /* 0x0005e8000c101108 */
[----:B------:R-:W3:Y:S01]  /*0600*/  LDG.E.U8 R6, desc[UR8][R4.64] ;  /* 0x0000000804067981 */ /* 0x000ee2000c1e1100 */
[----:B------:R-:W-:Y:S02]  /*0610*/  VIADD R0, R0, 0x4 ;  /* 0x0000000400007836 */ /* 0x000fe40000000000 */
[----:B------:R-:W-:Y:S01]  /*0620*/  VIADD R13, R8, 0x1 ;  /* 0x00000001080d7836 */ /* 0x000fe20000000000 */
[----:B---3--:R-:W-:Y:S02]  /*0630*/  ISETP.NE.AND P0, PT, R6, 0x43, PT ;  /* 0x000000430600780c */ /* 0x008fe40003f05270 */
[----:B------:R-:W-:-:S04]  /*0640*/  IADD3 R6, P1, PT, R0, UR5, RZ ;  /* 0x0000000500067c10 */ /* 0x000fc8000ff3e0ff */
[----:B------:R-:W-:Y:S01]  /*0650*/  LEA.HI.X.SX32 R15, R0, UR6, 0x1, P1 ;  /* 0x00000006000f7c11 */ /* 0x000fe200088f0eff */
[----:B------:R-:W-:-:S04]  /*0660*/  IMAD.MOV.U32 R4, RZ, RZ, R6 ;  /* 0x000000ffff047224 */ /* 0x000fc800078e0006 */
[----:B------:R-:W-:Y:S02]  /*0670*/  IMAD.MOV.U32 R5, RZ, RZ, R15 ;  /* 0x000000ffff057224 */ /* 0x000fe400078e000f */
[----:B------:R-:W-:-:S05]  /*0680*/  @P0 IMAD.MOV R13, RZ, RZ, R8 ;  /* 0x000000ffff0d0224 */ /* 0x000fca00078e0208 */
[----:B------:R3:W-:Y:S04]  /*0690*/  STG.E.U8 desc[UR8][R2.64+0x2], R13 ;  /* 0x0000020d02007986 */ /* 0x0007e8000c101108 */
[----:B------:R-:W4:Y:S01]  /*06a0*/  LDG.E.U8 R6, desc[UR8][R4.64+-0x3] ;  /* 0xfffffd0804067981 */ /* 0x000f22000c1e1100 */
[----:B------:R-:W-:Y:S01]  /*06b0*/  VIADD R15, R7, 0x1 ;  /* 0x00000001070f7836 */ /* 0x000fe20000000000 */
[----:B----4-:R-:W-:-:S13]  /*06c0*/  ISETP.NE.AND P0, PT, R6, 0x41, PT ;  /* 0x000000410600780c */ /* 0x010fda0003f05270 */
[----:B------:R-:W-:-:S05]  /*06d0*/  @P0 IADD3 R15, PT, PT, R7, RZ, RZ ;  /* 0x000000ff070f0210 */ /* 0x000fca0007ffe0ff */
        /* <DEDUP_REMOVED lines=20> */
[----:B------:R-:W-:Y:S04]  /*0820*/  STG.E.U8 desc[UR8][R2.64], R13 ;  /* 0x0000000d02007986 */ /* 0x000fe8000c101108 */
[----:B------:R-:W3:Y:S01]  /*0830*/  LDG.E.U8 R6, desc[UR8][R4.64+-0x2] ;  /* 0xfffffe0804067981 */ /* 0x000ee2000c1e1100 */
[----:B----4-:R-:W-:Y:S01]  /*0840*/  VIADD R15, R7, 0x1 ;  /* 0x00000001070f7836 */ /* 0x010fe20000000000 */
[----:B---3--:R-:W-:-:S13]  /*0850*/  ISETP.NE.AND P0, PT, R6, 0x54, PT ;  /* 0x000000540600780c */ /* 0x008fda0003f05270 */
[----:B------:R-:W-:-:S05]  /*0860*/  @P0 IMAD.MOV R15, RZ, RZ, R7 ;  /* 0x000000ffff0f0224 */ /* 0x000fca00078e0207 */
[----:B------:R-:W-:Y:S04]  /*0870*/  STG.E.U8 desc[UR8][R2.64+0x1], R15 ;  /* 0x0000010f02007986 */ /* 0x000fe8000c101108 */
[----:B------:R-:W3:Y:S01]  /*0880*/  LDG.E.U8 R6, desc[UR8][R4.64+-0x2] ;  /* 0xfffffe0804067981 */ /* 0x000ee2000c1e1100 */
[----:B0-----:R-:W-:Y:S01]  /*0890*/  VIADD R7, R9, 0x1 ;  /* 0x0000000109077836 */ /* 0x001fe20000000000 */
[----:B---3--:R-:W-:-:S13]  /*08a0*/  ISETP.NE.AND P0, PT, R6, 0x47, PT ;  /* 0x000000470600780c */ /* 0x008fda0003f05270 */
[----:B------:R-:W-:-:S05]  /*08b0*/  @P0 IADD3 R7, PT, PT, R9, RZ, RZ ;  /* 0x000000ff09070210 */ /* 0x000fca0007ffe0ff */
[----:B------:R0:W-:Y:S04]  /*08c0*/  STG.E.U8 desc[UR8][R2.64+0x3], R7 ;  /* 0x0000030702007986 */ /* 0x0001e8000c101108 */
[----:B------:R-:W3:Y:S01]  /*08d0*/  LDG.E.U8 R6, desc[UR8][R4.64+-0x2] ;  /* 0xfffffe0804067981 */ /* 0x000ee2000c1e1100 */
[----:B-1----:R-:W-:Y:S01]  /*08e0*/  VIADD R9, R11, 0x1 ;  /* 0x000000010b097836 */ /* 0x002fe20000000000 */
[----:B---3--:R-:W-:-:S13]  /*08f0*/  ISETP.NE.AND P0, PT, R6, 0x43, PT ;  /* 0x000000430600780c */ /* 0x008fda0003f05270 */
[----:B------:R-:W-:-:S05]  /*0900*/  @P0 IMAD.MOV R9, RZ, RZ, R11 ;  /* 0x000000ffff090224 */ /* 0x000fca00078e020b */
[----:B------:R1:W-:Y:S04]  /*0910*/  STG.E.U8 desc[UR8][R2.64+0x2], R9 ;  /* 0x0000020902007986 */ /* 0x0003e8000c101108 */
[----:B------:R-:W3:Y:S01]  /*0920*/  LDG.E.U8 R6, desc[UR8][R4.64+-0x1] ;  /* 0xffffff0804067981 */ /* 0x000ee2000c1e1100 */
[----:B--2---:R-:W-:Y:S01]  /*0930*/  VIADD R11, R13, 0x1 ;  /* 0x000000010d0b7836 */ /* 0x004fe20000000000 */
[----:B---3--:R-:W-:-:S13]  /*0940*/  ISETP.NE.AND P0, PT, R6, 0x41, PT ;  /* 0x000000410600780c */ /* 0x008fda0003f05270 */
[----:B------:R-:W-:-:S05]  /*0950*/  @P0 IMAD.MOV R11, RZ, RZ, R13 ;  /* 0x000000ffff0b0224 */ /* 0x000fca00078e020d */
[----:B------:R1:W-:Y:S04]  /*0960*/  STG.E.U8 desc[UR8][R2.64], R11 ;  /* 0x0000000b02007986 */ /* 0x0003e8000c101108 */
[----:B------:R-:W2:Y:S01]  /*0970*/  LDG.E.U8 R6, desc[UR8][R4.64+-0x1] ;  /* 0xffffff0804067981 */ /* 0x000ea2000c1e1100 */
[----:B------:R-:W-:Y:S01]  /*0980*/  VIADD R17, R15, 0x1 ;  /* 0x000000010f117836 */ /* 0x000fe20000000000 */
[----:B--2---:R-:W-:-:S13]  /*0990*/  ISETP.NE.AND P0, PT, R6, 0x54, PT ;  /* 0x000000540600780c */ /* 0x004fda0003f05270 */
[----:B------:R-:W-:-:S05]  /*09a0*/  @P0 IADD3 R17, PT, PT, R15, RZ, RZ ;  /* 0x000000ff0f110210 */ /* 0x000fca0007ffe0ff */
[----:B------:R1:W-:Y:S04]  /*09b0*/  STG.E.U8 desc[UR8][R2.64+0x1], R17 ;  /* 0x0000011102007986 */ /* 0x0003e8000c101108 */
[----:B------:R-:W2:Y:S01]  /*09c0*/  LDG.E.U8 R6, desc[UR8][R4.64+-0x1] ;  /* 0xffffff0804067981 */ /* 0x000ea2000c1e1100 */
[----:B------:R-:W-:Y:S01]  /*09d0*/  VIADD R19, R7, 0x1 ;  /* 0x0000000107137836 */ /* 0x000fe20000000000 */
[----:B--2---:R-:W-:-:S13]  /*09e0*/  ISETP.NE.AND P0, PT, R6, 0x47, PT ;  /* 0x000000470600780c */ /* 0x004fda0003f05270 */
[----:B------:R-:W-:-:S05]  /*09f0*/  @P0 IMAD.MOV R19, RZ, RZ, R7 ;  /* 0x000000ffff130224 */ /* 0x000fca00078e0207 */
[----:B------:R1:W-:Y:S04]  /*0a00*/  STG.E.U8 desc[UR8][R2.64+0x3], R19 ;  /* 0x0000031302007986 */ /* 0x0003e8000c101108 */
[----:B------:R-:W2:Y:S01]  /*0a10*/  LDG.E.U8 R6, desc[UR8][R4.64+-0x1] ;  /* 0xffffff0804067981 */ /* 0x000ea2000c1e1100 */
[----:B0-----:R-:W-:Y:S01]  /*0a20*/  VIADD R7, R9, 0x1 ;  /* 0x0000000109077836 */ /* 0x001fe20000000000 */
[----:B------:R-:W-:Y:S01]  /*0a30*/  UIADD3 UR4, UPT, UPT, UR4, 0x4, URZ ;  /* 0x0000000404047890 */ /* 0x000fe2000fffe0ff */
[----:B------:R-:W-:Y:S02]  /*0a40*/  PRMT R13, R11, 0x7610, R13 ;  /* 0x000076100b0d7816 */ /* 0x000fe4000000000d */
[----:B------:R-:W-:Y:S01]  /*0a50*/  PRMT R15, R17, 0x7610, R15 ;  /* 0x00007610110f7816 */ /* 0x000fe2000000000f */
[----:B------:R-:W-:Y:S01]  /*0a60*/  UISETP.NE.AND UP0, UPT, UR4, 0x70, UPT ;  /* 0x000000700400788c */ /* 0x000fe2000bf05270 */
[----:B--2---:R-:W-:-:S02]  /*0a70*/  ISETP.NE.AND P0, PT, R6, 0x43, PT ;  /* 0x000000430600780c */ /* 0x004fc40003f05270 */
[----:B------:R-:W-:-:S11]  /*0a80*/  PRMT R6, R19, 0x7610, R6 ;  /* 0x0000761013067816 */ /* 0x000fd60000000006 */
[----:B------:R-:W-:-:S05]  /*0a90*/  @P0 IMAD.MOV R7, RZ, RZ, R9 ;  /* 0x000000ffff070224 */ /* 0x000fca00078e0209 */
[----:B------:R1:W-:Y:S01]  /*0aa0*/  STG.E.U8 desc[UR8][R2.64+0x2], R7 ;  /* 0x0000020702007986 */ /* 0x0003e2000c101108 */
[----:B------:R-:W-:Y:S01]  /*0ab0*/  PRMT R8, R7, 0x7610, R8 ;  /* 0x0000761007087816 */ /* 0x000fe20000000008 */
[----:B------:R-:W-:Y:S06]  /*0ac0*/  BRA.U UP0, `(.L_x_452) ;  /* 0xfffffff900907547 */ /* 0x000fec000b83ffff */
[----:B------:R-:W-:Y:S05]  /*0ad0*/  EXIT ;  /* 0x000000000000794d */ /* 0x000fea0003800000 */
.L_x_453:
        /* <DEDUP_REMOVED lines=10> */
.L_x_467:


//--------------------- .nv.global.init           --------------------------
	.section	.nv.global.init,"aw",@progbits
.nv.global.init:
	.type		$str,@object
	.size		$str,($str$1 - $str)
$str:
        /*0000*/ 	.byte	0x6c, 0x65, 0x6e, 0x67, 0x74, 0x68, 0x20, 0x69, 0x73, 0x20, 0x62, 0x69, 0x67, 0x67, 0x65, 0x72
        /*0010*/ 	.byte	0x20, 0x74, 0x68, 0x65, 0x6e, 0x20, 0x6e, 0x0a, 0x00
	.type		$str$1,@object
	.size		$str$1,(.L_47 - $str$1)
$str$1:
        /*0019*/ 	.byte	0x6c, 0x65, 0x6e, 0x67, 0x74, 0x68, 0x20, 0x69, 0x73, 0x20, 0x73, 0x6d, 0x61, 0x6c, 0x6c, 0x65
        /*0029*/ 	.byte	0x72, 0x20, 0x74, 0x68, 0x65, 0x6e, 0x20, 0x6e, 0x75, 0x6d, 0x45, 0x6c, 0x65, 0x6d, 0x65, 0x6e
        /*0039*/ 	.byte	0x74, 0x73, 0x0a, 0x00
.L_47:


//--------------------- .nv.shared._ZN3cub18CUB_300001_SM_10006detail6reduce28DeviceReduceSingleTileKernelINS2_10policy_hubIiyN4cuda3std3__44plusIiEEE10Policy1000EPiSC_iS9_iiNS7_10__identityEEEvT0_T1_T2_T3_T4_T6_ --------------------------
	.section	.nv.shared._ZN3cub18CUB_300001_SM_10006detail6reduce28DeviceReduceSingleTileKernelINS2_10policy_hubIiyN4cuda3std3__44plusIiEEE10Policy1000EPiSC_iS9_iiNS7_10__identityEEEvT0_T1_T2_T3_T4_T6_,"aw",@nobits
	.sectionflags	@""
	.align	4
.nv.shared._ZN3cub18CUB_300001_SM_10006detail6reduce28DeviceReduceSingleTileKernelINS2_10policy_hubIiyN4cuda3std3__44plusIiEEE10Policy1000EPiSC_iS9_iiNS7_10__identityEEEvT0_T1_T2_T3_T4_T6_:
	.zero		1068


//--------------------- .nv.shared.reserved.0     --------------------------
	.section	.nv.shared.reserved.0,"aw",@nobits
	.weak		__nv_reservedSMEM_offset_0_alias
	.size		__nv_reservedSMEM_offset_0_alias, 0, 64
	.other		__nv_reservedSMEM_offset_0_alias,@"STO_CUDA_RESERVED_SHARED STV_DEFAULT"
__nv_reservedSMEM_offset_0_alias:
	.zero		0
	.zero		64


//--------------------- .nv.global                --------------------------
	.section	.nv.global,"aw",@nobits
.nv.global:
	.type		_ZN34_INTERNAL_a340b67d_4_k_cu_7db401216thrust24THRUST_300001_SM_1000_NS12placeholders2_8E,@object
	.size		_ZN34_INTERNAL_a340b67d_4_k_cu_7db401216thrust24THRUST_300001_SM_1000_NS12placeholders2_8E,(_ZN34_INTERNAL_a340b67d_4_k_cu_7db401214cuda3std3__436_GLOBAL__N__a340b67d_4_k_cu_7db401216ignoreE - _ZN34_INTERNAL_a340b67d_4_k_cu_7db401216thrust24THRUST_300001_SM_1000_NS12placeholders2_8E)
_ZN34_INTERNAL_a340b67d_4_k_cu_7db401216thrust24THRUST_300001_SM_1000_NS12placeholders2_8E:
	.zero		1
	.type		_ZN34_INTERNAL_a340b67d_4_k_cu_7db401214cuda3std3__436_GLOBAL__N__a340b67d_4_k_cu_7db401216ignoreE,@object
	.size		_ZN34_INTERNAL_a340b67d_4_k_cu_7db401214cuda3std3__436_GLOBAL__N__a340b67d_4_k_cu_7db401216ignoreE,(_ZN34_INTERNAL_a340b67d_4_k_cu_7db401214cuda3std6ranges3__45__cpo4dataE - _ZN34_INTERNAL_a340b67d_4_k_cu_7db401214cuda3std3__436_GLOBAL__N__a340b67d_4_k_cu_7db401216ignoreE)
_ZN34_INTERNAL_a340b67d_4_k_cu_7db401214cuda3std3__436_GLOBAL__N__a340b67d_4_k_cu_7db401216ignoreE:
	.zero		1
	.type		_ZN34_INTERNAL_a340b67d_4_k_cu_7db401214cuda3std6ranges3__45__cpo4dataE,@object
	.size		_ZN34_INTERNAL_a340b67d_4_k_cu_7db401214cuda3std6ranges3__45__cpo4dataE,(_ZN34_INTERNAL_a340b67d_4_k_cu_7db401216thrust24THRUST_300001_SM_1000_NS6system3cpp3parE - _ZN34_INTERNAL_a340b67d_4_k_cu_7db401214cuda3std6ranges3__45__cpo4dataE)
_ZN34_INTERNAL_a340b67d_4_k_cu_7db401214cuda3std6ranges3__45__cpo4dataE:
	.zero		1
	.type		_ZN34_INTERNAL_a340b67d_4_k_cu_7db401216thrust24THRUST_300001_SM_1000_NS6system3cpp3parE,@object
	.size		_ZN34_INTERNAL_a340b67d_4_k_cu_7db401216thrust24THRUST_300001_SM_1000_NS6system3cpp3parE,(_ZN34_INTERNAL_a340b67d_4_k_cu_7db401214cuda3std3__45__cpo5beginE - _ZN34_INTERNAL_a340b67d_4_k_cu_7db401216thrust24THRUST_300001_SM_1000_NS6system3cpp3parE)
_ZN34_INTERNAL_a340b67d_4_k_cu_7db401216thrust24THRUST_300001_SM_1000_NS6system3cpp3parE:
	.zero		1
	.type		_ZN34_INTERNAL_a340b67d_4_k_cu_7db401214cuda3std3__45__cpo5beginE,@object
	.size		_ZN34_INTERNAL_a340b67d_4_k_cu_7db401214cuda3std3__45__cpo5beginE,(_ZN34_INTERNAL_a340b67d_4_k_cu_7db401214cuda3std6ranges3__45__cpo5beginE - _ZN34_INTERNAL_a340b67d_4_k_cu_7db401214cuda3std3__45__cpo5beginE)
_ZN34_INTERNAL_a340b67d_4_k_cu_7db401214cuda3std3__45__cpo5beginE:
	.zero		1
	.type		_ZN34_INTERNAL_a340b67d_4_k_cu_7db401214cuda3std6ranges3__45__cpo5beginE,@object
	.size		_ZN34_INTERNAL_a340b67d_4_k_cu_7db401214cuda3std6ranges3__45__cpo5beginE,(_ZN34_INTERNAL_a340b67d_4_k_cu_7db401216thrust24THRUST_300001_SM_1000_NS6deviceE - _ZN34_INTERNAL_a340b67d_4_k_cu_7db401214cuda3std6ranges3__45__cpo5beginE)
_ZN34_INTERNAL_a340b67d_4_k_cu_7db401214cuda3std6ranges3__45__cpo5beginE:
	.zero		1
	.type		_ZN34_INTERNAL_a340b67d_4_k_cu_7db401216thrust24THRUST_300001_SM_1000_NS6deviceE,@object
	.size		_ZN34_INTERNAL_a340b67d_4_k_cu_7db401216thrust24THRUST_300001_SM_1000_NS6deviceE,(_ZN34_INTERNAL_a340b67d_4_k_cu_7db401214cuda3std3__47nulloptE - _ZN34_INTERNAL_a340b67d_4_k_cu_7db401216thrust24THRUST_300001_SM_1000_NS6deviceE)
_ZN34_INTERNAL_a340b67d_4_k_cu_7db401216thrust24THRUST_300001_SM_1000_NS6deviceE:
	.zero		1
	.type		_ZN34_INTERNAL_a340b67d_4_k_cu_7db401214cuda3std3__47nulloptE,@object
	.size		_ZN34_INTERNAL_a340b67d_4_k_cu_7db401214cuda3std3__47nulloptE,(_ZN34_INTERNAL_a340b67d_4_k_cu_7db401214cuda3std6ranges3__45__cpo8distanceE - _ZN34_INTERNAL_a340b67d_4_k_cu_7db401214cuda3std3__47nulloptE)
_ZN34_INTERNAL_a340b67d_4_k_cu_7db401214cuda3std3__47nulloptE:
	.zero		1
	.type		_ZN34_INTERNAL_a340b67d_4_k_cu_7db401214cuda3std6ranges3__45__cpo8distanceE,@object
	.size		_ZN34_INTERNAL_a340b67d_4_k_cu_7db401214cuda3std6ranges3__45__cpo8distanceE,(_ZN34_INTERNAL_a340b67d_4_k_cu_7db401216thrust24THRUST_300001_SM_1000_NS12placeholders2_4E - _ZN34_INTERNAL_a340b67d_4_k_cu_7db401214cuda3std6ranges3__45__cpo8distanceE)
_ZN34_INTERNAL_a340b67d_4_k_cu_7db401214cuda3std6ranges3__45__cpo8distanceE:
	.zero		1
	.type		_ZN34_INTERNAL_a340b67d_4_k_cu_7db401216thrust24THRUST_300001_SM_1000_NS12placeholders2_4E,@object
	.size		_ZN34_INTERNAL_a340b67d_4_k_cu_7db401216thrust24THRUST_300001_SM_1000_NS12placeholders2_4E,(_ZN34_INTERNAL_a340b67d_4_k_cu_7db401214cuda3std3__45__cpo6rbeginE - _ZN34_INTERNAL_a340b67d_4_k_cu_7db401216thrust24THRUST_300001_SM_1000_NS12placeholders2_4E)
_ZN34_INTERNAL_a340b67d_4_k_cu_7db401216thrust24THRUST_300001_SM_1000_NS12placeholders2_4E:
	.zero		1
	.type		_ZN34_INTERNAL_a340b67d_4_k_cu_7db401214cuda3std3__45__cpo6rbeginE,@object
	.size		_ZN34_INTERNAL_a340b67d_4_k_cu_7db401214cuda3std3__45__cpo6rbeginE,(_ZN34_INTERNAL_a340b67d_4_k_cu_7db401214cuda3std6ranges3__45__cpo7advanceE - _ZN34_INTERNAL_a340b67d_4_k_cu_7db401214cuda3std3__45__cpo6rbeginE)
_ZN34_INTERNAL_a340b67d_4_k_cu_7db401214cuda3std3__45__cpo6rbeginE:
	.zero		1
	.type		_ZN34_INTERNAL_a340b67d_4_k_cu_7db401214cuda3std6ranges3__45__cpo7advanceE,@object
	.size		_ZN34_INTERNAL_a340b67d_4_k_cu_7db401214cuda3std6ranges3__45__cpo7advanceE,(_ZN34_INTERNAL_a340b67d_4_k_cu_7db401216thrust24THRUST_300001_SM_1000_NS12placeholders3_10E - _ZN34_INTERNAL_a340b67d_4_k_cu_7db401214cuda3std6ranges3__45__cpo7advanceE)
_ZN34_INTERNAL_a340b67d_4_k_cu_7db401214cuda3std6ranges3__45__cpo7advanceE:
	.zero		1
	.type		_ZN34_INTERNAL_a340b67d_4_k_cu_7db401216thrust24THRUST_300001_SM_1000_NS12placeholders3_10E,@object
	.size		_ZN34_INTERNAL_a340b67d_4_k_cu_7db401216thrust24THRUST_300001_SM_1000_NS12placeholders3_10E,(_ZN34_INTERNAL_a340b67d_4_k_cu_7db401214cuda3std3__48in_placeE - _ZN34_INTERNAL_a340b67d_4_k_cu_7db401216thrust24THRUST_300001_SM_1000_NS12placeholders3_10E)
_ZN34_INTERNAL_a340b67d_4_k_cu_7db401216thrust24THRUST_300001_SM_1000_NS12placeholders3_10E:
	.zero		1
	.type		_ZN34_INTERNAL_a340b67d_4_k_cu_7db401214cuda3std3__48in_placeE,@object
	.size		_ZN34_INTERNAL_a340b67d_4_k_cu_7db401214cuda3std3__48in_placeE,(_ZN34_INTERNAL_a340b67d_4_k_cu_7db401214cuda3std6ranges3__45__cpo4sizeE - _ZN34_INTERNAL_a340b67d_4_k_cu_7db401214cuda3std3__48in_placeE)
_ZN34_INTERNAL_a340b67d_4_k_cu_7db401214cuda3std3__48in_placeE:
	.zero		1
	.type		_ZN34_INTERNAL_a340b67d_4_k_cu_7db401214cuda3std6ranges3__45__cpo4sizeE,@object
	.size		_ZN34_INTERNAL_a340b67d_4_k_cu_7db401214cuda3std6ranges3__45__cpo4sizeE,(_ZN34_INTERNAL_a340b67d_4_k_cu_7db401216thrust24THRUST_300001_SM_1000_NS12placeholders2_2E - _ZN34_INTERNAL_a340b67d_4_k_cu_7db401214cuda3std6ranges3__45__cpo4sizeE)
_ZN34_INTERNAL_a340b67d_4_k_cu_7db401214cuda3std6ranges3__45__cpo4sizeE:
	.zero		1
	.type		_ZN34_INTERNAL_a340b67d_4_k_cu_7db401216thrust24THRUST_300001_SM_1000_NS12placeholders2_2E,@object
	.size		_ZN34_INTERNAL_a340b67d_4_k_cu_7db401216thrust24THRUST_300001_SM_1000_NS12placeholders2_2E,(_ZN34_INTERNAL_a340b67d_4_k_cu_7db401214cuda3std3__45__cpo6cbeginE - _ZN34_INTERNAL_a340b67d_4_k_cu_7db401216thrust24THRUST_300001_SM_1000_NS12placeholders2_2E)
_ZN34_INTERNAL_a340b67d_4_k_cu_7db401216thrust24THRUST_300001_SM_1000_NS12placeholders2_2E:
	.zero		1
	.type		_ZN34_INTERNAL_a340b67d_4_k_cu_7db401214cuda3std3__45__cpo6cbeginE,@object
	.size		_ZN34_INTERNAL_a340b67d_4_k_cu_7db401214cuda3std3__45__cpo6cbeginE,(_ZN34_INTERNAL_a340b67d_4_k_cu_7db401214cuda3std6ranges3__45__cpo6cbeginE - _ZN34_INTERNAL_a340b67d_4_k_cu_7db401214cuda3std3__45__cpo6cbeginE)
_ZN34_INTERNAL_a340b67d_4_k_cu_7db401214cuda3std3__45__cpo6cbeginE:
	.zero		1
	.type		_ZN34_INTERNAL_a340b67d_4_k_cu_7db401214cuda3std6ranges3__45__cpo6cbeginE,@object
	.size		_ZN34_INTERNAL_a340b67d_4_k_cu_7db401214cuda3std6ranges3__45__cpo6cbeginE,(_ZN34_INTERNAL_a340b67d_4_k_cu_7db401216thrust24THRUST_300001_SM_1000_NS12placeholders2_6E - _ZN34_INTERNAL_a340b67d_4_k_cu_7db401214cuda3std6ranges3__45__cpo6cbeginE)
_ZN34_INTERNAL_a340b67d_4_k_cu_7db401214cuda3std6ranges3__45__cpo6cbeginE:
	.zero		1
	.type		_ZN34_INTERNAL_a340b67d_4_k_cu_7db401216thrust24THRUST_300001_SM_1000_NS12placeholders2_6E,@object
	.size		_ZN34_INTERNAL_a340b67d_4_k_cu_7db401216thrust24THRUST_300001_SM_1000_NS12placeholders2_6E,(_ZN34_INTERNAL_a340b67d_4_k_cu_7db401214cuda3std3__45__cpo7crbeginE - _ZN34_INTERNAL_a340b67d_4_k_cu_7db401216thrust24THRUST_300001_SM_1000_NS12placeholders2_6E)
_ZN34_INTERNAL_a340b67d_4_k_cu_7db401216thrust24THRUST_300001_SM_1000_NS12placeholders2_6E:
	.zero		1
	.type		_ZN34_INTERNAL_a340b67d_4_k_cu_7db401214cuda3std3__45__cpo7crbeginE,@object
	.size		_ZN34_INTERNAL_a340b67d_4_k_cu_7db401214cuda3std3__45__cpo7crbeginE,(_ZN34_INTERNAL_a340b67d_4_k_cu_7db401214cuda3std6ranges3__45__cpo4nextE - _ZN34_INTERNAL_a340b67d_4_k_cu_7db401214cuda3std3__45__cpo7crbeginE)
_ZN34_INTERNAL_a340b67d_4_k_cu_7db401214cuda3std3__45__cpo7crbeginE:
	.zero		1
	.type		_ZN34_INTERNAL_a340b67d_4_k_cu_7db401214cuda3std6ranges3__45__cpo4nextE,@object
	.size		_ZN34_INTERNAL_a340b67d_4_k_cu_7db401214cuda3std6ranges3__45__cpo4nextE,(_ZN34_INTERNAL_a340b67d_4_k_cu_7db401214cuda3std6ranges3__45__cpo4swapE - _ZN34_INTERNAL_a340b67d_4_k_cu_7db401214cuda3std6ranges3__45__cpo4nextE)
_ZN34_INTERNAL_a340b67d_4_k_cu_7db401214cuda3std6ranges3__45__cpo4nextE:
	.zero		1
	.type		_ZN34_INTERNAL_a340b67d_4_k_cu_7db401214cuda3std6ranges3__45__cpo4swapE,@object
	.size		_ZN34_INTERNAL_a340b67d_4_k_cu_7db401214cuda3std6ranges3__45__cpo4swapE,(_ZN34_INTERNAL_a340b67d_4_k_cu_7db401216thrust24THRUST_300001_SM_1000_NS8cuda_cub10par_nosyncE - _ZN34_INTERNAL_a340b67d_4_k_cu_7db401214cuda3std6ranges3__45__cpo4swapE)
_ZN34_INTERNAL_a340b67d_4_k_cu_7db401214cuda3std6ranges3__45__cpo4swapE:
	.zero		1
	.type		_ZN34_INTERNAL_a340b67d_4_k_cu_7db401216thrust24THRUST_300001_SM_1000_NS8cuda_cub10par_nosyncE,@object
	.size		_ZN34_INTERNAL_a340b67d_4_k_cu_7db401216thrust24THRUST_300001_SM_1000_NS8cuda_cub10par_nosyncE,(_ZN34_INTERNAL_a340b67d_4_k_cu_7db401216thrust24THRUST_300001_SM_1000_NS3seqE - _ZN34_INTERNAL_a340b67d_4_k_cu_7db401216thrust24THRUST_300001_SM_1000_NS8cuda_cub10par_nosyncE)
_ZN34_INTERNAL_a340b67d_4_k_cu_7db401216thrust24THRUST_300001_SM_1000_NS8cuda_cub10par_nosyncE:
	.zero		1
	.type		_ZN34_INTERNAL_a340b67d_4_k_cu_7db401216thrust24THRUST_300001_SM_1000_NS3seqE,@object
	.size		_ZN34_INTERNAL_a340b67d_4_k_cu_7db401216thrust24THRUST_300001_SM_1000_NS3seqE,(_ZN34_INTERNAL_a340b67d_4_k_cu_7db401214cuda3std3__420unreachable_sentinelE - _ZN34_INTERNAL_a340b67d_4_k_cu_7db401216thrust24THRUST_300001_SM_1000_NS3seqE)
_ZN34_INTERNAL_a340b67d_4_k_cu_7db401216thrust24THRUST_300001_SM_1000_NS3seqE:
	.zero		1
	.type		_ZN34_INTERNAL_a340b67d_4_k_cu_7db401214cuda3std3__420unreachable_sentinelE,@object
	.size		_ZN34_INTERNAL_a340b67d_4_k_cu_7db401214cuda3std3__420unreachable_sentinelE,(_ZN34_INTERNAL_a340b67d_4_k_cu_7db401214cuda3std6ranges3__45__cpo5ssizeE - _ZN34_INTERNAL_a340b67d_4_k_cu_7db401214cuda3std3__420unreachable_sentinelE)
_ZN34_INTERNAL_a340b67d_4_k_cu_7db401214cuda3std3__420unreachable_sentinelE:
	.zero		1
	.type		_ZN34_INTERNAL_a340b67d_4_k_cu_7db401214cuda3std6ranges3__45__cpo5ssizeE,@object
	.size		_ZN34_INTERNAL_a340b67d_4_k_cu_7db401214cuda3std6ranges3__45__cpo5ssizeE,(_ZN34_INTERNAL_a340b67d_4_k_cu_7db401216thrust24THRUST_300001_SM_1000_NS12placeholders2_3E - _ZN34_INTERNAL_a340b67d_4_k_cu_7db401214cuda3std6ranges3__45__cpo5ssizeE)
_ZN34_INTERNAL_a340b67d_4_k_cu_7db401214cuda3std6ranges3__45__cpo5ssizeE:
	.zero		1
	.type		_ZN34_INTERNAL_a340b67d_4_k_cu_7db401216thrust24THRUST_300001_SM_1000_NS12placeholders2_3E,@object
	.size		_ZN34_INTERNAL_a340b67d_4_k_cu_7db401216thrust24THRUST_300001_SM_1000_NS12placeholders2_3E,(_ZN34_INTERNAL_a340b67d_4_k_cu_7db401214cuda3std3__45__cpo4cendE - _ZN34_INTERNAL_a340b67d_4_k_cu_7db401216thrust24THRUST_300001_SM_1000_NS12placeholders2_3E)
_ZN34_INTERNAL_a340b67d_4_k_cu_7db401216thrust24THRUST_300001_SM_1000_NS12placeholders2_3E:
	.zero		1
	.type		_ZN34_INTERNAL_a340b67d_4_k_cu_7db401214cuda3std3__45__cpo4cendE,@object
	.size		_ZN34_INTERNAL_a340b67d_4_k_cu_7db401214cuda3std3__45__cpo4cendE,(_ZN34_INTERNAL_a340b67d_4_k_cu_7db401214cuda3std6ranges3__45__cpo4cendE - _ZN34_INTERNAL_a340b67d_4_k_cu_7db401214cuda3std3__45__cpo4cendE)
_ZN34_INTERNAL_a340b67d_4_k_cu_7db401214cuda3std3__45__cpo4cendE:
	.zero		1
	.type		_ZN34_INTERNAL_a340b67d_4_k_cu_7db401214cuda3std6ranges3__45__cpo4cendE,@object
	.size		_ZN34_INTERNAL_a340b67d_4_k_cu_7db401214cuda3std6ranges3__45__cpo4cendE,(_ZN34_INTERNAL_a340b67d_4_k_cu_7db401216thrust24THRUST_300001_SM_1000_NS12placeholders2_7E - _ZN34_INTERNAL_a340b67d_4_k_cu_7db401214cuda3std6ranges3__45__cpo4cendE)
_ZN34_INTERNAL_a340b67d_4_k_cu_7db401214cuda3std6ranges3__45__cpo4cendE:
	.zero		1
	.type		_ZN34_INTERNAL_a340b67d_4_k_cu_7db401216thrust24THRUST_300001_SM_1000_NS12placeholders2_7E,@object
	.size		_ZN34_INTERNAL_a340b67d_4_k_cu_7db401216thrust24THRUST_300001_SM_1000_NS12placeholders2_7E,(_ZN34_INTERNAL_a340b67d_4_k_cu_7db401214cuda3std3__45__cpo5crendE - _ZN34_INTERNAL_a340b67d_4_k_cu_7db401216thrust24THRUST_300001_SM_1000_NS12placeholders2_7E)
_ZN34_INTERNAL_a340b67d_4_k_cu_7db401216thrust24THRUST_300001_SM_1000_NS12placeholders2_7E:
	.zero		1
	.type		_ZN34_INTERNAL_a340b67d_4_k_cu_7db401214cuda3std3__45__cpo5crendE,@object
	.size		_ZN34_INTERNAL_a340b67d_4_k_cu_7db401214cuda3std3__45__cpo5crendE,(_ZN34_INTERNAL_a340b67d_4_k_cu_7db401214cuda3std6ranges3__45__cpo4prevE - _ZN34_INTERNAL_a340b67d_4_k_cu_7db401214cuda3std3__45__cpo5crendE)
_ZN34_INTERNAL_a340b67d_4_k_cu_7db401214cuda3std3__45__cpo5crendE:
	.zero		1
	.type		_ZN34_INTERNAL_a340b67d_4_k_cu_7db401214cuda3std6ranges3__45__cpo4prevE,@object
	.size		_ZN34_INTERNAL_a340b67d_4_k_cu_7db401214cuda3std6ranges3__45__cpo4prevE,(_ZN34_INTERNAL_a340b67d_4_k_cu_7db401214cuda3std6ranges3__45__cpo9iter_moveE - _ZN34_INTERNAL_a340b67d_4_k_cu_7db401214cuda3std6ranges3__45__cpo4prevE)
_ZN34_INTERNAL_a340b67d_4_k_cu_7db401214cuda3std6ranges3__45__cpo4prevE:
	.zero		1
	.type		_ZN34_INTERNAL_a340b67d_4_k_cu_7db401214cuda3std6ranges3__45__cpo9iter_moveE,@object
	.size		_ZN34_INTERNAL_a340b67d_4_k_cu_7db401214cuda3std6ranges3__45__cpo9iter_moveE,(_ZN34_INTERNAL_a340b67d_4_k_cu_7db401216thrust24THRUST_300001_SM_1000_NS6system6detail10sequential3seqE - _ZN34_INTERNAL_a340b67d_4_k_cu_7db401214cuda3std6ranges3__45__cpo9iter_moveE)
_ZN34_INTERNAL_a340b67d_4_k_cu_7db401214cuda3std6ranges3__45__cpo9iter_moveE:
	.zero		1
	.type		_ZN34_INTERNAL_a340b67d_4_k_cu_7db401216thrust24THRUST_300001_SM_1000_NS6system6detail10sequential3seqE,@object
	.size		_ZN34_INTERNAL_a340b67d_4_k_cu_7db401216thrust24THRUST_300001_SM_1000_NS6system6detail10sequential3seqE,(_ZN34_INTERNAL_a340b67d_4_k_cu_7db401216thrust24THRUST_300001_SM_1000_NS12placeholders2_9E - _ZN34_INTERNAL_a340b67d_4_k_cu_7db401216thrust24THRUST_300001_SM_1000_NS6system6detail10sequential3seqE)
_ZN34_INTERNAL_a340b67d_4_k_cu_7db401216thrust24THRUST_300001_SM_1000_NS6system6detail10sequential3seqE:
	.zero		1
	.type		_ZN34_INTERNAL_a340b67d_4_k_cu_7db401216thrust24THRUST_300001_SM_1000_NS12placeholders2_9E,@object
	.size		_ZN34_INTERNAL_a340b67d_4_k_cu_7db401216thrust24THRUST_300001_SM_1000_NS12placeholders2_9E,(_ZN34_INTERNAL_a340b67d_4_k_cu_7db401214cuda3std3__419piecewise_constructE - _ZN34_INTERNAL_a340b67d_4_k_cu_7db401216thrust24THRUST_300001_SM_1000_NS12placeholders2_9E)
_ZN34_INTERNAL_a340b67d_4_k_cu_7db401216thrust24THRUST_300001_SM_1000_NS12placeholders2_9E:
	.zero		1
	.type		_ZN34_INTERNAL_a340b67d_4_k_cu_7db401214cuda3std3__419piecewise_constructE,@object
	.size		_ZN34_INTERNAL_a340b67d_4_k_cu_7db401214cuda3std3__419piecewise_constructE,(_ZN34_INTERNAL_a340b67d_4_k_cu_7db401214cuda3std6ranges3__45__cpo5cdataE - _ZN34_INTERNAL_a340b67d_4_k_cu_7db401214cuda3std3__419piecewise_constructE)
_ZN34_INTERNAL_a340b67d_4_k_cu_7db401214cuda3std3__419piecewise_constructE:
	.zero		1
	.type		_ZN34_INTERNAL_a340b67d_4_k_cu_7db401214cuda3std6ranges3__45__cpo5cdataE,@object
	.size		_ZN34_INTERNAL_a340b67d_4_k_cu_7db401214cuda3std6ranges3__45__cpo5cdataE,(_ZN34_INTERNAL_a340b67d_4_k_cu_7db401216thrust24THRUST_300001_SM_1000_NS12placeholders2_1E - _ZN34_INTERNAL_a340b67d_4_k_cu_7db401214cuda3std6ranges3__45__cpo5cdataE)
_ZN34_INTERNAL_a340b67d_4_k_cu_7db401214cuda3std6ranges3__45__cpo5cdataE:
	.zero		1
	.type		_ZN34_INTERNAL_a340b67d_4_k_cu_7db401216thrust24THRUST_300001_SM_1000_NS12placeholders2_1E,@object
	.size		_ZN34_INTERNAL_a340b67d_4_k_cu_7db401216thrust24THRUST_300001_SM_1000_NS12placeholders2_1E,(_ZN34_INTERNAL_a340b67d_4_k_cu_7db401214cuda3std3__45__cpo3endE - _ZN34_INTERNAL_a340b67d_4_k_cu_7db401216thrust24THRUST_300001_SM_1000_NS12placeholders2_1E)
_ZN34_INTERNAL_a340b67d_4_k_cu_7db401216thrust24THRUST_300001_SM_1000_NS12placeholders2_1E:
	.zero		1
	.type		_ZN34_INTERNAL_a340b67d_4_k_cu_7db401214cuda3std3__45__cpo3endE,@object
	.size		_ZN34_INTERNAL_a340b67d_4_k_cu_7db401214cuda3std3__45__cpo3endE,(_ZN34_INTERNAL_a340b67d_4_k_cu_7db401214cuda3std6ranges3__45__cpo3endE - _ZN34_INTERNAL_a340b67d_4_k_cu_7db401214cuda3std3__45__cpo3endE)
_ZN34_INTERNAL_a340b67d_4_k_cu_7db401214cuda3std3__45__cpo3endE:
	.zero		1
	.type		_ZN34_INTERNAL_a340b67d_4_k_cu_7db401214cuda3std6ranges3__45__cpo3endE,@object
	.size		_ZN34_INTERNAL_a340b67d_4_k_cu_7db401214cuda3std6ranges3__45__cpo3endE,(_ZN34_INTERNAL_a340b67d_4_k_cu_7db401216thrust24THRUST_300001_SM_1000_NS12placeholders2_5E - _ZN34_INTERNAL_a340b67d_4_k_cu_7db401214cuda3std6ranges3__45__cpo3endE)
_ZN34_INTERNAL_a340b67d_4_k_cu_7db401214cuda3std6ranges3__45__cpo3endE:
	.zero		1
	.type		_ZN34_INTERNAL_a340b67d_4_k_cu_7db401216thrust24THRUST_300001_SM_1000_NS12placeholders2_5E,@object
	.size		_ZN34_INTERNAL_a340b67d_4_k_cu_7db401216thrust24THRUST_300001_SM_1000_NS12placeholders2_5E,(_ZN34_INTERNAL_a340b67d_4_k_cu_7db401214cuda3std3__45__cpo4rendE - _ZN34_INTERNAL_a340b67d_4_k_cu_7db401216thrust24THRUST_300001_SM_1000_NS12placeholders2_5E)
_ZN34_INTERNAL_a340b67d_4_k_cu_7db401216thrust24THRUST_300001_SM_1000_NS12placeholders2_5E:
	.zero		1
	.type		_ZN34_INTERNAL_a340b67d_4_k_cu_7db401214cuda3std3__45__cpo4rendE,@object
	.size		_ZN34_INTERNAL_a340b67d_4_k_cu_7db401214cuda3std3__45__cpo4rendE,(_ZN34_INTERNAL_a340b67d_4_k_cu_7db401214cuda3std6ranges3__45__cpo9iter_swapE - _ZN34_INTERNAL_a340b67d_4_k_cu_7db401214cuda3std3__45__cpo4rendE)
_ZN34_INTERNAL_a340b67d_4_k_cu_7db401214cuda3std3__45__cpo4rendE:
	.zero		1
	.type		_ZN34_INTERNAL_a340b67d_4_k_cu_7db401214cuda3std6ranges3__45__cpo9iter_swapE,@object
	.size		_ZN34_INTERNAL_a340b67d_4_k_cu_7db401214cuda3std6ranges3__45__cpo9iter_swapE,(_ZN34_INTERNAL_a340b67d_4_k_cu_7db401214cuda3std3__48unexpectE - _ZN34_INTERNAL_a340b67d_4_k_cu_7db401214cuda3std6ranges3__45__cpo9iter_swapE)
_ZN34_INTERNAL_a340b67d_4_k_cu_7db401214cuda3std6ranges3__45__cpo9iter_swapE:
	.zero		1
	.type		_ZN34_INTERNAL_a340b67d_4_k_cu_7db401214cuda3std3__48unexpectE,@object
	.size		_ZN34_INTERNAL_a340b67d_4_k_cu_7db401214cuda3std3__48unexpectE,(_ZN34_INTERNAL_a340b67d_4_k_cu_7db401216thrust24THRUST_300001_SM_1000_NS8cuda_cub3parE - _ZN34_INTERNAL_a340b67d_4_k_cu_7db401214cuda3std3__48unexpectE)
_ZN34_INTERNAL_a340b67d_4_k_cu_7db401214cuda3std3__48unexpectE:
	.zero		1
	.type		_ZN34_INTERNAL_a340b67d_4_k_cu_7db401216thrust24THRUST_300001_SM_1000_NS8cuda_cub3parE,@object
	.size		_ZN34_INTERNAL_a340b67d_4_k_cu_7db401216thrust24THRUST_300001_SM_1000_NS8cuda_cub3parE,(.L_30 - _ZN34_INTERNAL_a340b67d_4_k_cu_7db401216thrust24THRUST_300001_SM_1000_NS8cuda_cub3parE)
_ZN34_INTERNAL_a340b67d_4_k_cu_7db401216thrust24THRUST_300001_SM_1000_NS8cuda_cub3parE:
	.zero		1
.L_30:


//--------------------- .nv.shared._ZN3cub18CUB_300001_SM_10006detail6reduce18DeviceReduceKernelINS2_10policy_hubIiyN4cuda3std3__44plusIiEEE10Policy1000EN6thrust24THRUST_300001_SM_1000_NS10device_ptrIiEEyS9_iNS7_10__identityEEEvT0_PT3_T1_NS0_13GridEvenShareISK_EET2_T4_ --------------------------
	.section	.nv.shared._ZN3cub18CUB_300001_SM_10006detail6reduce18DeviceReduceKernelINS2_10policy_hubIiyN4cuda3std3__44plusIiEEE10Policy1000EN6thrust24THRUST_300001_SM_1000_NS10device_ptrIiEEyS9_iNS7_10__identityEEEvT0_PT3_T1_NS0_13GridEvenShareISK_EET2_T4_,"aw",@nobits
	.sectionflags	@""
	.align	4
.nv.shared._ZN3cub18CUB_300001_SM_10006detail6reduce18DeviceReduceKernelINS2_10policy_hubIiyN4cuda3std3__44plusIiEEE10Policy1000EN6thrust24THRUST_300001_SM_1000_NS10device_ptrIiEEyS9_iNS7_10__identityEEEvT0_PT3_T1_NS0_13GridEvenShareISK_EET2_T4_:
	.zero		1068


//--------------------- .nv.shared._ZN3cub18CUB_300001_SM_10006detail6reduce28DeviceReduceSingleTileKernelINS2_10policy_hubIiyN4cuda3std3__44plusIiEEE10Policy1000EN6thrust24THRUST_300001_SM_1000_NS10device_ptrIiEEPiyS9_iiNS7_10__identityEEEvT0_T1_T2_T3_T4_T6_ --------------------------
	.section	.nv.shared._ZN3cub18CUB_300001_SM_10006detail6reduce28DeviceReduceSingleTileKernelINS2_10policy_hubIiyN4cuda3std3__44plusIiEEE10Policy1000EN6thrust24THRUST_300001_SM_1000_NS10device_ptrIiEEPiyS9_iiNS7_10__identityEEEvT0_T1_T2_T3_T4_T6_,"aw",@nobits
	.sectionflags	@""
	.align	4
.nv.shared._ZN3cub18CUB_300001_SM_10006detail6reduce28DeviceReduceSingleTileKernelINS2_10policy_hubIiyN4cuda3std3__44plusIiEEE10Policy1000EN6thrust24THRUST_300001_SM_1000_NS10device_ptrIiEEPiyS9_iiNS7_10__identityEEEvT0_T1_T2_T3_T4_T6_:
	.zero		1068


//--------------------- .nv.shared._ZN3cub18CUB_300001_SM_10006detail6reduce28DeviceReduceSingleTileKernelINS2_10policy_hubIijN4cuda3std3__44plusIiEEE10Policy1000EPiSC_iS9_iiNS7_10__identityEEEvT0_T1_T2_T3_T4_T6_ --------------------------
	.section	.nv.shared._ZN3cub18CUB_300001_SM_10006detail6reduce28DeviceReduceSingleTileKernelINS2_10policy_hubIijN4cuda3std3__44plusIiEEE10Policy1000EPiSC_iS9_iiNS7_10__identityEEEvT0_T1_T2_T3_T4_T6_,"aw",@nobits
	.sectionflags	@""
	.align	4
.nv.shared._ZN3cub18CUB_300001_SM_10006detail6reduce28DeviceReduceSingleTileKernelINS2_10policy_hubIijN4cuda3std3__44plusIiEEE10Policy1000EPiSC_iS9_iiNS7_10__identityEEEvT0_T1_T2_T3_T4_T6_:
	.zero		1068


//--------------------- .nv.shared._ZN3cub18CUB_300001_SM_10006detail6reduce18DeviceReduceKernelINS2_10policy_hubIijN4cuda3std3__44plusIiEEE10Policy1000EN6thrust24THRUST_300001_SM_1000_NS10device_ptrIiEEjS9_iNS7_10__identityEEEvT0_PT3_T1_NS0_13GridEvenShareISK_EET2_T4_ --------------------------
	.section	.nv.shared._ZN3cub18CUB_300001_SM_10006detail6reduce18DeviceReduceKernelINS2_10policy_hubIijN4cuda3std3__44plusIiEEE10Policy1000EN6thrust24THRUST_300001_SM_1000_NS10device_ptrIiEEjS9_iNS7_10__identityEEEvT0_PT3_T1_NS0_13GridEvenShareISK_EET2_T4_,"aw",@nobits
	.sectionflags	@""
	.align	4
.nv.shared._ZN3cub18CUB_300001_SM_10006detail6reduce18DeviceReduceKernelINS2_10policy_hubIijN4cuda3std3__44plusIiEEE10Policy1000EN6thrust24THRUST_300001_SM_1000_NS10device_ptrIiEEjS9_iNS7_10__identityEEEvT0_PT3_T1_NS0_13GridEvenShareISK_EET2_T4_:
	.zero		1068


//--------------------- .nv.shared._ZN3cub18CUB_300001_SM_10006detail6reduce28DeviceReduceSingleTileKernelINS2_10policy_hubIijN4cuda3std3__44plusIiEEE10Policy1000EN6thrust24THRUST_300001_SM_1000_NS10device_ptrIiEEPijS9_iiNS7_10__identityEEEvT0_T1_T2_T3_T4_T6_ --------------------------
	.section	.nv.shared._ZN3cub18CUB_300001_SM_10006detail6reduce28DeviceReduceSingleTileKernelINS2_10policy_hubIijN4cuda3std3__44plusIiEEE10Policy1000EN6thrust24THRUST_300001_SM_1000_NS10device_ptrIiEEPijS9_iiNS7_10__identityEEEvT0_T1_T2_T3_T4_T6_,"aw",@nobits
	.sectionflags	@""
	.align	4
.nv.shared._ZN3cub18CUB_300001_SM_10006detail6reduce28DeviceReduceSingleTileKernelINS2_10policy_hubIijN4cuda3std3__44plusIiEEE10Policy1000EN6thrust24THRUST_300001_SM_1000_NS10device_ptrIiEEPijS9_iiNS7_10__identityEEEvT0_T1_T2_T3_T4_T6_:
	.zero		1068


//--------------------- .nv.shared._ZN3cub18CUB_300001_SM_10006detail4scan16DeviceScanKernelINS2_10policy_hubIiiimN4cuda3std3__44plusIvEEE10Policy1000EN6thrust24THRUST_300001_SM_1000_NS10device_ptrIiEEPiNS0_13ScanTileStateIiLb1EEES9_NS1_10InputValueIiSG_EEmiLb0EiEEvT0_T1_T2_iT3_T4_T5_ --------------------------
	.section	.nv.shared._ZN3cub18CUB_300001_SM_10006detail4scan16DeviceScanKernelINS2_10policy_hubIiiimN4cuda3std3__44plusIvEEE10Policy1000EN6thrust24THRUST_300001_SM_1000_NS10device_ptrIiEEPiNS0_13ScanTileStateIiLb1EEES9_NS1_10InputValueIiSG_EEmiLb0EiEEvT0_T1_T2_iT3_T4_T5_,"aw",@nobits
	.sectionflags	@""
	.align	16
.nv.shared._ZN3cub18CUB_300001_SM_10006detail4scan16DeviceScanKernelINS2_10policy_hubIiiimN4cuda3std3__44plusIvEEE10Policy1000EN6thrust24THRUST_300001_SM_1000_NS10device_ptrIiEEPiNS0_13ScanTileStateIiLb1EEES9_NS1_10InputValueIiSG_EEmiLb0EiEEvT0_T1_T2_iT3_T4_T5_:
	.zero		32656


//--------------------- .nv.shared._ZN3cub18CUB_300001_SM_10006detail4scan16DeviceScanKernelINS2_10policy_hubIiiijN4cuda3std3__44plusIvEEE10Policy1000EN6thrust24THRUST_300001_SM_1000_NS10device_ptrIiEEPiNS0_13ScanTileStateIiLb1EEES9_NS1_10InputValueIiSG_EEjiLb0EiEEvT0_T1_T2_iT3_T4_T5_ --------------------------
	.section	.nv.shared._ZN3cub18CUB_300001_SM_10006detail4scan16DeviceScanKernelINS2_10policy_hubIiiijN4cuda3std3__44plusIvEEE10Policy1000EN6thrust24THRUST_300001_SM_1000_NS10device_ptrIiEEPiNS0_13ScanTileStateIiLb1EEES9_NS1_10InputValueIiSG_EEjiLb0EiEEvT0_T1_T2_iT3_T4_T5_,"aw",@nobits
	.sectionflags	@""
	.align	16
.nv.shared._ZN3cub18CUB_300001_SM_10006detail4scan16DeviceScanKernelINS2_10policy_hubIiiijN4cuda3std3__44plusIvEEE10Policy1000EN6thrust24THRUST_300001_SM_1000_NS10device_ptrIiEEPiNS0_13ScanTileStateIiLb1EEES9_NS1_10InputValueIiSG_EEjiLb0EiEEvT0_T1_T2_iT3_T4_T5_:
	.zero		34832


//--------------------- .nv.shared._Z11findClosestPKcPiS1_P9HistogramP10IndexTableS1_ --------------------------
	.section	.nv.shared._Z11findClosestPKcPiS1_P9HistogramP10IndexTableS1_,"aw",@nobits
	.sectionflags	@""
	.align	4
.nv.shared._Z11findClosestPKcPiS1_P9HistogramP10IndexTableS1_:
	.zero		1415


//--------------------- .nv.constant0._ZN3cub18CUB_300001_SM_10006detail6reduce28DeviceReduceSingleTileKernelINS2_10policy_hubIiyN4cuda3std3__44plusIiEEE10Policy1000EPiSC_iS9_iiNS7_10__identityEEEvT0_T1_T2_T3_T4_T6_ --------------------------
	.section	.nv.constant0._ZN3cub18CUB_300001_SM_10006detail6reduce28DeviceReduceSingleTileKernelINS2_10policy_hubIiyN4cuda3std3__44plusIiEEE10Policy1000EPiSC_iS9_iiNS7_10__identityEEEvT0_T1_T2_T3_T4_T6_,"a",@progbits
	.sectionflags	@""
	.align	4
.nv.constant0._ZN3cub18CUB_300001_SM_10006detail6reduce28DeviceReduceSingleTileKernelINS2_10policy_hubIiyN4cuda3std3__44plusIiEEE10Policy1000EPiSC_iS9_iiNS7_10__identityEEEvT0_T1_T2_T3_T4_T6_:
	.zero		925


//--------------------- .nv.constant0._ZN3cub18CUB_300001_SM_10006detail6reduce18DeviceReduceKernelINS2_10policy_hubIiyN4cuda3std3__44plusIiEEE10Policy1000EN6thrust24THRUST_300001_SM_1000_NS10device_ptrIiEEyS9_iNS7_10__identityEEEvT0_PT3_T1_NS0_13GridEvenShareISK_EET2_T4_ --------------------------
	.section	.nv.constant0._ZN3cub18CUB_300001_SM_10006detail6reduce18DeviceReduceKernelINS2_10policy_hubIiyN4cuda3std3__44plusIiEEE10Policy1000EN6thrust24THRUST_300001_SM_1000_NS10device_ptrIiEEyS9_iNS7_10__identityEEEvT0_PT3_T1_NS0_13GridEvenShareISK_EET2_T4_,"a",@progbits
	.sectionflags	@""
	.align	4
.nv.constant0._ZN3cub18CUB_300001_SM_10006detail6reduce18DeviceReduceKernelINS2_10policy_hubIiyN4cuda3std3__44plusIiEEE10Policy1000EN6thrust24THRUST_300001_SM_1000_NS10device_ptrIiEEyS9_iNS7_10__identityEEEvT0_PT3_T1_NS0_13GridEvenShareISK_EET2_T4_:
	.zero		994


//--------------------- .nv.constant0._ZN3cub18CUB_300001_SM_10006detail6reduce28DeviceReduceSingleTileKernelINS2_10policy_hubIiyN4cuda3std3__44plusIiEEE10Policy1000EN6thrust24THRUST_300001_SM_1000_NS10device_ptrIiEEPiyS9_iiNS7_10__identityEEEvT0_T1_T2_T3_T4_T6_ --------------------------
	.section	.nv.constant0._ZN3cub18CUB_300001_SM_10006detail6reduce28DeviceReduceSingleTileKernelINS2_10policy_hubIiyN4cuda3std3__44plusIiEEE10Policy1000EN6thrust24THRUST_300001_SM_1000_NS10device_ptrIiEEPiyS9_iiNS7_10__identityEEEvT0_T1_T2_T3_T4_T6_,"a",@progbits
	.sectionflags	@""
	.align	4
.nv.constant0._ZN3cub18CUB_300001_SM_10006detail6reduce28DeviceReduceSingleTileKernelINS2_10policy_hubIiyN4cuda3std3__44plusIiEEE10Policy1000EN6thrust24THRUST_300001_SM_1000_NS10device_ptrIiEEPiyS9_iiNS7_10__identityEEEvT0_T1_T2_T3_T4_T6_:
	.zero		929


//--------------------- .nv.constant0._ZN3cub18CUB_300001_SM_10006detail6reduce28DeviceReduceSingleTileKernelINS2_10policy_hubIijN4cuda3std3__44plusIiEEE10Policy1000EPiSC_iS9_iiNS7_10__identityEEEvT0_T1_T2_T3_T4_T6_ --------------------------
	.section	.nv.constant0._ZN3cub18CUB_300001_SM_10006detail6reduce28DeviceReduceSingleTileKernelINS2_10policy_hubIijN4cuda3std3__44plusIiEEE10Policy1000EPiSC_iS9_iiNS7_10__identityEEEvT0_T1_T2_T3_T4_T6_,"a",@progbits
	.sectionflags	@""
	.align	4
.nv.constant0._ZN3cub18CUB_300001_SM_10006detail6reduce28DeviceReduceSingleTileKernelINS2_10policy_hubIijN4cuda3std3__44plusIiEEE10Policy1000EPiSC_iS9_iiNS7_10__identityEEEvT0_T1_T2_T3_T4_T6_:
	.zero		925


//--------------------- .nv.constant0._ZN3cub18CUB_300001_SM_10006detail6reduce18DeviceReduceKernelINS2_10policy_hubIijN4cuda3std3__44plusIiEEE10Policy1000EN6thrust24THRUST_300001_SM_1000_NS10device_ptrIiEEjS9_iNS7_10__identityEEEvT0_PT3_T1_NS0_13GridEvenShareISK_EET2_T4_ --------------------------
	.section	.nv.constant0._ZN3cub18CUB_300001_SM_10006detail6reduce18DeviceReduceKernelINS2_10policy_hubIijN4cuda3std3__44plusIiEEE10Policy1000EN6thrust24THRUST_300001_SM_1000_NS10device_ptrIiEEjS9_iNS7_10__identityEEEvT0_PT3_T1_NS0_13GridEvenShareISK_EET2_T4_,"a",@progbits
	.sectionflags	@""
	.align	4
.nv.constant0._ZN3cub18CUB_300001_SM_10006detail6reduce18DeviceReduceKernelINS2_10policy_hubIijN4cuda3std3__44plusIiEEE10Policy1000EN6thrust24THRUST_300001_SM_1000_NS10device_ptrIiEEjS9_iNS7_10__identityEEEvT0_PT3_T1_NS0_13GridEvenShareISK_EET2_T4_:
	.zero		958


//--------------------- .nv.constant0._ZN3cub18CUB_300001_SM_10006detail6reduce28DeviceReduceSingleTileKernelINS2_10policy_hubIijN4cuda3std3__44plusIiEEE10Policy1000EN6thrust24THRUST_300001_SM_1000_NS10device_ptrIiEEPijS9_iiNS7_10__identityEEEvT0_T1_T2_T3_T4_T6_ --------------------------
	.section	.nv.constant0._ZN3cub18CUB_300001_SM_10006detail6reduce28DeviceReduceSingleTileKernelINS2_10policy_hubIijN4cuda3std3__44plusIiEEE10Policy1000EN6thrust24THRUST_300001_SM_1000_NS10device_ptrIiEEPijS9_iiNS7_10__identityEEEvT0_T1_T2_T3_T4_T6_,"a",@progbits
	.sectionflags	@""
	.align	4
.nv.constant0._ZN3cub18CUB_300001_SM_10006detail6reduce28DeviceReduceSingleTileKernelINS2_10policy_hubIijN4cuda3std3__44plusIiEEE10Policy1000EN6thrust24THRUST_300001_SM_1000_NS10device_ptrIiEEPijS9_iiNS7_10__identityEEEvT0_T1_T2_T3_T4_T6_:
	.zero		925


//--------------------- .nv.constant0._ZN3cub18CUB_300001_SM_10006detail4scan16DeviceScanKernelINS2_10policy_hubIiiimN4cuda3std3__44plusIvEEE10Policy1000EN6thrust24THRUST_300001_SM_1000_NS10device_ptrIiEEPiNS0_13ScanTileStateIiLb1EEES9_NS1_10InputValueIiSG_EEmiLb0EiEEvT0_T1_T2_iT3_T4_T5_ --------------------------
	.section	.nv.constant0._ZN3cub18CUB_300001_SM_10006detail4scan16DeviceScanKernelINS2_10policy_hubIiiimN4cuda3std3__44plusIvEEE10Policy1000EN6thrust24THRUST_300001_SM_1000_NS10device_ptrIiEEPiNS0_13ScanTileStateIiLb1EEES9_NS1_10InputValueIiSG_EEmiLb0EiEEvT0_T1_T2_iT3_T4_T5_,"a",@progbits
	.sectionflags	@""
	.align	4
.nv.constant0._ZN3cub18CUB_300001_SM_10006detail4scan16DeviceScanKernelINS2_10policy_hubIiiimN4cuda3std3__44plusIvEEE10Policy1000EN6thrust24THRUST_300001_SM_1000_NS10device_ptrIiEEPiNS0_13ScanTileStateIiLb1EEES9_NS1_10InputValueIiSG_EEmiLb0EiEEvT0_T1_T2_iT3_T4_T5_:
	.zero		952


//--------------------- .nv.constant0._ZN3cub18CUB_300001_SM_10006detail4scan16DeviceScanKernelINS2_10policy_hubIiiijN4cuda3std3__44plusIvEEE10Policy1000EN6thrust24THRUST_300001_SM_1000_NS10device_ptrIiEEPiNS0_13ScanTileStateIiLb1EEES9_NS1_10InputValueIiSG_EEjiLb0EiEEvT0_T1_T2_iT3_T4_T5_ --------------------------
	.section	.nv.constant0._ZN3cub18CUB_300001_SM_10006detail4scan16DeviceScanKernelINS2_10policy_hubIiiijN4cuda3std3__44plusIvEEE10Policy1000EN6thrust24THRUST_300001_SM_1000_NS10device_ptrIiEEPiNS0_13ScanTileStateIiLb1EEES9_NS1_10InputValueIiSG_EEjiLb0EiEEvT0_T1_T2_iT3_T4_T5_,"a",@progbits
	.sectionflags	@""
	.align	4
.nv.constant0._ZN3cub18CUB_300001_SM_10006detail4scan16DeviceScanKernelINS2_10policy_hubIiiijN4cuda3std3__44plusIvEEE10Policy1000EN6thrust24THRUST_300001_SM_1000_NS10device_ptrIiEEPiNS0_13ScanTileStateIiLb1EEES9_NS1_10InputValueIiSG_EEjiLb0EiEEvT0_T1_T2_iT3_T4_T5_:
	.zero		948


//--------------------- .nv.constant0._ZN3cub18CUB_300001_SM_10006detail4scan20DeviceScanInitKernelINS0_13ScanTileStateIiLb1EEEEEvT_i --------------------------
	.section	.nv.constant0._ZN3cub18CUB_300001_SM_10006detail4scan20DeviceScanInitKernelINS0_13ScanTileStateIiLb1EEEEEvT_i,"a",@progbits
	.sectionflags	@""
	.align	4
.nv.constant0._ZN3cub18CUB_300001_SM_10006detail4scan20DeviceScanInitKernelINS0_13ScanTileStateIiLb1EEEEEvT_i:
	.zero		908


//--------------------- .nv.constant0._ZN3cub18CUB_300001_SM_10006detail11EmptyKernelIvEEvv --------------------------
	.section	.nv.constant0._ZN3cub18CUB_300001_SM_10006detail11EmptyKernelIvEEvv,"a",@progbits
	.sectionflags	@""
	.align	4
.nv.constant0._ZN3cub18CUB_300001_SM_10006detail11EmptyKernelIvEEvv:
	.zero		896


//--------------------- .nv.constant0._Z11findClosestPKcPiS1_P9HistogramP10IndexTableS1_ --------------------------
	.section	.nv.constant0._Z11findClosestPKcPiS1_P9HistogramP10IndexTableS1_,"a",@progbits
	.sectionflags	@""
	.align	4
.nv.constant0._Z11findClosestPKcPiS1_P9HistogramP10IndexTableS1_:
	.zero		944


//--------------------- .nv.constant0._Z17computeIndexTablePKcPiS1_S1_S1_P10IndexTableS1_ --------------------------
	.section	.nv.constant0._Z17computeIndexTablePKcPiS1_S1_S1_P10IndexTableS1_,"a",@progbits
	.sectionflags	@""
	.align	4
.nv.constant0._Z17computeIndexTablePKcPiS1_S1_S1_P10IndexTableS1_:
	.zero		952


//--------------------- .nv.constant0._Z17computeReadCountsPKcPiS1_ --------------------------
	.section	.nv.constant0._Z17computeReadCountsPKcPiS1_,"a",@progbits
	.sectionflags	@""
	.align	4
.nv.constant0._Z17computeReadCountsPKcPiS1_:
	.zero		920


//--------------------- .nv.constant0._Z16computeHistogramPKcP9HistogramPi --------------------------
	.section	.nv.constant0._Z16computeHistogramPKcP9HistogramPi,"a",@progbits
	.sectionflags	@""
	.align	4
.nv.constant0._Z16computeHistogramPKcP9HistogramPi:
	.zero		920


//--------------------- SYMBOLS --------------------------

	.type		.nv.reservedSmem.offset0,@object
	.size		.nv.reservedSmem.offset0,0x4
	.type		.nv.reservedSmem.cap,@object
	.size		.nv.reservedSmem.cap,0x4
	.type		vprintf,@function
